// auto-generated by cutlass_sweep.gemm — config: {"arch": "sm_90", "cluster_m": 1, "cluster_n": 1, "dtype": "fp16", "dtype_b": "fp16", "layout": "nt", "stages": 0, "tile_k": 32, "tile_m": 384, "tile_n": 240}
#include "cutlass/cutlass.h"
#include "cutlass/gemm/collective/collective_builder.hpp"
#include "cutlass/gemm/device/gemm_universal_adapter.h"
#include "cutlass/gemm/kernel/gemm_universal.hpp"
#include "cutlass/epilogue/collective/collective_builder.hpp"

using ElemA = cutlass::half_t;
using ElemB = cutlass::half_t;
using ElemCD = cutlass::half_t;
using Acc  = float;
using TileShape    = cute::Shape<cute::_384, cute::_240, cute::_32>;
using ClusterShape = cute::Shape<cute::_1, cute::_1, cute::_1>;

using CollectiveEpilogue = typename cutlass::epilogue::collective::CollectiveBuilder<
    cutlass::arch::Sm90, cutlass::arch::OpClassTensorOp,
    TileShape, ClusterShape,
    cutlass::epilogue::collective::EpilogueTileAuto,
    Acc, Acc,
    ElemCD, cutlass::layout::RowMajor, 128 / cutlass::sizeof_bits<ElemCD>::value,
    ElemCD, cutlass::layout::RowMajor, 128 / cutlass::sizeof_bits<ElemCD>::value,
    cutlass::epilogue::collective::EpilogueScheduleAuto
  >::CollectiveOp;

using CollectiveMainloop = typename cutlass::gemm::collective::CollectiveBuilder<
    cutlass::arch::Sm90, cutlass::arch::OpClassTensorOp,
    ElemA, cutlass::layout::RowMajor, 128 / cutlass::sizeof_bits<ElemA>::value,
    ElemB, cutlass::layout::ColumnMajor, 128 / cutlass::sizeof_bits<ElemB>::value,
    Acc,
    TileShape, ClusterShape,
    cutlass::gemm::collective::StageCountAutoCarveout<static_cast<int>(sizeof(typename CollectiveEpilogue::SharedStorage))>,
    cutlass::gemm::collective::KernelScheduleAuto
  >::CollectiveOp;

using GemmKernel = cutlass::gemm::kernel::GemmUniversal<
    cute::Shape<int,int,int,int>,
    CollectiveMainloop,
    CollectiveEpilogue
>;
using Gemm = cutlass::gemm::device::GemmUniversalAdapter<GemmKernel>;

// Force the device kernel symbol into the cubin without needing a host main.
auto* _anchor = &cutlass::device_kernel<GemmKernel>;


// ===== COMPILED SASS (sm_90a) =====

	.target	sm_90a

	.elftype	@"ET_EXEC"


//--------------------- .note.nv.tkinfo           --------------------------
	.section	.note.nv.tkinfo,"",@"SHT_NOTE"
	.sectionflags	@"SHF_NOTE_NV_TKINFO"
	.tkinfo
        /*0018*/ 	.word	0x00000002
        /*0030*/ 	.string	""
        /*0030*/ 	.string	"ptxas"
        /*0030*/ 	.string	"Cuda compilation tools, release 13.0, V13.0.88"
        /*0030*/ 	.string	"Build cuda_13.0.r13.0/compiler.36424714_0"
        /*0030*/ 	.string	"-arch sm_90a -m 64 "



//--------------------- .note.nv.cuinfo           --------------------------
	.section	.note.nv.cuinfo,"",@"SHT_NOTE"
	.sectionflags	@"SHF_NOTE_NV_CUINFO"
        /*0018*/ 	.short	0x0002
        /*001a*/ 	.short	0x005a
        /*001c*/ 	.short	0x0082
	.zero		2


//--------------------- .nv.info                  --------------------------
	.section	.nv.info,"",@"SHT_CUDA_INFO"
	.align	4


	//----- nvinfo : EIATTR_REGCOUNT
	.align		4
        /*0000*/ 	.byte	0x04, 0x2f
        /*0002*/ 	.short	(.L_15 - .L_14)
	.align		4
.L_14:
        /*0004*/ 	.word	index@(_ZN7cutlass13device_kernelINS_4gemm6kernel13GemmUniversalIN4cute5tupleIJiiiiEEENS1_10collective13CollectiveMmaINS1_34MainloopSm90TmaGmmaWarpSpecializedILi5ENS5_IJNS4_1CILi1EEESB_SB_EEENS1_35KernelTmaWarpSpecializedCooperativeEEENS5_IJNSA_ILi384EEENSA_ILi240EEENSA_ILi32EEEEEENS_6half_tENS5_IJlSB_lEEESJ_SK_NS4_8TiledMMAINS4_8MMA_AtomIJNS4_4SM904GMMA25MMA_64x16x16_F32F16F16_SSILNSO_5MajorE0ELSQ_0ELNSO_7ScaleInE1ELSR_1EEEEEENS4_6LayoutINS5_IJNSA_ILi2EEESB_SB_EEENS5_IJSB_NSA_ILi0EEESX_EEEEENS5_IJNS4_10UnderscoreES10_S10_EEEEENS4_13SM90_TMA_LOADENS4_14ComposedLayoutINS4_7SwizzleILi2ELi4ELi3EEENS4_18smem_ptr_flag_bitsILi16EEENSU_INS5_IJNSA_ILi8EEESH_EEENS5_IJSH_SB_EEEEEEEvNS4_8identityES13_S1D_vS1E_EENS_8epilogue10collective6detail29Sm90TmaWarpSpecializedAdapterINS1H_15DefaultEpilogueISJ_SK_SK_NS1G_6thread17LinearCombinationISJ_Li1EffLNS1L_9ScaleType4KindE0ELNS_15FloatRoundStyleE2ESJ_EENS1_15EpilogueDefaultEEEEEvvEEEEvNT_6ParamsE)
        /*0008*/ 	.word	0x000000a8


	//----- nvinfo : EIATTR_FRAME_SIZE
	.align		4
.L_15:
        /*000c*/ 	.byte	0x04, 0x11
        /*000e*/ 	.short	(.L_17 - .L_16)
	.align		4
.L_16:
        /*0010*/ 	.word	index@(_ZN7cutlass13device_kernelINS_4gemm6kernel13GemmUniversalIN4cute5tupleIJiiiiEEENS1_10collective13CollectiveMmaINS1_34MainloopSm90TmaGmmaWarpSpecializedILi5ENS5_IJNS4_1CILi1EEESB_SB_EEENS1_35KernelTmaWarpSpecializedCooperativeEEENS5_IJNSA_ILi384EEENSA_ILi240EEENSA_ILi32EEEEEENS_6half_tENS5_IJlSB_lEEESJ_SK_NS4_8TiledMMAINS4_8MMA_AtomIJNS4_4SM904GMMA25MMA_64x16x16_F32F16F16_SSILNSO_5MajorE0ELSQ_0ELNSO_7ScaleInE1ELSR_1EEEEEENS4_6LayoutINS5_IJNSA_ILi2EEESB_SB_EEENS5_IJSB_NSA_ILi0EEESX_EEEEENS5_IJNS4_10UnderscoreES10_S10_EEEEENS4_13SM90_TMA_LOADENS4_14ComposedLayoutINS4_7SwizzleILi2ELi4ELi3EEENS4_18smem_ptr_flag_bitsILi16EEENSU_INS5_IJNSA_ILi8EEESH_EEENS5_IJSH_SB_EEEEEEEvNS4_8identityES13_S1D_vS1E_EENS_8epilogue10collective6detail29Sm90TmaWarpSpecializedAdapterINS1H_15DefaultEpilogueISJ_SK_SK_NS1G_6thread17LinearCombinationISJ_Li1EffLNS1L_9ScaleType4KindE0ELNS_15FloatRoundStyleE2ESJ_EENS1_15EpilogueDefaultEEEEEvvEEEEvNT_6ParamsE)
        /*0014*/ 	.word	0x000005d8


	//----- nvinfo : EIATTR_MIN_STACK_SIZE
	.align		4
.L_17:
        /*0018*/ 	.byte	0x04, 0x12
        /*001a*/ 	.short	(.L_19 - .L_18)
	.align		4
.L_18:
        /*001c*/ 	.word	index@(_ZN7cutlass13device_kernelINS_4gemm6kernel13GemmUniversalIN4cute5tupleIJiiiiEEENS1_10collective13CollectiveMmaINS1_34MainloopSm90TmaGmmaWarpSpecializedILi5ENS5_IJNS4_1CILi1EEESB_SB_EEENS1_35KernelTmaWarpSpecializedCooperativeEEENS5_IJNSA_ILi384EEENSA_ILi240EEENSA_ILi32EEEEEENS_6half_tENS5_IJlSB_lEEESJ_SK_NS4_8TiledMMAINS4_8MMA_AtomIJNS4_4SM904GMMA25MMA_64x16x16_F32F16F16_SSILNSO_5MajorE0ELSQ_0ELNSO_7ScaleInE1ELSR_1EEEEEENS4_6LayoutINS5_IJNSA_ILi2EEESB_SB_EEENS5_IJSB_NSA_ILi0EEESX_EEEEENS5_IJNS4_10UnderscoreES10_S10_EEEEENS4_13SM90_TMA_LOADENS4_14ComposedLayoutINS4_7SwizzleILi2ELi4ELi3EEENS4_18smem_ptr_flag_bitsILi16EEENSU_INS5_IJNSA_ILi8EEESH_EEENS5_IJSH_SB_EEEEEEEvNS4_8identityES13_S1D_vS1E_EENS_8epilogue10collective6detail29Sm90TmaWarpSpecializedAdapterINS1H_15DefaultEpilogueISJ_SK_SK_NS1G_6thread17LinearCombinationISJ_Li1EffLNS1L_9ScaleType4KindE0ELNS_15FloatRoundStyleE2ESJ_EENS1_15EpilogueDefaultEEEEEvvEEEEvNT_6ParamsE)
        /*0020*/ 	.word	0x000005d8
.L_19:


//--------------------- .nv.compat                --------------------------
	.section	.nv.compat,"",@"SHT_CUDA_COMPAT_INFO"
	.align	4
        /*0000*/ 	.byte	0x02, 0x09, 0x01, 0x00, 0x02, 0x02, 0x04, 0x00, 0x02, 0x05, 0x05, 0x00, 0x03, 0x07, 0x01, 0x01
        /*0010*/ 	.byte	0x02, 0x03, 0x01, 0x00, 0x02, 0x06, 0x01, 0x00, 0x04, 0x0b, 0x08, 0x00, 0x00, 0x00, 0x00, 0x00
        /*0020*/ 	.byte	0x00, 0x00, 0x00, 0x00


//--------------------- .nv.info._ZN7cutlass13device_kernelINS_4gemm6kernel13GemmUniversalIN4cute5tupleIJiiiiEEENS1_10collective13CollectiveMmaINS1_34MainloopSm90TmaGmmaWarpSpecializedILi5ENS5_IJNS4_1CILi1EEESB_SB_EEENS1_35KernelTmaWarpSpecializedCooperativeEEENS5_IJNSA_ILi384EEENSA_ILi240EEENSA_ILi32EEEEEENS_6half_tENS5_IJlSB_lEEESJ_SK_NS4_8TiledMMAINS4_8MMA_AtomIJNS4_4SM904GMMA25MMA_64x16x16_F32F16F16_SSILNSO_5MajorE0ELSQ_0ELNSO_7ScaleInE1ELSR_1EEEEEENS4_6LayoutINS5_IJNSA_ILi2EEESB_SB_EEENS5_IJSB_NSA_ILi0EEESX_EEEEENS5_IJNS4_10UnderscoreES10_S10_EEEEENS4_13SM90_TMA_LOADENS4_14ComposedLayoutINS4_7SwizzleILi2ELi4ELi3EEENS4_18smem_ptr_flag_bitsILi16EEENSU_INS5_IJNSA_ILi8EEESH_EEENS5_IJSH_SB_EEEEEEEvNS4_8identityES13_S1D_vS1E_EENS_8epilogue10collective6detail29Sm90TmaWarpSpecializedAdapterINS1H_15DefaultEpilogueISJ_SK_SK_NS1G_6thread17LinearCombinationISJ_Li1EffLNS1L_9ScaleType4KindE0ELNS_15FloatRoundStyleE2ESJ_EENS1_15EpilogueDefaultEEEEEvvEEEEvNT_6ParamsE --------------------------
	.section	.nv.info._ZN7cutlass13device_kernelINS_4gemm6kernel13GemmUniversalIN4cute5tupleIJiiiiEEENS1_10collective13CollectiveMmaINS1_34MainloopSm90TmaGmmaWarpSpecializedILi5ENS5_IJNS4_1CILi1EEESB_SB_EEENS1_35KernelTmaWarpSpecializedCooperativeEEENS5_IJNSA_ILi384EEENSA_ILi240EEENSA_ILi32EEEEEENS_6half_tENS5_IJlSB_lEEESJ_SK_NS4_8TiledMMAINS4_8MMA_AtomIJNS4_4SM904GMMA25MMA_64x16x16_F32F16F16_SSILNSO_5MajorE0ELSQ_0ELNSO_7ScaleInE1ELSR_1EEEEEENS4_6LayoutINS5_IJNSA_ILi2EEESB_SB_EEENS5_IJSB_NSA_ILi0EEESX_EEEEENS5_IJNS4_10UnderscoreES10_S10_EEEEENS4_13SM90_TMA_LOADENS4_14ComposedLayoutINS4_7SwizzleILi2ELi4ELi3EEENS4_18smem_ptr_flag_bitsILi16EEENSU_INS5_IJNSA_ILi8EEESH_EEENS5_IJSH_SB_EEEEEEEvNS4_8identityES13_S1D_vS1E_EENS_8epilogue10collective6detail29Sm90TmaWarpSpecializedAdapterINS1H_15DefaultEpilogueISJ_SK_SK_NS1G_6thread17LinearCombinationISJ_Li1EffLNS1L_9ScaleType4KindE0ELNS_15FloatRoundStyleE2ESJ_EENS1_15EpilogueDefaultEEEEEvvEEEEvNT_6ParamsE,"",@"SHT_CUDA_INFO"
	.sectionflags	@""
	.align	4


	//----- nvinfo : EIATTR_CUDA_API_VERSION
	.align		4
        /*0000*/ 	.byte	0x04, 0x37
        /*0002*/ 	.short	(.L_21 - .L_20)
.L_20:
        /*0004*/ 	.word	0x00000082


	//----- nvinfo : EIATTR_KPARAM_INFO
	.align		4
.L_21:
        /*0008*/ 	.byte	0x04, 0x17
        /*000a*/ 	.short	(.L_23 - .L_22)
.L_22:
        /*000c*/ 	.word	0x00000000
        /*0010*/ 	.short	0x0000
        /*0012*/ 	.short	0x0070
        /*0014*/ 	.byte	0x00, 0xf0, 0x01, 0x10


	//----- nvinfo : EIATTR_SPARSE_MMA_MASK
	.align		4
.L_23:
        /*0018*/ 	.byte	0x03, 0x50
        /*001a*/ 	.short	0x0000


	//----- nvinfo : EIATTR_MAXREG_COUNT
	.align		4
        /*001c*/ 	.byte	0x03, 0x1b
        /*001e*/ 	.short	0x00a8


	//----- nvinfo : EIATTR_NUM_BARRIERS
	.align		4
        /*0020*/ 	.byte	0x02, 0x4c
        /*0022*/ 	.byte	0x01
	.zero		1


	//----- nvinfo : EIATTR_EXTERNS
	.align		4
        /*0024*/ 	.byte	0x04, 0x0f
        /*0026*/ 	.short	(.L_25 - .L_24)


	//   ....[0]....
	.align		4
.L_24:
        /*0028*/ 	.word	index@(__assertfail)


	//----- nvinfo : EIATTR_ANNOTATIONS
	.align		4
.L_25:
        /*002c*/ 	.byte	0x04, 0x55
        /*002e*/ 	.short	(.L_27 - .L_26)


	//   ....[0]....
.L_26:
        /*0030*/ 	.word	0x00000001
        /*0034*/ 	.byte	0x50, 0x02, 0x00, 0x00, 0x01, 0x00, 0x00, 0x00, 0xf0, 0x03, 0x00, 0x00, 0x01, 0x00, 0x00, 0x00
        /* <DEDUP_REMOVED lines=900> */
        /*3884*/ 	.byte	0xd0, 0x56, 0x02, 0x00, 0x01, 0x00, 0x00, 0x00, 0xf0, 0x5c, 0x02, 0x00


	//----- nvinfo : EIATTR_MERCURY_ISA_VERSION
	.align		4
.L_27:
        /*3890*/ 	.byte	0x03, 0x5f
        /*3892*/ 	.short	0x0101


	//----- nvinfo : EIATTR_INT_WARP_WIDE_INSTR_OFFSETS
	.align		4
        /*3894*/ 	.byte	0x04, 0x31
        /*3896*/ 	.short	(.L_29 - .L_28)


	//   ....[0]....
.L_28:
        /*3898*/ 	.word	0x000004e0


	//   ....[1]....
        /*389c*/ 	.word	0x000004f0


	//   ....[2]....
        /*38a0*/ 	.word	0x00000570


	//----- nvinfo : EIATTR_COOP_GROUP_MASK_REGIDS
	.align		4
.L_29:
        /*38a4*/ 	.byte	0x04, 0x29
        /*38a6*/ 	.short	(.L_31 - .L_30)


	//   ....[0]....
.L_30:
        /*38a8*/ 	.word	0xffffffff


	//   ....[1]....
        /*38ac*/ 	.word	0xffffffff


	//   ....[2]....
        /*38b0*/ 	.word	0xffffffff


	//   ....[3]....
        /*38b4*/ 	.word	0xffffffff


	//   ....[4]....
        /*38b8*/ 	.word	0xffffffff


	//----- nvinfo : EIATTR_COOP_GROUP_INSTR_OFFSETS
	.align		4
.L_31:
        /*38bc*/ 	.byte	0x04, 0x28
        /*38be*/ 	.short	(.L_33 - .L_32)


	//   ....[0]....
.L_32:
        /*38c0*/ 	.word	0x00000070


	//   ....[1]....
        /*38c4*/ 	.word	0x00000080


	//   ....[2]....
        /*38c8*/ 	.word	0x000001a0


	//   ....[3]....
        /*38cc*/ 	.word	0x00000430


	//   ....[4]....
        /*38d0*/ 	.word	0x000011a0


	//----- nvinfo : EIATTR_REG_RECONFIG
	.align		4
.L_33:
        /*38d4*/ 	.byte	0x01, 0x54
	.zero		2


	//----- nvinfo : EIATTR_SYSCALL_OFFSETS
	.align		4
        /*38d8*/ 	.byte	0x04, 0x46
        /*38da*/ 	.short	(.L_35 - .L_34)


	//   ....[0]....
.L_34:
        /*38dc*/ 	.word	0x00001350


	//----- nvinfo : EIATTR_MBARRIER_INSTR_OFFSETS
	.align		4
.L_35:
        /*38e0*/ 	.byte	0x04, 0x39
        /*38e2*/ 	.short	(.L_37 - .L_36)


	//   ....[0]....
.L_36:
        /*38e4*/ 	.word	0x00000340
        /*38e8*/ 	.word	0x000000ff
        /*38ec*/ 	.word	0x00000000
        /*38f0*/ 	.short	0x0100
        /*38f2*/ 	.byte	0x09
	.zero		1


	//   ....[1]....
        /*38f4*/ 	.word	0x00000350
        /*38f8*/ 	.word	0x000000ff
        /*38fc*/ 	.word	0x00000028
        /*3900*/ 	.short	0x0100
        /*3902*/ 	.byte	0x09
	.zero		1


	//   ....[2]....
        /*3904*/ 	.word	0x00000360
        /*3908*/ 	.word	0x000000ff
        /*390c*/ 	.word	0x00000008
        /*3910*/ 	.short	0x0100
        /*3912*/ 	.byte	0x09
	.zero		1


	//   ....[3]....
        /*3914*/ 	.word	0x00000370
        /*3918*/ 	.word	0x000000ff
        /*391c*/ 	.word	0x00000030
        /*3920*/ 	.short	0x0100
        /*3922*/ 	.byte	0x09
	.zero		1


	//   ....[4]....
        /*3924*/ 	.word	0x00000380
        /*3928*/ 	.word	0x000000ff
        /*392c*/ 	.word	0x00000010
        /*3930*/ 	.short	0x0100
        /*3932*/ 	.byte	0x09
	.zero		1


	//   ....[5]....
        /*3934*/ 	.word	0x00000390
        /*3938*/ 	.word	0x000000ff
        /*393c*/ 	.word	0x00000038
        /*3940*/ 	.short	0x0100
        /*3942*/ 	.byte	0x09
	.zero		1


	//   ....[6]....
        /*3944*/ 	.word	0x000003a0
        /*3948*/ 	.word	0x000000ff
        /*394c*/ 	.word	0x00000018
        /*3950*/ 	.short	0x0100
        /*3952*/ 	.byte	0x09
	.zero		1


	//   ....[7]....
        /*3954*/ 	.word	0x000003b0
        /*3958*/ 	.word	0x000000ff
        /*395c*/ 	.word	0x00000040
        /*3960*/ 	.short	0x0100
        /*3962*/ 	.byte	0x09
	.zero		1


	//   ....[8]....
        /*3964*/ 	.word	0x000003c0
        /*3968*/ 	.word	0x000000ff
        /*396c*/ 	.word	0x00000020
        /*3970*/ 	.short	0x0100
        /*3972*/ 	.byte	0x09
	.zero		1


	//   ....[9]....
        /*3974*/ 	.word	0x000003d0
        /*3978*/ 	.word	0x000000ff
        /*397c*/ 	.word	0x00000048
        /*3980*/ 	.short	0x0100
        /*3982*/ 	.byte	0x09
	.zero		1


	//   ....[10]....
        /*3984*/ 	.word	0x00000590
        /*3988*/ 	.word	0x000000ff
        /*398c*/ 	.word	0x00000060
        /*3990*/ 	.short	0x0100
        /*3992*/ 	.byte	0x06
	.zero		1


	//   ....[11]....
        /*3994*/ 	.word	0x000005a0
        /*3998*/ 	.word	0x000000ff
        /*399c*/ 	.word	0x00000068
        /*39a0*/ 	.short	0x0100
        /*39a2*/ 	.byte	0x06
	.zero		1


	//   ....[12]....
        /*39a4*/ 	.word	0x00001460
        /*39a8*/ 	.word	0x00000003
        /*39ac*/ 	.word	0x00000000
        /*39b0*/ 	.short	0x010a
        /*39b2*/ 	.byte	0x3f
	.zero		1


	//   ....[13]....
        /*39b4*/ 	.word	0x000014a0
        /*39b8*/ 	.word	0x00000003
        /*39bc*/ 	.word	0x00000000
        /*39c0*/ 	.short	0x010a
        /*39c2*/ 	.byte	0x3f
	.zero		1


	//   ....[14]....
        /*39c4*/ 	.word	0x000059f0
        /*39c8*/ 	.word	0x000000ff
        /*39cc*/ 	.word	0x00000000
        /*39d0*/ 	.short	0x010a
        /*39d2*/ 	.byte	0x04
	.zero		1


	//   ....[15]....
        /*39d4*/ 	.word	0x00005a30
        /*39d8*/ 	.word	0x000000ff
        /*39dc*/ 	.word	0x00000000
        /*39e0*/ 	.short	0x010a
        /*39e2*/ 	.byte	0x04
	.zero		1


	//   ....[16]....
        /*39e4*/ 	.word	0x0000aad0
        /*39e8*/ 	.word	0x000000ff
        /*39ec*/ 	.word	0x00000000
        /*39f0*/ 	.short	0x0101
        /*39f2*/ 	.byte	0x04
	.zero		1


	//   ....[17]....
        /*39f4*/ 	.word	0x0000ad50
        /*39f8*/ 	.word	0x00000000
        /*39fc*/ 	.word	0x00000000
        /*3a00*/ 	.short	0x0101
        /*3a02*/ 	.byte	0x3f
	.zero		1


	//   ....[18]....
        /*3a04*/ 	.word	0x00025270
        /*3a08*/ 	.word	0x0000000b
        /*3a0c*/ 	.word	0x00000028
        /*3a10*/ 	.short	0x010a
        /*3a12*/ 	.byte	0x3f
	.zero		1


	//   ....[19]....
        /*3a14*/ 	.word	0x000255e0
        /*3a18*/ 	.word	0x00000002
        /*3a1c*/ 	.word	0x00000068
        /*3a20*/ 	.short	0x0101
        /*3a22*/ 	.byte	0x3f
	.zero		1


	//   ....[20]....
        /*3a24*/ 	.word	0x00025dc0
        /*3a28*/ 	.word	0x00000005
        /*3a2c*/ 	.word	0x00000000
        /*3a30*/ 	.short	0x010a
        /*3a32*/ 	.byte	0x3f
	.zero		1


	//   ....[21]....
        /*3a34*/ 	.word	0x00025e50
        /*3a38*/ 	.word	0x00000007
        /*3a3c*/ 	.word	0x00000000
        /*3a40*/ 	.short	0x010a
        /*3a42*/ 	.byte	0x3f
	.zero		1


	//   ....[22]....
        /*3a44*/ 	.word	0x00025ee0
        /*3a48*/ 	.word	0x00000007
        /*3a4c*/ 	.word	0x00000000
        /*3a50*/ 	.short	0x010a
        /*3a52*/ 	.byte	0x3f
	.zero		1


	//   ....[23]....
        /*3a54*/ 	.word	0x00025f70
        /*3a58*/ 	.word	0x00000007
        /*3a5c*/ 	.word	0x00000000
        /*3a60*/ 	.short	0x010a
        /*3a62*/ 	.byte	0x3f
	.zero		1


	//   ....[24]....
        /*3a64*/ 	.word	0x00026000
        /*3a68*/ 	.word	0x00000003
        /*3a6c*/ 	.word	0x00000000
        /*3a70*/ 	.short	0x010a
        /*3a72*/ 	.byte	0x3f
	.zero		1


	//   ....[25]....
        /*3a74*/ 	.word	0x00026060
        /*3a78*/ 	.word	0x00000003
        /*3a7c*/ 	.word	0x00000000
        /*3a80*/ 	.short	0x010a
        /*3a82*/ 	.byte	0x3f
	.zero		1


	//   ....[26]....
        /*3a84*/ 	.word	0x000260c0
        /*3a88*/ 	.word	0x00000007
        /*3a8c*/ 	.word	0x00000000
        /*3a90*/ 	.short	0x010a
        /*3a92*/ 	.byte	0x3f
	.zero		1


	//   ....[27]....
        /*3a94*/ 	.word	0x00026190
        /*3a98*/ 	.word	0x0000000b
        /*3a9c*/ 	.word	0x00000028
        /*3aa0*/ 	.short	0x010a
        /*3aa2*/ 	.byte	0x3f
	.zero		1


	//   ....[28]....
        /*3aa4*/ 	.word	0x00026260
        /*3aa8*/ 	.word	0x00000005
        /*3aac*/ 	.word	0x00000000
        /*3ab0*/ 	.short	0x010a
        /*3ab2*/ 	.byte	0x3f
	.zero		1


	//   ....[29]....
        /*3ab4*/ 	.word	0x000262b0
        /*3ab8*/ 	.word	0x00000007
        /*3abc*/ 	.word	0x00000000
        /*3ac0*/ 	.short	0x010a
        /*3ac2*/ 	.byte	0x3f
	.zero		1


	//   ....[30]....
        /*3ac4*/ 	.word	0x00026300
        /*3ac8*/ 	.word	0x00000007
        /*3acc*/ 	.word	0x00000000
        /*3ad0*/ 	.short	0x010a
        /*3ad2*/ 	.byte	0x3f
	.zero		1


	//   ....[31]....
        /*3ad4*/ 	.word	0x00026350
        /*3ad8*/ 	.word	0x00000007
        /*3adc*/ 	.word	0x00000000
        /*3ae0*/ 	.short	0x010a
        /*3ae2*/ 	.byte	0x3f
	.zero		1


	//----- nvinfo : EIATTR_NUM_MBARRIERS
	.align		4
.L_37:
        /*3ae4*/ 	.byte	0x03, 0x38
        /*3ae6*/ 	.short	0x000c


	//----- nvinfo : EIATTR_EXIT_INSTR_OFFSETS
	.align		4
        /*3ae8*/ 	.byte	0x04, 0x1c
        /*3aea*/ 	.short	(.L_39 - .L_38)


	//   ....[0]....
.L_38:
        /*3aec*/ 	.word	0x000006c0


	//   ....[1]....
        /*3af0*/ 	.word	0x00001050


	//   ....[2]....
        /*3af4*/ 	.word	0x00024870


	//   ....[3]....
        /*3af8*/ 	.word	0x00024ee0


	//   ....[4]....
        /*3afc*/ 	.word	0x00026050


	//----- nvinfo : EIATTR_MAX_THREADS
	.align		4
.L_39:
        /*3b00*/ 	.byte	0x04, 0x05
        /*3b02*/ 	.short	(.L_41 - .L_40)
.L_40:
        /*3b04*/ 	.word	0x00000180
        /*3b08*/ 	.word	0x00000001
        /*3b0c*/ 	.word	0x00000001


	//----- nvinfo : EIATTR_CRS_STACK_SIZE
	.align		4
.L_41:
        /*3b10*/ 	.byte	0x04, 0x1e
        /*3b12*/ 	.short	(.L_43 - .L_42)
.L_42:
        /*3b14*/ 	.word	0x00000000


	//----- nvinfo : EIATTR_CBANK_PARAM_SIZE
	.align		4
.L_43:
        /*3b18*/ 	.byte	0x03, 0x19
        /*3b1a*/ 	.short	0x0470


	//----- nvinfo : EIATTR_PARAM_CBANK
	.align		4
        /*3b1c*/ 	.byte	0x04, 0x0a
        /*3b1e*/ 	.short	(.L_45 - .L_44)
	.align		4
.L_44:
        /*3b20*/ 	.word	index@(.nv.constant0._ZN7cutlass13device_kernelINS_4gemm6kernel13GemmUniversalIN4cute5tupleIJiiiiEEENS1_10collective13CollectiveMmaINS1_34MainloopSm90TmaGmmaWarpSpecializedILi5ENS5_IJNS4_1CILi1EEESB_SB_EEENS1_35KernelTmaWarpSpecializedCooperativeEEENS5_IJNSA_ILi384EEENSA_ILi240EEENSA_ILi32EEEEEENS_6half_tENS5_IJlSB_lEEESJ_SK_NS4_8TiledMMAINS4_8MMA_AtomIJNS4_4SM904GMMA25MMA_64x16x16_F32F16F16_SSILNSO_5MajorE0ELSQ_0ELNSO_7ScaleInE1ELSR_1EEEEEENS4_6LayoutINS5_IJNSA_ILi2EEESB_SB_EEENS5_IJSB_NSA_ILi0EEESX_EEEEENS5_IJNS4_10UnderscoreES10_S10_EEEEENS4_13SM90_TMA_LOADENS4_14ComposedLayoutINS4_7SwizzleILi2ELi4ELi3EEENS4_18smem_ptr_flag_bitsILi16EEENSU_INS5_IJNSA_ILi8EEESH_EEENS5_IJSH_SB_EEEEEEEvNS4_8identityES13_S1D_vS1E_EENS_8epilogue10collective6detail29Sm90TmaWarpSpecializedAdapterINS1H_15DefaultEpilogueISJ_SK_SK_NS1G_6thread17LinearCombinationISJ_Li1EffLNS1L_9ScaleType4KindE0ELNS_15FloatRoundStyleE2ESJ_EENS1_15EpilogueDefaultEEEEEvvEEEEvNT_6ParamsE)
        /*3b24*/ 	.short	0x0210
        /*3b26*/ 	.short	0x0470


	//----- nvinfo : EIATTR_SW_WAR
	.align		4
.L_45:
        /*3b28*/ 	.byte	0x04, 0x36
        /*3b2a*/ 	.short	(.L_47 - .L_46)
.L_46:
        /*3b2c*/ 	.word	0x00000008
.L_47:


//--------------------- .nv.callgraph             --------------------------
	.section	.nv.callgraph,"",@"SHT_CUDA_CALLGRAPH"
	.align	4
	.sectionentsize	8
	.align		4
        /*0000*/ 	.word	0x00000000
	.align		4
        /*0004*/ 	.word	0xffffffff
	.align		4
        /*0008*/ 	.word	index@(_ZN7cutlass13device_kernelINS_4gemm6kernel13GemmUniversalIN4cute5tupleIJiiiiEEENS1_10collective13CollectiveMmaINS1_34MainloopSm90TmaGmmaWarpSpecializedILi5ENS5_IJNS4_1CILi1EEESB_SB_EEENS1_35KernelTmaWarpSpecializedCooperativeEEENS5_IJNSA_ILi384EEENSA_ILi240EEENSA_ILi32EEEEEENS_6half_tENS5_IJlSB_lEEESJ_SK_NS4_8TiledMMAINS4_8MMA_AtomIJNS4_4SM904GMMA25MMA_64x16x16_F32F16F16_SSILNSO_5MajorE0ELSQ_0ELNSO_7ScaleInE1ELSR_1EEEEEENS4_6LayoutINS5_IJNSA_ILi2EEESB_SB_EEENS5_IJSB_NSA_ILi0EEESX_EEEEENS5_IJNS4_10UnderscoreES10_S10_EEEEENS4_13SM90_TMA_LOADENS4_14ComposedLayoutINS4_7SwizzleILi2ELi4ELi3EEENS4_18smem_ptr_flag_bitsILi16EEENSU_INS5_IJNSA_ILi8EEESH_EEENS5_IJSH_SB_EEEEEEEvNS4_8identityES13_S1D_vS1E_EENS_8epilogue10collective6detail29Sm90TmaWarpSpecializedAdapterINS1H_15DefaultEpilogueISJ_SK_SK_NS1G_6thread17LinearCombinationISJ_Li1EffLNS1L_9ScaleType4KindE0ELNS_15FloatRoundStyleE2ESJ_EENS1_15EpilogueDefaultEEEEEvvEEEEvNT_6ParamsE)
	.align		4
        /*000c*/ 	.word	index@(__assertfail)
	.align		4
        /*0010*/ 	.word	0x00000000
	.align		4
        /*0014*/ 	.word	0xfffffffe
	.align		4
        /*0018*/ 	.word	0x00000000
	.align		4
        /*001c*/ 	.word	0xfffffffd
	.align		4
        /*0020*/ 	.word	0x00000000
	.align		4
        /*0024*/ 	.word	0xfffffffc


//--------------------- .nv.constant4             --------------------------
	.section	.nv.constant4,"a",@progbits
	.align	8
	.align		8
.nv.constant4:
        /*0000*/ 	.dword	__assertfail
	.align		8
        /*0008*/ 	.dword	__unnamed_1
	.align		8
        /*0010*/ 	.dword	_ZN39_INTERNAL_440a9f7d_4_k_cu_288f311a_42254cuda3std3__45__cpo5beginE
	.align		8
        /*0018*/ 	.dword	_ZN39_INTERNAL_440a9f7d_4_k_cu_288f311a_42254cuda3std3__45__cpo3endE
	.align		8
        /*0020*/ 	.dword	_ZN39_INTERNAL_440a9f7d_4_k_cu_288f311a_42254cuda3std3__45__cpo6cbeginE
	.align		8
        /*0028*/ 	.dword	_ZN39_INTERNAL_440a9f7d_4_k_cu_288f311a_42254cuda3std3__45__cpo4cendE
	.align		8
        /*0030*/ 	.dword	_ZN39_INTERNAL_440a9f7d_4_k_cu_288f311a_42254cuda3std3__441_GLOBAL__N__440a9f7d_4_k_cu_288f311a_42256ignoreE
	.align		8
        /*0038*/ 	.dword	_ZN39_INTERNAL_440a9f7d_4_k_cu_288f311a_42254cuda3std3__419piecewise_constructE
	.align		8
        /*0040*/ 	.dword	_ZN39_INTERNAL_440a9f7d_4_k_cu_288f311a_42254cuda3std3__48in_placeE
	.align		8
        /*0048*/ 	.dword	_ZN39_INTERNAL_440a9f7d_4_k_cu_288f311a_42254cuda3std6ranges3__45__cpo4swapE
	.align		8
        /*0050*/ 	.dword	_ZN39_INTERNAL_440a9f7d_4_k_cu_288f311a_42254cuda3std6ranges3__45__cpo9iter_moveE
	.align		8
        /*0058*/ 	.dword	_ZN39_INTERNAL_440a9f7d_4_k_cu_288f311a_42254cute7productE
	.align		8
        /*0060*/ 	.dword	_ZN39_INTERNAL_440a9f7d_4_k_cu_288f311a_42254cute1_E
	.align		8
        /*0068*/ 	.dword	$str$22
	.align		8
        /*0070*/ 	.dword	$str$23


//--------------------- .text._ZN7cutlass13device_kernelINS_4gemm6kernel13GemmUniversalIN4cute5tupleIJiiiiEEENS1_10collective13CollectiveMmaINS1_34MainloopSm90TmaGmmaWarpSpecializedILi5ENS5_IJNS4_1CILi1EEESB_SB_EEENS1_35KernelTmaWarpSpecializedCooperativeEEENS5_IJNSA_ILi384EEENSA_ILi240EEENSA_ILi32EEEEEENS_6half_tENS5_IJlSB_lEEESJ_SK_NS4_8TiledMMAINS4_8MMA_AtomIJNS4_4SM904GMMA25MMA_64x16x16_F32F16F16_SSILNSO_5MajorE0ELSQ_0ELNSO_7ScaleInE1ELSR_1EEEEEENS4_6LayoutINS5_IJNSA_ILi2EEESB_SB_EEENS5_IJSB_NSA_ILi0EEESX_EEEEENS5_IJNS4_10UnderscoreES10_S10_EEEEENS4_13SM90_TMA_LOADENS4_14ComposedLayoutINS4_7SwizzleILi2ELi4ELi3EEENS4_18smem_ptr_flag_bitsILi16EEENSU_INS5_IJNSA_ILi8EEESH_EEENS5_IJSH_SB_EEEEEEEvNS4_8identityES13_S1D_vS1E_EENS_8epilogue10collective6detail29Sm90TmaWarpSpecializedAdapterINS1H_15DefaultEpilogueISJ_SK_SK_NS1G_6thread17LinearCombinationISJ_Li1EffLNS1L_9ScaleType4KindE0ELNS_15FloatRoundStyleE2ESJ_EENS1_15EpilogueDefaultEEEEEvvEEEEvNT_6ParamsE --------------------------
	.section	.text._ZN7cutlass13device_kernelINS_4gemm6kernel13GemmUniversalIN4cute5tupleIJiiiiEEENS1_10collective13CollectiveMmaINS1_34MainloopSm90TmaGmmaWarpSpecializedILi5ENS5_IJNS4_1CILi1EEESB_SB_EEENS1_35KernelTmaWarpSpecializedCooperativeEEENS5_IJNSA_ILi384EEENSA_ILi240EEENSA_ILi32EEEEEENS_6half_tENS5_IJlSB_lEEESJ_SK_NS4_8TiledMMAINS4_8MMA_AtomIJNS4_4SM904GMMA25MMA_64x16x16_F32F16F16_SSILNSO_5MajorE0ELSQ_0ELNSO_7ScaleInE1ELSR_1EEEEEENS4_6LayoutINS5_IJNSA_ILi2EEESB_SB_EEENS5_IJSB_NSA_ILi0EEESX_EEEEENS5_IJNS4_10UnderscoreES10_S10_EEEEENS4_13SM90_TMA_LOADENS4_14ComposedLayoutINS4_7SwizzleILi2ELi4ELi3EEENS4_18smem_ptr_flag_bitsILi16EEENSU_INS5_IJNSA_ILi8EEESH_EEENS5_IJSH_SB_EEEEEEEvNS4_8identityES13_S1D_vS1E_EENS_8epilogue10collective6detail29Sm90TmaWarpSpecializedAdapterINS1H_15DefaultEpilogueISJ_SK_SK_NS1G_6thread17LinearCombinationISJ_Li1EffLNS1L_9ScaleType4KindE0ELNS_15FloatRoundStyleE2ESJ_EENS1_15EpilogueDefaultEEEEEvvEEEEvNT_6ParamsE,"ax",@progbits
	.align	128
.text._ZN7cutlass13device_kernelINS_4gemm6kernel13GemmUniversalIN4cute5tupleIJiiiiEEENS1_10collective13CollectiveMmaINS1_34MainloopSm90TmaGmmaWarpSpecializedILi5ENS5_IJNS4_1CILi1EEESB_SB_EEENS1_35KernelTmaWarpSpecializedCooperativeEEENS5_IJNSA_ILi384EEENSA_ILi240EEENSA_ILi32EEEEEENS_6half_tENS5_IJlSB_lEEESJ_SK_NS4_8TiledMMAINS4_8MMA_AtomIJNS4_4SM904GMMA25MMA_64x16x16_F32F16F16_SSILNSO_5MajorE0ELSQ_0ELNSO_7ScaleInE1ELSR_1EEEEEENS4_6LayoutINS5_IJNSA_ILi2EEESB_SB_EEENS5_IJSB_NSA_ILi0EEESX_EEEEENS5_IJNS4_10UnderscoreES10_S10_EEEEENS4_13SM90_TMA_LOADENS4_14ComposedLayoutINS4_7SwizzleILi2ELi4ELi3EEENS4_18smem_ptr_flag_bitsILi16EEENSU_INS5_IJNSA_ILi8EEESH_EEENS5_IJSH_SB_EEEEEEEvNS4_8identityES13_S1D_vS1E_EENS_8epilogue10collective6detail29Sm90TmaWarpSpecializedAdapterINS1H_15DefaultEpilogueISJ_SK_SK_NS1G_6thread17LinearCombinationISJ_Li1EffLNS1L_9ScaleType4KindE0ELNS_15FloatRoundStyleE2ESJ_EENS1_15EpilogueDefaultEEEEEvvEEEEvNT_6ParamsE:
        .type           _ZN7cutlass13device_kernelINS_4gemm6kernel13GemmUniversalIN4cute5tupleIJiiiiEEENS1_10collective13CollectiveMmaINS1_34MainloopSm90TmaGmmaWarpSpecializedILi5ENS5_IJNS4_1CILi1EEESB_SB_EEENS1_35KernelTmaWarpSpecializedCooperativeEEENS5_IJNSA_ILi384EEENSA_ILi240EEENSA_ILi32EEEEEENS_6half_tENS5_IJlSB_lEEESJ_SK_NS4_8TiledMMAINS4_8MMA_AtomIJNS4_4SM904GMMA25MMA_64x16x16_F32F16F16_SSILNSO_5MajorE0ELSQ_0ELNSO_7ScaleInE1ELSR_1EEEEEENS4_6LayoutINS5_IJNSA_ILi2EEESB_SB_EEENS5_IJSB_NSA_ILi0EEESX_EEEEENS5_IJNS4_10UnderscoreES10_S10_EEEEENS4_13SM90_TMA_LOADENS4_14ComposedLayoutINS4_7SwizzleILi2ELi4ELi3EEENS4_18smem_ptr_flag_bitsILi16EEENSU_INS5_IJNSA_ILi8EEESH_EEENS5_IJSH_SB_EEEEEEEvNS4_8identityES13_S1D_vS1E_EENS_8epilogue10collective6detail29Sm90TmaWarpSpecializedAdapterINS1H_15DefaultEpilogueISJ_SK_SK_NS1G_6thread17LinearCombinationISJ_Li1EffLNS1L_9ScaleType4KindE0ELNS_15FloatRoundStyleE2ESJ_EENS1_15EpilogueDefaultEEEEEvvEEEEvNT_6ParamsE,@function
        .size           _ZN7cutlass13device_kernelINS_4gemm6kernel13GemmUniversalIN4cute5tupleIJiiiiEEENS1_10collective13CollectiveMmaINS1_34MainloopSm90TmaGmmaWarpSpecializedILi5ENS5_IJNS4_1CILi1EEESB_SB_EEENS1_35KernelTmaWarpSpecializedCooperativeEEENS5_IJNSA_ILi384EEENSA_ILi240EEENSA_ILi32EEEEEENS_6half_tENS5_IJlSB_lEEESJ_SK_NS4_8TiledMMAINS4_8MMA_AtomIJNS4_4SM904GMMA25MMA_64x16x16_F32F16F16_SSILNSO_5MajorE0ELSQ_0ELNSO_7ScaleInE1ELSR_1EEEEEENS4_6LayoutINS5_IJNSA_ILi2EEESB_SB_EEENS5_IJSB_NSA_ILi0EEESX_EEEEENS5_IJNS4_10UnderscoreES10_S10_EEEEENS4_13SM90_TMA_LOADENS4_14ComposedLayoutINS4_7SwizzleILi2ELi4ELi3EEENS4_18smem_ptr_flag_bitsILi16EEENSU_INS5_IJNSA_ILi8EEESH_EEENS5_IJSH_SB_EEEEEEEvNS4_8identityES13_S1D_vS1E_EENS_8epilogue10collective6detail29Sm90TmaWarpSpecializedAdapterINS1H_15DefaultEpilogueISJ_SK_SK_NS1G_6thread17LinearCombinationISJ_Li1EffLNS1L_9ScaleType4KindE0ELNS_15FloatRoundStyleE2ESJ_EENS1_15EpilogueDefaultEEEEEvvEEEEvNT_6ParamsE,(.L_x_782 - _ZN7cutlass13device_kernelINS_4gemm6kernel13GemmUniversalIN4cute5tupleIJiiiiEEENS1_10collective13CollectiveMmaINS1_34MainloopSm90TmaGmmaWarpSpecializedILi5ENS5_IJNS4_1CILi1EEESB_SB_EEENS1_35KernelTmaWarpSpecializedCooperativeEEENS5_IJNSA_ILi384EEENSA_ILi240EEENSA_ILi32EEEEEENS_6half_tENS5_IJlSB_lEEESJ_SK_NS4_8TiledMMAINS4_8MMA_AtomIJNS4_4SM904GMMA25MMA_64x16x16_F32F16F16_SSILNSO_5MajorE0ELSQ_0ELNSO_7ScaleInE1ELSR_1EEEEEENS4_6LayoutINS5_IJNSA_ILi2EEESB_SB_EEENS5_IJSB_NSA_ILi0EEESX_EEEEENS5_IJNS4_10UnderscoreES10_S10_EEEEENS4_13SM90_TMA_LOADENS4_14ComposedLayoutINS4_7SwizzleILi2ELi4ELi3EEENS4_18smem_ptr_flag_bitsILi16EEENSU_INS5_IJNSA_ILi8EEESH_EEENS5_IJSH_SB_EEEEEEEvNS4_8identityES13_S1D_vS1E_EENS_8epilogue10collective6detail29Sm90TmaWarpSpecializedAdapterINS1H_15DefaultEpilogueISJ_SK_SK_NS1G_6thread17LinearCombinationISJ_Li1EffLNS1L_9ScaleType4KindE0ELNS_15FloatRoundStyleE2ESJ_EENS1_15EpilogueDefaultEEEEEvvEEEEvNT_6ParamsE)
        .other          _ZN7cutlass13device_kernelINS_4gemm6kernel13GemmUniversalIN4cute5tupleIJiiiiEEENS1_10collective13CollectiveMmaINS1_34MainloopSm90TmaGmmaWarpSpecializedILi5ENS5_IJNS4_1CILi1EEESB_SB_EEENS1_35KernelTmaWarpSpecializedCooperativeEEENS5_IJNSA_ILi384EEENSA_ILi240EEENSA_ILi32EEEEEENS_6half_tENS5_IJlSB_lEEESJ_SK_NS4_8TiledMMAINS4_8MMA_AtomIJNS4_4SM904GMMA25MMA_64x16x16_F32F16F16_SSILNSO_5MajorE0ELSQ_0ELNSO_7ScaleInE1ELSR_1EEEEEENS4_6LayoutINS5_IJNSA_ILi2EEESB_SB_EEENS5_IJSB_NSA_ILi0EEESX_EEEEENS5_IJNS4_10UnderscoreES10_S10_EEEEENS4_13SM90_TMA_LOADENS4_14ComposedLayoutINS4_7SwizzleILi2ELi4ELi3EEENS4_18smem_ptr_flag_bitsILi16EEENSU_INS5_IJNSA_ILi8EEESH_EEENS5_IJSH_SB_EEEEEEEvNS4_8identityES13_S1D_vS1E_EENS_8epilogue10collective6detail29Sm90TmaWarpSpecializedAdapterINS1H_15DefaultEpilogueISJ_SK_SK_NS1G_6thread17LinearCombinationISJ_Li1EffLNS1L_9ScaleType4KindE0ELNS_15FloatRoundStyleE2ESJ_EENS1_15EpilogueDefaultEEEEEvvEEEEvNT_6ParamsE,@"STO_CUDA_ENTRY STV_DEFAULT"
_ZN7cutlass13device_kernelINS_4gemm6kernel13GemmUniversalIN4cute5tupleIJiiiiEEENS1_10collective13CollectiveMmaINS1_34MainloopSm90TmaGmmaWarpSpecializedILi5ENS5_IJNS4_1CILi1EEESB_SB_EEENS1_35KernelTmaWarpSpecializedCooperativeEEENS5_IJNSA_ILi384EEENSA_ILi240EEENSA_ILi32EEEEEENS_6half_tENS5_IJlSB_lEEESJ_SK_NS4_8TiledMMAINS4_8MMA_AtomIJNS4_4SM904GMMA25MMA_64x16x16_F32F16F16_SSILNSO_5MajorE0ELSQ_0ELNSO_7ScaleInE1ELSR_1EEEEEENS4_6LayoutINS5_IJNSA_ILi2EEESB_SB_EEENS5_IJSB_NSA_ILi0EEESX_EEEEENS5_IJNS4_10UnderscoreES10_S10_EEEEENS4_13SM90_TMA_LOADENS4_14ComposedLayoutINS4_7SwizzleILi2ELi4ELi3EEENS4_18smem_ptr_flag_bitsILi16EEENSU_INS5_IJNSA_ILi8EEESH_EEENS5_IJSH_SB_EEEEEEEvNS4_8identityES13_S1D_vS1E_EENS_8epilogue10collective6detail29Sm90TmaWarpSpecializedAdapterINS1H_15DefaultEpilogueISJ_SK_SK_NS1G_6thread17LinearCombinationISJ_Li1EffLNS1L_9ScaleType4KindE0ELNS_15FloatRoundStyleE2ESJ_EENS1_15EpilogueDefaultEEEEEvvEEEEvNT_6ParamsE:
[----:B------:R-:W0:Y:S02]  /*0000*/  LDC R1, c[0x0][0x28] ;  /* 0x00000a00ff017b82 */ /* 0x000e240000000800 */
[----:B0-----:R-:W-:Y:S01]  /*0010*/  VIADD R1, R1, 0xfffffa28 ;  /* 0xfffffa2801017836 */ /* 0x001fe20000000000 */
[----:B------:R-:W0:Y:S01]  /*0020*/  S2R R2, SR_TID.X ;  /* 0x0000000000027919 */ /* 0x000e220000002100 */
[----:B------:R-:W-:Y:S01]  /*0030*/  ELECT P0, URZ, PT ;  /* 0x00000000003f782f */ /* 0x000fe20003800000 */
[----:B------:R-:W-:Y:S01]  /*0040*/  BSSY B0, `(.L_x_0) ;  /* 0x0000015000007945 */ /* 0x000fe20003800000 */
[--C-:B0-----:R-:W-:Y:S02]  /*0050*/  SHF.R.U32.HI R0, RZ, 0x5, R2.reuse ;  /* 0x00000005ff007819 */ /* 0x101fe40000011602 */
[----:B------:R-:W-:-:S03]  /*0060*/  SHF.R.U32.HI R2, RZ, 0x7, R2 ;  /* 0x00000007ff027819 */ /* 0x000fc60000011602 */
[----:B------:R-:W0:Y:S04]  /*0070*/  SHFL.IDX PT, R3, R0, RZ, 0x1f ;  /* 0x00001fff00037589 */ /* 0x000e2800000e0000 */
[----:B------:R-:W1:Y:S01]  /*0080*/  SHFL.IDX PT, R2, R2, RZ, 0x1f ;  /* 0x00001fff02027589 */ /* 0x000e6200000e0000 */
[----:B0-----:R-:W-:Y:S02]  /*0090*/  R2UR UR4, R3 ;  /* 0x00000000030472ca */ /* 0x001fe400000e0000 */
[----:B-1----:R-:W-:-:S11]  /*00a0*/  R2UR UR6, R2 ;  /* 0x00000000020672ca */ /* 0x002fd600000e0000 */
[----:B------:R-:W-:Y:S02]  /*00b0*/  USHF.R.S32.HI UR5, URZ, 0x1f, UR4 ;  /* 0x0000001f3f057899 */ /* 0x000fe40008011404 */
[----:B------:R-:W-:Y:S02]  /*00c0*/  ISETP.NE.OR P0, PT, RZ, UR4, !P0 ;  /* 0x00000004ff007c0c */ /* 0x000fe4000c705670 */
[----:B------:R-:W-:-:S04]  /*00d0*/  ULEA.HI UR5, UR5, UR4, URZ, 0x2 ;  /* 0x0000000405057291 */ /* 0x000fc8000f8f103f */
[----:B------:R-:W-:-:S04]  /*00e0*/  ULOP3.LUT UR5, UR5, 0xfffffffc, URZ, 0xc0, !UPT ;  /* 0xfffffffc05057892 */ /* 0x000fc8000f8ec03f */
[----:B------:R-:W-:-:S03]  /*00f0*/  UIADD3 UR8, UR4, -UR5, URZ ;  /* 0x8000000504087290 */ /* 0x000fc6000fffe03f */
[----:B------:R-:W-:Y:S09]  /*0100*/  @P0 BRA `(.L_x_1) ;  /* 0x0000000000200947 */ /* 0x000ff20003800000 */
[----:B------:R-:W-:Y:S02]  /*0110*/  ULDC.64 UR4, c[0x0][0x198] ;  /* 0x0000660000047ab9 */ /* 0x000fe40000000a00 */
[----:B------:R-:W-:Y:S02]  /*0120*/  UIADD3 UR10, UP0, UR4, 0xf0, URZ ;  /* 0x000000f0040a7890 */ /* 0x000fe4000ff1e03f */
[----:B------:R-:W-:Y:S02]  /*0130*/  UIADD3 UR4, UP1, UR4, 0x1f0, URZ ;  /* 0x000001f004047890 */ /* 0x000fe4000ff3e03f */
[----:B------:R-:W-:Y:S02]  /*0140*/  UIADD3.X UR11, URZ, UR5, URZ, UP0, !UPT ;  /* 0x000000053f0b7290 */ /* 0x000fe400087fe43f */
[----:B------:R-:W-:-:S07]  /*0150*/  UIADD3.X UR5, URZ, UR5, URZ, UP1, !UPT ;  /* 0x000000053f057290 */ /* 0x000fce0008ffe43f */
[----:B------:R0:W-:Y:S02]  /*0160*/  UTMACCTL.PF [UR10] ;  /* 0x000000000a0079b9 */ /* 0x0001e40008040000 */
[----:B------:R0:W-:Y:S02]  /*0170*/  UTMACCTL.PF [UR4] ;  /* 0x00000000040079b9 */ /* 0x0001e40008040000 */
[----:B0-----:R-:W-:Y:S01]  /*0180*/  NOP ;  /* 0x0000000000007918 */ /* 0x001fe20000000000 */
.L_x_1:
[----:B------:R-:W-:Y:S05]  /*0190*/  BSYNC B0 ;  /* 0x0000000000007941 */ /* 0x000fea0003800000 */
.L_x_0:
[----:B------:R-:W0:Y:S01]  /*01a0*/  SHFL.IDX PT, R2, R0, RZ, 0x1f ;  /* 0x00001fff00027589 */ /* 0x000e2200000e0000 */
[----:B------:R-:W-:Y:S01]  /*01b0*/  UISETP.NE.AND UP0, UPT, UR8, 0x3, UPT ;  /* 0x000000030800788c */ /* 0x000fe2000bf05270 */
[----:B------:R-:W-:Y:S01]  /*01c0*/  ISETP.NE.AND P1, PT, RZ, UR6, PT ;  /* 0x00000006ff007c0c */ /* 0x000fe2000bf25270 */
[----:B------:R-:W-:Y:S02]  /*01d0*/  UIADD3 UR10, UR6, -0x1, URZ ;  /* 0xffffffff060a7890 */ /* 0x000fe4000fffe03f */
[----:B------:R-:W-:Y:S02]  /*01e0*/  UISETP.EQ.OR UP0, UPT, UR8, URZ, !UP0 ;  /* 0x0000003f0800728c */ /* 0x000fe4000c702670 */
[----:B------:R-:W-:Y:S02]  /*01f0*/  UISETP.GE.U32.AND UP1, UPT, UR10, 0x2, UPT ;  /* 0x000000020a00788c */ /* 0x000fe4000bf26070 */
[----:B------:R-:W-:-:S04]  /*0200*/  UISETP.EQ.AND UP0, UPT, UR6, URZ, UP0 ;  /* 0x0000003f0600728c */ /* 0x000fc80008702270 */
[----:B------:R-:W-:-:S04]  /*0210*/  USEL UR4, URZ, 0x1, !UP0 ;  /* 0x000000013f047887 */ /* 0x000fc8000c000000 */
[----:B------:R-:W-:Y:S01]  /*0220*/  USEL UR4, UR4, 0x2, UP1 ;  /* 0x0000000204047887 */ /* 0x000fe20008800000 */
[----:B0-----:R-:W-:-:S05]  /*0230*/  ISETP.NE.AND P0, PT, R2, RZ, PT ;  /* 0x000000ff0200720c */ /* 0x001fca0003f05270 */
[----:B------:R-:W-:-:S05]  /*0240*/  IMAD.U32 R2, RZ, RZ, UR4 ;  /* 0x00000004ff027e24 */ /* 0x000fca000f8e00ff */
[----:B------:R0:W-:Y:S03]  /*0250*/  STL [R1+0x284], R2 ;  /* 0x0002840201007387 */ /* 0x0001e60000100800 */
[----:B------:R-:W-:Y:S05]  /*0260*/  @P0 BRA `(.L_x_2) ;  /* 0x0000000000600947 */ /* 0x000fea0003800000 */
[----:B------:R-:W1:Y:S01]  /*0270*/  S2UR UR9, SR_CgaCtaId ;  /* 0x00000000000979c3 */ /* 0x000e620000008800 */
[----:B------:R-:W-:Y:S01]  /*0280*/  UMOV UR4, 0x400 ;  /* 0x0000040000047882 */ /* 0x000fe20000000000 */
[----:B------:R-:W-:Y:S01]  /*0290*/  UMOV UR5, 0x1 ;  /* 0x0000000100057882 */ /* 0x000fe20000000000 */
[----:B------:R-:W-:Y:S01]  /*02a0*/  UMOV UR6, 0x100 ;  /* 0x0000010000067882 */ /* 0x000fe20000000000 */
[----:B------:R-:W-:Y:S01]  /*02b0*/  ELECT P0, URZ, PT ;  /* 0x00000000003f782f */ /* 0x000fe20003800000 */
[----:B------:R-:W-:-:S04]  /*02c0*/  UIADD3 UR6, -UR6, 0x100000, URZ ;  /* 0x0010000006067890 */ /* 0x000fc8000fffe13f */
[----:B------:R-:W-:Y:S02]  /*02d0*/  USHF.L.U32 UR7, UR6, 0xb, URZ ;  /* 0x0000000b06077899 */ /* 0x000fe4000800063f */
[----:B------:R-:W-:Y:S02]  /*02e0*/  USHF.L.U32 UR6, UR6, 0x1, URZ ;  /* 0x0000000106067899 */ /* 0x000fe4000800063f */
[----:B-1----:R-:W-:Y:S02]  /*02f0*/  ULEA UR9, UR9, UR4, 0x18 ;  /* 0x0000000409097291 */ /* 0x002fe4000f8ec03f */
[----:B------:R-:W-:-:S04]  /*0300*/  UIADD3 UR4, -UR5, 0x100000, URZ ;  /* 0x0010000005047890 */ /* 0x000fc8000fffe13f */
[----:B------:R-:W-:Y:S02]  /*0310*/  USHF.L.U32 UR5, UR4, 0xb, URZ ;  /* 0x0000000b04057899 */ /* 0x000fe4000800063f */
[----:B------:R-:W-:Y:S01]  /*0320*/  USHF.L.U32 UR4, UR4, 0x1, URZ ;  /* 0x0000000104047899 */ /* 0x000fe2000800063f */
[----:B------:R-:W1:Y:S11]  /*0330*/  FENCE.VIEW.ASYNC.S ;  /* 0x00000000000073c6 */ /* 0x000e760000000000 */
[----:B-1----:R1:W2:Y:S01]  /*0340*/  SYNCS.EXCH.64 URZ, [UR9], UR4 ;  /* 0x00000004093f75b2 */ /* 0x0022a20008000100 */
[----:B------:R1:W3:Y:S01]  /*0350*/  SYNCS.EXCH.64 URZ, [UR9+0x28], UR6 ;  /* 0x00002806093f75b2 */ /* 0x0002e20008000100 */
[----:B------:R1:W4:Y:S01]  /*0360*/  SYNCS.EXCH.64 URZ, [UR9+0x8], UR4 ;  /* 0x00000804093f75b2 */ /* 0x0003220008000100 */
[----:B------:R1:W0:Y:S01]  /*0370*/  SYNCS.EXCH.64 URZ, [UR9+0x30], UR6 ;  /* 0x00003006093f75b2 */ /* 0x0002220008000100 */
[----:B------:R1:W0:Y:S01]  /*0380*/  SYNCS.EXCH.64 URZ, [UR9+0x10], UR4 ;  /* 0x00001004093f75b2 */ /* 0x0002220008000100 */
[----:B------:R1:W0:Y:S01]  /*0390*/  SYNCS.EXCH.64 URZ, [UR9+0x38], UR6 ;  /* 0x00003806093f75b2 */ /* 0x0002220008000100 */
[----:B------:R1:W0:Y:S01]  /*03a0*/  SYNCS.EXCH.64 URZ, [UR9+0x18], UR4 ;  /* 0x00001804093f75b2 */ /* 0x0002220008000100 */
[----:B------:R1:W0:Y:S01]  /*03b0*/  SYNCS.EXCH.64 URZ, [UR9+0x40], UR6 ;  /* 0x00004006093f75b2 */ /* 0x0002220008000100 */
[----:B------:R1:W0:Y:S01]  /*03c0*/  SYNCS.EXCH.64 URZ, [UR9+0x20], UR4 ;  /* 0x00002004093f75b2 */ /* 0x0002220008000100 */
[----:B------:R1:W0:Y:S01]  /*03d0*/  SYNCS.EXCH.64 URZ, [UR9+0x48], UR6 ;  /* 0x00004806093f75b2 */ /* 0x0002220008000100 */
[----:B------:R-:W-:Y:S01]  /*03e0*/  NOP ;  /* 0x0000000000007918 */ /* 0x000fe20000000000 */
.L_x_2:
[----:B0-----:R-:W5:Y:S01]  /*03f0*/  LDL.LU R2, [R1+0x280] ;  /* 0x0002800001027983 */ /* 0x001f620000300800 */
[----:B------:R-:W0:Y:S01]  /*0400*/  LDC R3, c[0x0][0x65c] ;  /* 0x00019700ff037b82 */ /* 0x000e220000000800 */
[----:B------:R-:W-:Y:S01]  /*0410*/  ELECT P0, URZ, PT ;  /* 0x00000000003f782f */ /* 0x000fe20003800000 */
[----:B------:R-:W-:Y:S01]  /*0420*/  IMAD.MOV.U32 R5, RZ, RZ, RZ ;  /* 0x000000ffff057224 */ /* 0x000fe200078e00ff */
[----:B------:R-:W2:Y:S01]  /*0430*/  SHFL.IDX PT, R0, R0, RZ, 0x1f ;  /* 0x00001fff00007589 */ /* 0x000ea200000e0000 */
[----:B-1----:R-:W-:Y:S01]  /*0440*/  UMOV UR4, 0x20 ;  /* 0x0000002000047882 */ /* 0x002fe20000000000 */
[----:B------:R-:W-:Y:S01]  /*0450*/  NOP ;  /* 0x0000000000007918 */ /* 0x000fe20000000000 */
[----:B------:R-:W-:Y:S01]  /*0460*/  NOP ;  /* 0x0000000000007918 */ /* 0x000fe20000000000 */
[----:B------:R-:W1:Y:S01]  /*0470*/  S2R R4, SR_CTAID.X ;  /* 0x0000000000047919 */ /* 0x000e620000002500 */
[----:B0-----:R-:W-:Y:S02]  /*0480*/  ISETP.NE.AND P2, PT, R3, 0x1, PT ;  /* 0x000000010300780c */ /* 0x001fe40003f45270 */
[----:B--2---:R-:W-:-:S02]  /*0490*/  ISETP.NE.OR P0, PT, R0, RZ, !P0 ;  /* 0x000000ff0000720c */ /* 0x004fc40004705670 */
[----:B------:R-:W0:Y:S09]  /*04a0*/  S2R R0, SR_CTAID.Y ;  /* 0x0000000000007919 */ /* 0x000e320000002600 */
[----:B------:R-:W1:Y:S01]  /*04b0*/  @P2 LDC R7, c[0x0][0x10] ;  /* 0x00000400ff072b82 */ /* 0x000e620000000800 */
[----:B------:R-:W-:Y:S01]  /*04c0*/  @P2 MOV R3, RZ ;  /* 0x000000ff00032202 */ /* 0x000fe20000000f00 */
[----:B------:R-:W-:Y:S01]  /*04d0*/  @P2 IMAD.MOV.U32 R11, RZ, RZ, RZ ;  /* 0x000000ffff0b2224 */ /* 0x000fe200078e00ff */
[----:B------:R-:W-:Y:S01]  /*04e0*/  VOTEU.ALL UP0, P0 ;  /* 0x00000000003f7886 */ /* 0x000fe20000000000 */
[----:B------:R-:W-:-:S04]  /*04f0*/  VOTEU.ALL UP1, P0 ;  /* 0x00000000003f7886 */ /* 0x000fc80000020000 */
[----:B------:R-:W2:Y:S01]  /*0500*/  @!P2 LDC R9, c[0x0][0xc] ;  /* 0x00000300ff09ab82 */ /* 0x000ea20000000800 */
[----:B------:R-:W-:Y:S01]  /*0510*/  @!UP0 UMOV UR6, 0x400 ;  /* 0x0000040000068882 */ /* 0x000fe20000000000 */
[----:B------:R-:W-:-:S04]  /*0520*/  @!UP0 UIADD3 UR4, -UR4, 0x100000, URZ ;  /* 0x0010000004048890 */ /* 0x000fc8000fffe13f */
[----:B------:R-:W-:Y:S02]  /*0530*/  @!UP0 USHF.L.U32 UR5, UR4, 0xb, URZ ;  /* 0x0000000b04058899 */ /* 0x000fe4000800063f */
[----:B------:R-:W-:Y:S01]  /*0540*/  @!UP0 USHF.L.U32 UR4, UR4, 0x1, URZ ;  /* 0x0000000104048899 */ /* 0x000fe2000800063f */
[----:B------:R-:W3:Y:S02]  /*0550*/  @!UP0 S2UR UR7, SR_CgaCtaId ;  /* 0x00000000000789c3 */ /* 0x000ee40000008800 */
[----:B---3--:R-:W-:Y:S01]  /*0560*/  @!UP0 ULEA UR6, UR7, UR6, 0x18 ;  /* 0x0000000607068291 */ /* 0x008fe2000f8ec03f */
[----:B------:R-:W-:Y:S01]  /*0570*/  VOTEU.ALL UP0, P0 ;  /* 0x00000000003f7886 */ /* 0x000fe20000000000 */
[----:B------:R-:W3:Y:S10]  /*0580*/  FENCE.VIEW.ASYNC.S ;  /* 0x00000000000073c6 */ /* 0x000ef40000000000 */
[----:B---3--:R3:W4:Y:S01]  /*0590*/  @!UP0 SYNCS.EXCH.64 URZ, [UR6+0x60], UR4 ;  /* 0x00006004063f85b2 */ /* 0x0087220008000100 */
[----:B------:R3:W4:Y:S01]  /*05a0*/  @!UP1 SYNCS.EXCH.64 URZ, [UR6+0x68], UR4 ;  /* 0x00006804063f95b2 */ /* 0x0007220008000100 */
[----:B------:R-:W-:Y:S01]  /*05b0*/  NOP ;  /* 0x0000000000007918 */ /* 0x000fe20000000000 */
[----:B-----5:R-:W-:-:S04]  /*05c0*/  LOP3.LUT R2, R2, 0xfffffff7, RZ, 0xc0, !PT ;  /* 0xfffffff702027812 */ /* 0x020fc800078ec0ff */
[----:B------:R-:W-:-:S05]  /*05d0*/  @P2 LOP3.LUT R2, R2, 0x8, RZ, 0xfc, !PT ;  /* 0x0000000802022812 */ /* 0x000fca00078efcff */
[----:B------:R0:W-:Y:S02]  /*05e0*/  STL [R1+0x280], R2 ;  /* 0x0002800201007387 */ /* 0x0001e40000100800 */
[----:B0-----:R-:W-:-:S04]  /*05f0*/  @P2 IMAD.MOV.U32 R2, RZ, RZ, R0 ;  /* 0x000000ffff022224 */ /* 0x001fc800078e0000 */
[----:B-1----:R-:W-:-:S04]  /*0600*/  @P2 IMAD.WIDE.U32 R6, R4, R7, R2 ;  /* 0x0000000704062225 */ /* 0x002fc800078e0002 */
[----:B--2---:R-:W-:Y:S01]  /*0610*/  @!P2 IMAD.WIDE.U32 R2, R9, R0, R4 ;  /* 0x000000000902a225 */ /* 0x004fe200078e0004 */
[----:B------:R-:W-:-:S03]  /*0620*/  @P2 IADD3 R17, R7, R11, RZ ;  /* 0x0000000b07112210 */ /* 0x000fc60007ffe0ff */
[----:B------:R-:W-:Y:S02]  /*0630*/  @P2 IMAD.MOV.U32 R16, RZ, RZ, R6 ;  /* 0x000000ffff102224 */ /* 0x000fe400078e0006 */
[----:B------:R-:W-:Y:S02]  /*0640*/  @!P2 IMAD.MOV.U32 R16, RZ, RZ, R2 ;  /* 0x000000ffff10a224 */ /* 0x000fe400078e0002 */
[----:B------:R-:W-:-:S03]  /*0650*/  @!P2 IMAD.MOV.U32 R17, RZ, RZ, R3 ;  /* 0x000000ffff11a224 */ /* 0x000fc600078e0003 */
[----:B------:R3:W-:Y:S04]  /*0660*/  STL [R1+0x298], R16 ;  /* 0x0002981001007387 */ /* 0x0007e80000100800 */
[----:B------:R3:W-:Y:S01]  /*0670*/  STL [R1+0x294], R17 ;  /* 0x0002941101007387 */ /* 0x0007e20000100800 */
[----:B----4-:R-:W-:Y:S06]  /*0680*/  BAR.SYNC.DEFER_BLOCKING 0x0 ;  /* 0x0000000000007b1d */ /* 0x010fec0000010000 */
[----:B------:R-:W-:Y:S05]  /*0690*/  @!P1 BRA `(.L_x_3) ;  /* 0x0000024000789947 */ /* 0x000fea0003800000 */
[----:B------:R-:W-:-:S06]  /*06a0*/  UISETP.GT.U32.AND UP0, UPT, UR10, 0x1, UPT ;  /* 0x000000010a00788c */ /* 0x000fcc000bf04070 */
[----:B------:R-:W-:-:S13]  /*06b0*/  PLOP3.LUT P0, PT, PT, PT, UP0, 0x80, 0x0 ;  /* 0x000000000000781c */ /* 0x000fda0003f0f008 */
[----:B---3--:R-:W-:Y:S05]  /*06c0*/  @P0 EXIT ;  /* 0x000000000000094d */ /* 0x008fea0003800000 */
[----:B------:R-:W-:Y:S01]  /*06d0*/  ULDC.64 UR4, c[0x0][0x650] ;  /* 0x0001940000047ab9 */ /* 0x000fe20000000a00 */
[----:B------:R-:W-:Y:S02]  /*06e0*/  PRMT R6, RZ, 0x7610, R6 ;  /* 0x00007610ff067816 */ /* 0x000fe40000000006 */
[----:B------:R-:W-:Y:S01]  /*06f0*/  ISETP.GE.U32.AND P0, PT, R16, UR4, PT ;  /* 0x0000000410007c0c */ /* 0x000fe2000bf06070 */
[----:B------:R-:W-:Y:S02]  /*0700*/  UMOV UR4, 0xffffffff ;  /* 0xffffffff00047882 */ /* 0x000fe40000000000 */
[----:B------:R-:W-:Y:S01]  /*0710*/  MOV R2, UR4 ;  /* 0x0000000400027c02 */ /* 0x000fe20008000f00 */
[----:B------:R-:W-:Y:S01]  /*0720*/  IMAD.U32 R19, RZ, RZ, UR4 ;  /* 0x00000004ff137e24 */ /* 0x000fe2000f8e00ff */
[----:B------:R-:W-:Y:S01]  /*0730*/  ISETP.GE.U32.AND.EX P0, PT, R17, UR5, PT, P0 ;  /* 0x0000000511007c0c */ /* 0x000fe2000bf06100 */
[----:B------:R-:W-:Y:S02]  /*0740*/  UMOV UR5, 0xffffffff ;  /* 0xffffffff00057882 */ /* 0x000fe40000000000 */
[----:B------:R0:W-:Y:S01]  /*0750*/  STL [R1+0x288], R2 ;  /* 0x0002880201007387 */ /* 0x0001e20000100800 */
[----:B------:R-:W-:-:S09]  /*0760*/  IMAD.U32 R18, RZ, RZ, UR5 ;  /* 0x00000005ff127e24 */ /* 0x000fd2000f8e00ff */
[----:B0-----:R-:W-:Y:S05]  /*0770*/  @P0 BRA `(.L_x_4) ;  /* 0x00000004007c0947 */ /* 0x001fea0003800000 */
[----:B------:R-:W0:Y:S01]  /*0780*/  LDC.64 R12, c[0x0][0x628] ;  /* 0x00018a00ff0c7b82 */ /* 0x000e220000000a00 */
[----:B------:R-:W-:Y:S02]  /*0790*/  IMAD.MOV.U32 R2, RZ, RZ, R16 ;  /* 0x000000ffff027224 */ /* 0x000fe400078e0010 */
[----:B------:R-:W-:-:S05]  /*07a0*/  IMAD.MOV.U32 R3, RZ, RZ, R17 ;  /* 0x000000ffff037224 */ /* 0x000fca00078e0011 */
[----:B------:R-:W1:Y:S08]  /*07b0*/  LDC R10, c[0x0][0x630] ;  /* 0x00018c00ff0a7b82 */ /* 0x000e700000000800 */
[----:B------:R-:W2:Y:S01]  /*07c0*/  LDC.64 R14, c[0x0][0x620] ;  /* 0x00018800ff0e7b82 */ /* 0x000ea20000000a00 */
[----:B0-----:R-:W-:-:S04]  /*07d0*/  ISETP.NE.U32.AND P0, PT, R12, RZ, PT ;  /* 0x000000ff0c00720c */ /* 0x001fc80003f05070 */
[----:B------:R-:W-:-:S13]  /*07e0*/  ISETP.NE.AND.EX P0, PT, R13, RZ, PT, P0 ;  /* 0x000000ff0d00720c */ /* 0x000fda0003f05300 */
[----:B-12---:R-:W-:Y:S05]  /*07f0*/  @!P0 BRA `(.L_x_5) ;  /* 0x0000000000288947 */ /* 0x006fea0003800000 */
[----:B------:R-:W0:Y:S02]  /*0800*/  LDC R9, c[0x0][0x634] ;  /* 0x00018d00ff097b82 */ /* 0x000e240000000800 */
[----:B0-----:R-:W-:-:S04]  /*0810*/  IADD3 R9, P0, R16, R9, RZ ;  /* 0x0000000910097210 */ /* 0x001fc80007f1e0ff */
[----:B------:R-:W-:-:S05]  /*0820*/  IADD3.X R11, RZ, R17, RZ, P0, !PT ;  /* 0x00000011ff0b7210 */ /* 0x000fca00007fe4ff */
[----:B------:R-:W-:-:S04]  /*0830*/  IMAD.WIDE.U32 R2, R11, R12, RZ ;  /* 0x0000000c0b027225 */ /* 0x000fc800078e00ff */
[----:B------:R-:W-:-:S04]  /*0840*/  IMAD.WIDE.U32 R6, P0, R9, R13, R2 ;  /* 0x0000000d09067225 */ /* 0x000fc80007800002 */
[----:B------:R-:W-:-:S04]  /*0850*/  IMAD.WIDE.U32 R2, R9, R12, RZ ;  /* 0x0000000c09027225 */ /* 0x000fc800078e00ff */
[----:B------:R-:W-:Y:S01]  /*0860*/  IMAD.X R9, RZ, RZ, RZ, P0 ;  /* 0x000000ffff097224 */ /* 0x000fe200000e06ff */
[----:B------:R-:W-:Y:S01]  /*0870*/  IADD3 RZ, P0, R3, R6, RZ ;  /* 0x0000000603ff7210 */ /* 0x000fe20007f1e0ff */
[----:B------:R-:W-:-:S04]  /*0880*/  IMAD.MOV.U32 R8, RZ, RZ, R7 ;  /* 0x000000ffff087224 */ /* 0x000fc800078e0007 */
[----:B------:R-:W-:-:S08]  /*0890*/  IMAD.WIDE.U32.X R2, R11, R13, R8, P0 ;  /* 0x0000000d0b027225 */ /* 0x000fd000000e0408 */
.L_x_5:
[-CC-:B------:R-:W-:Y:S01]  /*08a0*/  SHF.R.U64 R22, R2, R10.reuse, R3.reuse ;  /* 0x0000000a02167219 */ /* 0x180fe20000001203 */
[----:B------:R-:W0:Y:S01]  /*08b0*/  LDC.64 R18, c[0x0][0x640] ;  /* 0x00019000ff127b82 */ /* 0x000e220000000a00 */
[----:B------:R-:W-:Y:S01]  /*08c0*/  SHF.R.U32.HI R2, RZ, R10, R3 ;  /* 0x0000000aff027219 */ /* 0x000fe20000011603 */
[----:B------:R-:W-:Y:S01]  /*08d0*/  ULDC UR4, c[0x0][0x150] ;  /* 0x0000540000047ab9 */ /* 0x000fe20000000800 */
[----:B------:R-:W-:Y:S01]  /*08e0*/  IADD3 R9, P0, RZ, -R22, RZ ;  /* 0x80000016ff097210 */ /* 0x000fe20007f1e0ff */
[----:B------:R-:W-:Y:S01]  /*08f0*/  IMAD.MOV.U32 R3, RZ, RZ, R17 ;  /* 0x000000ffff037224 */ /* 0x000fe200078e0011 */
[----:B------:R-:W-:-:S03]  /*0900*/  I2FP.F32.U32 R5, R4 ;  /* 0x0000000400057245 */ /* 0x000fc60000201000 */
[----:B------:R-:W1:Y:S01]  /*0910*/  LDC R8, c[0x0][0x618] ;  /* 0x00018600ff087b82 */ /* 0x000e620000000800 */
[----:B------:R-:W-:Y:S01]  /*0920*/  IMAD.X R11, RZ, RZ, ~R2, P0 ;  /* 0x000000ffff0b7224 */ /* 0x000fe200000e0e02 */
[----:B------:R-:W-:Y:S01]  /*0930*/  MOV R2, R16 ;  /* 0x0000001000027202 */ /* 0x000fe20000000f00 */
[----:B------:R-:W-:Y:S01]  /*0940*/  FMUL R5, R5, UR4 ;  /* 0x0000000405057c20 */ /* 0x000fe20008400000 */
[----:B------:R-:W-:Y:S01]  /*0950*/  ULDC UR4, c[0x0][0x154] ;  /* 0x0000550000047ab9 */ /* 0x000fe20000000800 */
[-C--:B------:R-:W-:Y:S02]  /*0960*/  IMAD R6, R11, R14.reuse, RZ ;  /* 0x0000000e0b067224 */ /* 0x080fe400078e02ff */
[C---:B------:R-:W-:Y:S01]  /*0970*/  IMAD.WIDE.U32 R2, R9.reuse, R14, R2 ;  /* 0x0000000e09027225 */ /* 0x040fe200078e0002 */
[----:B------:R-:W2:Y:S01]  /*0980*/  LDC R7, c[0x0][0x144] ;  /* 0x00005100ff077b82 */ /* 0x000ea20000000800 */
[----:B------:R-:W3:Y:S02]  /*0990*/  F2I.U32.TRUNC.NTZ R5, R5 ;  /* 0x0000000500057305 */ /* 0x000ee4000020f000 */
[----:B------:R-:W-:-:S04]  /*09a0*/  IMAD R9, R9, R15, R6 ;  /* 0x0000000f09097224 */ /* 0x000fc800078e0206 */
[----:B------:R-:W-:Y:S01]  /*09b0*/  IMAD.IADD R3, R3, 0x1, R9 ;  /* 0x0000000103037824 */ /* 0x000fe200078e0209 */
[----:B------:R-:W4:Y:S01]  /*09c0*/  LDC R10, c[0x0][0x608] ;  /* 0x00018200ff0a7b82 */ /* 0x000f220000000800 */
[----:B0-----:R-:W-:-:S04]  /*09d0*/  ISETP.NE.U32.AND P0, PT, R18, RZ, PT ;  /* 0x000000ff1200720c */ /* 0x001fc80003f05070 */
[----:B------:R-:W-:-:S03]  /*09e0*/  ISETP.NE.AND.EX P0, PT, R19, RZ, PT, P0 ;  /* 0x000000ff1300720c */ /* 0x000fc60003f05300 */
[----:B------:R-:W0:Y:S01]  /*09f0*/  LDC R15, c[0x0][0x658] ;  /* 0x00019600ff0f7b82 */ /* 0x000e220000000800 */
[----:B-1----:R-:W-:Y:S01]  /*0a00*/  SHF.R.U64 R12, R2, R8, R3 ;  /* 0x00000008020c7219 */ /* 0x002fe20000001203 */
[----:B---3--:R-:W-:Y:S01]  /*0a10*/  IMAD.MOV R6, RZ, RZ, -R5 ;  /* 0x000000ffff067224 */ /* 0x008fe200078e0a05 */
[----:B------:R-:W-:Y:S02]  /*0a20*/  I2FP.F32.U32 R2, R0 ;  /* 0x0000000000027245 */ /* 0x000fe40000201000 */
[----:B------:R-:W-:-:S03]  /*0a30*/  SHF.R.U32.HI R5, RZ, R8, R3 ;  /* 0x00000008ff057219 */ /* 0x000fc60000011603 */
[----:B------:R-:W1:Y:S01]  /*0a40*/  LDC R13, c[0x0][0x148] ;  /* 0x00005200ff0d7b82 */ /* 0x000e620000000800 */
[----:B--2---:R-:W-:Y:S02]  /*0a50*/  IMAD R8, R7, R6, R4 ;  /* 0x0000000607087224 */ /* 0x004fe400078e0204 */
[----:B------:R-:W-:Y:S01]  /*0a60*/  FMUL R3, R2, UR4 ;  /* 0x0000000402037c20 */ /* 0x000fe20008400000 */
[----:B------:R-:W-:Y:S01]  /*0a70*/  MOV R2, 0xffffffff ;  /* 0xffffffff00027802 */ /* 0x000fe20000000f00 */
[----:B------:R-:W-:Y:S02]  /*0a80*/  IMAD.MOV.U32 R6, RZ, RZ, 0x1 ;  /* 0x00000001ff067424 */ /* 0x000fe400078e00ff */
[----:B------:R2:W3:Y:S01]  /*0a90*/  F2I.U32.TRUNC.NTZ R11, R3 ;  /* 0x00000003000b7305 */ /* 0x0004e2000020f000 */
[----:B------:R-:W1:Y:S01]  /*0aa0*/  LDC R17, c[0x0][0x600] ;  /* 0x00018000ff117b82 */ /* 0x000e620000000800 */
[-CC-:B----4-:R-:W-:Y:S02]  /*0ab0*/  SHF.R.U64 R23, R12, R10.reuse, R5.reuse ;  /* 0x0000000a0c177219 */ /* 0x190fe40000001205 */
[----:B------:R-:W-:-:S05]  /*0ac0*/  SHF.R.U32.HI R4, RZ, R10, R5 ;  /* 0x0000000aff047219 */ /* 0x000fca0000011605 */
[----:B------:R-:W4:Y:S01]  /*0ad0*/  LDC R14, c[0x0][0x648] ;  /* 0x00019200ff0e7b82 */ /* 0x000f220000000800 */
[-CC-:B0-----:R-:W-:Y:S02]  /*0ae0*/  SHF.R.U64 R20, R23, R15.reuse, R4.reuse ;  /* 0x0000000f17147219 */ /* 0x181fe40000001204 */
[-C--:B------:R-:W-:Y:S02]  /*0af0*/  SHF.L.U32 R2, R2, R15.reuse, RZ ;  /* 0x0000000f02027219 */ /* 0x080fe400000006ff */
[-C--:B------:R-:W-:Y:S02]  /*0b00*/  SHF.R.U32.HI R4, RZ, R15.reuse, R4 ;  /* 0x0000000fff047219 */ /* 0x080fe40000011604 */
[----:B------:R-:W-:Y:S01]  /*0b10*/  LOP3.LUT R10, RZ, R2, RZ, 0x33, !PT ;  /* 0x00000002ff0a7212 */ /* 0x000fe200078e33ff */
[----:B------:R-:W0:Y:S01]  /*0b20*/  LDC R21, c[0x0][0x638] ;  /* 0x00018e00ff157b82 */ /* 0x000e220000000800 */
[----:B------:R-:W-:Y:S01]  /*0b30*/  SHF.L.U32 R9, R6, R15, RZ ;  /* 0x0000000f06097219 */ /* 0x000fe200000006ff */
[----:B------:R-:W-:-:S02]  /*0b40*/  IMAD.MOV.U32 R2, RZ, RZ, R20 ;  /* 0x000000ffff027224 */ /* 0x000fc400078e0014 */
[----:B--2---:R-:W-:-:S04]  /*0b50*/  IMAD.MOV.U32 R3, RZ, RZ, R4 ;  /* 0x000000ffff037224 */ /* 0x004fc800078e0004 */
[----:B------:R-:W2:Y:S01]  /*0b60*/  LDC R16, c[0x0][0x610] ;  /* 0x00018400ff107b82 */ /* 0x000ea20000000800 */
[----:B-1-3--:R-:W-:Y:S05]  /*0b70*/  @!P0 BRA `(.L_x_6) ;  /* 0x0000000000288947 */ /* 0x00afea0003800000 */
[----:B------:R-:W1:Y:S02]  /*0b80*/  LDC R7, c[0x0][0x64c] ;  /* 0x00019300ff077b82 */ /* 0x000e640000000800 */
[----:B-1----:R-:W-:-:S04]  /*0b90*/  IADD3 R7, P0, R20, R7, RZ ;  /* 0x0000000714077210 */ /* 0x002fc80007f1e0ff */
        /* <DEDUP_REMOVED lines=8> */
.L_x_6:
[----:B----4-:R-:W-:Y:S01]  /*0c20*/  SHF.R.U64 R2, R2, R14, R3 ;  /* 0x0000000e02027219 */ /* 0x010fe20000001203 */
[----:B------:R-:W-:Y:S01]  /*0c30*/  IMAD.MOV R11, RZ, RZ, -R11 ;  /* 0x000000ffff0b7224 */ /* 0x000fe200078e0a0b */
[----:B------:R-:W-:Y:S01]  /*0c40*/  LOP3.LUT R10, R23, R10, RZ, 0xc0, !PT ;  /* 0x0000000a170a7212 */ /* 0x000fe200078ec0ff */
[----:B------:R-:W-:Y:S01]  /*0c50*/  IMAD.MOV.U32 R6, RZ, RZ, 0x1 ;  /* 0x00000001ff067424 */ /* 0x000fe200078e00ff */
[----:B------:R-:W-:Y:S01]  /*0c60*/  IADD3 R3, R17, -0x1, RZ ;  /* 0xffffffff11037810 */ /* 0x000fe20007ffe0ff */
[----:B------:R-:W-:Y:S01]  /*0c70*/  IMAD.MOV R4, RZ, RZ, -R2 ;  /* 0x000000ffff047224 */ /* 0x000fe200078e0a02 */
[----:B------:R-:W-:Y:S01]  /*0c80*/  R2UR UR6, R22 ;  /* 0x00000000160672ca */ /* 0x000fe200000e0000 */
[----:B------:R-:W-:Y:S01]  /*0c90*/  @P2 IMAD R8, R13, R11, R0 ;  /* 0x0000000b0d082224 */ /* 0x000fe200078e0200 */
[----:B------:R-:W-:Y:S01]  /*0ca0*/  LOP3.LUT R3, R12, R3, RZ, 0xc0, !PT ;  /* 0x000000030c037212 */ /* 0x000fe200078ec0ff */
[----:B------:R-:W-:Y:S02]  /*0cb0*/  IMAD R9, R9, R2, R10 ;  /* 0x0000000209097224 */ /* 0x000fe400078e020a */
[----:B0-----:R-:W-:-:S02]  /*0cc0*/  IMAD R0, R4, R21, R20 ;  /* 0x0000001504007224 */ /* 0x001fc400078e0214 */
[----:B--2---:R-:W-:Y:S02]  /*0cd0*/  IMAD R8, R9, R16, R8 ;  /* 0x0000001009087224 */ /* 0x004fe400078e0208 */
[----:B------:R-:W-:-:S05]  /*0ce0*/  IMAD R3, R0, R17, R3 ;  /* 0x0000001100037224 */ /* 0x000fca00078e0203 */
[----:B------:R-:W-:Y:S02]  /*0cf0*/  SEL R0, R3, R8, !P2 ;  /* 0x0000000803007207 */ /* 0x000fe40005000000 */
[----:B------:R-:W-:Y:S02]  /*0d00*/  SEL R8, R8, R3, !P2 ;  /* 0x0000000308087207 */ /* 0x000fe40005000000 */
[----:B------:R-:W-:Y:S01]  /*0d10*/  R2UR UR5, R0 ;  /* 0x00000000000572ca */ /* 0x000fe200000e0000 */
[----:B------:R-:W-:Y:S01]  /*0d20*/  IMAD.U32 R0, RZ, RZ, UR6 ;  /* 0x00000006ff007e24 */ /* 0x000fe2000f8e00ff */
[----:B------:R-:W-:-:S04]  /*0d30*/  R2UR UR4, R8 ;  /* 0x00000000080472ca */ /* 0x000fc800000e0000 */
[----:B------:R0:W-:Y:S07]  /*0d40*/  STL [R1+0x288], R0 ;  /* 0x0002880001007387 */ /* 0x0001ee0000100800 */
[----:B------:R-:W-:Y:S02]  /*0d50*/  MOV R18, UR5 ;  /* 0x0000000500127c02 */ /* 0x000fe40008000f00 */
[----:B------:R-:W-:-:S07]  /*0d60*/  IMAD.U32 R19, RZ, RZ, UR4 ;  /* 0x00000004ff137e24 */ /* 0x000fce000f8e00ff */
.L_x_4:
[----:B------:R-:W-:-:S08]  /*0d70*/  NOP ;  /* 0x0000000000007918 */ /* 0x000fd00000000000 */
[----:B------:R-:W1:Y:S02]  /*0d80*/  USETMAXREG.TRY_ALLOC.CTAPOOL UP0, 0xf0 ;  /* 0x000000f0000079c8 */ /* 0x000e640008000600 */
[----:B-1----:R-:W-:-:S13]  /*0d90*/  PLOP3.LUT P0, PT, PT, PT, UP0, 0x80, 0x0 ;  /* 0x000000000000781c */ /* 0x002fda0003f0f008 */
[----:B------:R-:W-:Y:S05]  /*0da0*/  @!P0 BRA `(.L_x_4) ;  /* 0xfffffffc00f08947 */ /* 0x000fea000383ffff */
[----:B------:R-:W-:Y:S01]  /*0db0*/  ULDC.64 UR4, c[0x0][0x598] ;  /* 0x0001660000047ab9 */ /* 0x000fe20000000a00 */
[----:B------:R-:W-:Y:S01]  /*0dc0*/  ULDC.64 UR60, c[0x0][0x208] ;  /* 0x00008200003c7ab9 */ /* 0x000fe20000000a00 */
[----:B------:R-:W-:-:S04]  /*0dd0*/  ISETP.NE.U32.AND P0, PT, RZ, UR4, PT ;  /* 0x00000004ff007c0c */ /* 0x000fc8000bf05070 */
[----:B------:R-:W-:-:S13]  /*0de0*/  ISETP.NE.AND.EX P0, PT, RZ, UR5, PT, P0 ;  /* 0x00000005ff007c0c */ /* 0x000fda000bf05300 */
[----:B------:R-:W-:Y:S05]  /*0df0*/  @!P0 BRA `(.L_x_7) ;  /* 0x00000000001c8947 */ /* 0x000fea0003800000 */
[----:B------:R-:W1:Y:S02]  /*0e00*/  LDC.64 R2, c[0x0][0x598] ;  /* 0x00016600ff027b82 */ /* 0x000e640000000a00 */
[----:B-1----:R-:W2:Y:S02]  /*0e10*/  LDG.E.64 R2, desc[UR60][R2.64] ;  /* 0x0000003c02027981 */ /* 0x002ea4000c1e1b00 */
[----:B--2---:R-:W-:-:S04]  /*0e20*/  ISETP.NE.U32.AND P0, PT, R2, RZ, PT ;  /* 0x000000ff0200720c */ /* 0x004fc80003f05070 */
[----:B------:R-:W-:-:S13]  /*0e30*/  ISETP.NE.AND.EX P0, PT, R3, RZ, PT, P0 ;  /* 0x000000ff0300720c */ /* 0x000fda0003f05300 */
[----:B------:R-:W-:Y:S05]  /*0e40*/  @!P0 BRA `(.L_x_7) ;  /* 0x0000000000088947 */ /* 0x000fea0003800000 */
[----:B------:R1:W5:Y:S01]  /*0e50*/  LD.E R2, desc[UR60][R2.64] ;  /* 0x0000003c02027980 */ /* 0x000362000c101900 */
[----:B------:R-:W-:Y:S05]  /*0e60*/  BRA `(.L_x_8) ;  /* 0x0000000000247947 */ /* 0x000fea0003800000 */
.L_x_7:
[----:B------:R-:W-:Y:S02]  /*0e70*/  ULDC.64 UR4, c[0x0][0x588] ;  /* 0x0001620000047ab9 */ /* 0x000fe40000000a00 */
[----:B------:R-:W-:-:S04]  /*0e80*/  ISETP.NE.U32.AND P0, PT, RZ, UR4, PT ;  /* 0x00000004ff007c0c */ /* 0x000fc8000bf05070 */
[----:B------:R-:W-:-:S13]  /*0e90*/  ISETP.NE.AND.EX P0, PT, RZ, UR5, PT, P0 ;  /* 0x00000005ff007c0c */ /* 0x000fda000bf05300 */
[----:B------:R-:W-:Y:S05]  /*0ea0*/  @!P0 BRA `(.L_x_9) ;  /* 0x00000000000c8947 */ /* 0x000fea0003800000 */
[----:B------:R-:W1:Y:S02]  /*0eb0*/  LDC.64 R2, c[0x0][0x588] ;  /* 0x00016200ff027b82 */ /* 0x000e640000000a00 */
[----:B-1----:R2:W5:Y:S01]  /*0ec0*/  LDG.E R2, desc[UR60][R2.64] ;  /* 0x0000003c02027981 */ /* 0x002562000c1e1900 */
[----:B------:R-:W-:Y:S05]  /*0ed0*/  BRA `(.L_x_8) ;  /* 0x0000000000087947 */ /* 0x000fea0003800000 */
.L_x_9:
[----:B------:R-:W-:Y:S02]  /*0ee0*/  ULDC UR4, c[0x0][0x580] ;  /* 0x0001600000047ab9 */ /* 0x000fe40000000800 */
[----:B------:R-:W-:-:S07]  /*0ef0*/  IMAD.U32 R2, RZ, RZ, UR4 ;  /* 0x00000004ff027e24 */ /* 0x000fce000f8e00ff */
.L_x_8:
[----:B------:R-:W-:Y:S02]  /*0f00*/  ULDC.64 UR4, c[0x0][0x5a0] ;  /* 0x0001680000047ab9 */ /* 0x000fe40000000a00 */
[----:B------:R-:W-:-:S04]  /*0f10*/  ISETP.NE.U32.AND P0, PT, RZ, UR4, PT ;  /* 0x00000004ff007c0c */ /* 0x000fc8000bf05070 */
[----:B------:R-:W-:-:S13]  /*0f20*/  ISETP.NE.AND.EX P0, PT, RZ, UR5, PT, P0 ;  /* 0x00000005ff007c0c */ /* 0x000fda000bf05300 */
[----:B------:R-:W-:Y:S05]  /*0f30*/  @!P0 BRA `(.L_x_10) ;  /* 0x00000000001c8947 */ /* 0x000fea0003800000 */
[----:B------:R-:W3:Y:S02]  /*0f40*/  LDC.64 R4, c[0x0][0x5a0] ;  /* 0x00016800ff047b82 */ /* 0x000ee40000000a00 */
[----:B---3--:R-:W3:Y:S02]  /*0f50*/  LDG.E.64 R4, desc[UR60][R4.64] ;  /* 0x0000003c04047981 */ /* 0x008ee4000c1e1b00 */
[----:B---3--:R-:W-:-:S04]  /*0f60*/  ISETP.NE.U32.AND P0, PT, R4, RZ, PT ;  /* 0x000000ff0400720c */ /* 0x008fc80003f05070 */
[----:B------:R-:W-:-:S13]  /*0f70*/  ISETP.NE.AND.EX P0, PT, R5, RZ, PT, P0 ;  /* 0x000000ff0500720c */ /* 0x000fda0003f05300 */
[----:B------:R-:W-:Y:S05]  /*0f80*/  @!P0 BRA `(.L_x_10) ;  /* 0x0000000000088947 */ /* 0x000fea0003800000 */
[----:B------:R3:W5:Y:S01]  /*0f90*/  LD.E R16, desc[UR60][R4.64] ;  /* 0x0000003c04107980 */ /* 0x000762000c101900 */
[----:B------:R-:W-:Y:S05]  /*0fa0*/  BRA `(.L_x_11) ;  /* 0x0000000000247947 */ /* 0x000fea0003800000 */
.L_x_10:
[----:B------:R-:W-:Y:S02]  /*0fb0*/  ULDC.64 UR4, c[0x0][0x590] ;  /* 0x0001640000047ab9 */ /* 0x000fe40000000a00 */
[----:B------:R-:W-:-:S04]  /*0fc0*/  ISETP.NE.U32.AND P0, PT, RZ, UR4, PT ;  /* 0x00000004ff007c0c */ /* 0x000fc8000bf05070 */
[----:B------:R-:W-:-:S13]  /*0fd0*/  ISETP.NE.AND.EX P0, PT, RZ, UR5, PT, P0 ;  /* 0x00000005ff007c0c */ /* 0x000fda000bf05300 */
[----:B------:R-:W-:Y:S05]  /*0fe0*/  @!P0 BRA `(.L_x_12) ;  /* 0x00000000000c8947 */ /* 0x000fea0003800000 */
[----:B------:R-:W3:Y:S02]  /*0ff0*/  LDC.64 R16, c[0x0][0x590] ;  /* 0x00016400ff107b82 */ /* 0x000ee40000000a00 */
[----:B---3--:R4:W5:Y:S01]  /*1000*/  LDG.E R16, desc[UR60][R16.64] ;  /* 0x0000003c10107981 */ /* 0x008962000c1e1900 */
[----:B------:R-:W-:Y:S05]  /*1010*/  BRA `(.L_x_11) ;  /* 0x0000000000087947 */ /* 0x000fea0003800000 */
.L_x_12:
[----:B------:R-:W-:Y:S02]  /*1020*/  ULDC UR4, c[0x0][0x584] ;  /* 0x0001610000047ab9 */ /* 0x000fe40000000800 */
[----:B------:R-:W-:-:S07]  /*1030*/  IMAD.U32 R16, RZ, RZ, UR4 ;  /* 0x00000004ff107e24 */ /* 0x000fce000f8e00ff */
.L_x_11:
[----:B------:R-:W-:-:S13]  /*1040*/  LOP3.LUT P0, RZ, R6, 0xff, RZ, 0xc0, !PT ;  /* 0x000000ff06ff7812 */ /* 0x000fda000780c0ff */
[----:B------:R-:W-:Y:S05]  /*1050*/  @!P0 EXIT ;  /* 0x000000000000894d */ /* 0x000fea0003800000 */
[----:B------:R-:W-:Y:S02]  /*1060*/  ULDC UR4, c[0x0][0x28c] ;  /* 0x0000a30000047ab9 */ /* 0x000fe40000000800 */
[----:B------:R-:W-:-:S04]  /*1070*/  UIADD3 UR4, UR4, 0x1f, URZ ;  /* 0x0000001f04047890 */ /* 0x000fc8000fffe03f */
[----:B------:R-:W-:-:S04]  /*1080*/  USHF.R.S32.HI UR5, URZ, 0x1f, UR4 ;  /* 0x0000001f3f057899 */ /* 0x000fc80008011404 */
[----:B------:R-:W-:-:S03]  /*1090*/  ULEA.HI UR5, UR5, UR4, URZ, 0x5 ;  /* 0x0000000405057291 */ /* 0x000fc6000f8f283f */
[----:B------:R-:W-:Y:S01]  /*10a0*/  UMOV UR4, URZ ;  /* 0x0000003f00047c82 */ /* 0x000fe20008000000 */
[----:B------:R-:W-:Y:S01]  /*10b0*/  USHF.R.S32.HI UR6, URZ, 0x5, UR5 ;  /* 0x000000053f067899 */ /* 0x000fe20008011405 */
[----:B-12---:R-:W-:Y:S02]  /*10c0*/  IMAD.U32 R3, RZ, RZ, UR4 ;  /* 0x00000004ff037e24 */ /* 0x006fe4000f8e00ff */
[----:B------:R-:W-:Y:S02]  /*10d0*/  UMOV UR5, URZ ;  /* 0x0000003f00057c82 */ /* 0x000fe40008000000 */
[----:B0-----:R-:W-:Y:S01]  /*10e0*/  IMAD.U32 R0, RZ, RZ, UR5 ;  /* 0x00000005ff007e24 */ /* 0x001fe2000f8e00ff */
[----:B---3--:R-:W-:-:S05]  /*10f0*/  MOV R4, UR6 ;  /* 0x0000000600047c02 */ /* 0x008fca0008000f00 */
[----:B------:R0:W-:Y:S04]  /*1100*/  STL [R1+0x2b8], R4 ;  /* 0x0002b80401007387 */ /* 0x0001e80000100800 */
[----:B------:R0:W-:Y:S04]  /*1110*/  STL [R1+0x2b4], R0 ;  /* 0x0002b40001007387 */ /* 0x0001e80000100800 */
[----:B------:R0:W-:Y:S02]  /*1120*/  STL [R1+0x2b0], R3 ;  /* 0x0002b00301007387 */ /* 0x0001e40000100800 */
.L_x_744:
[----:B0-----:R-:W0:Y:S01]  /*1130*/  S2R R0, SR_TID.X ;  /* 0x0000000000007919 */ /* 0x001e220000002100 */
[----:B------:R-:W1:Y:S01]  /*1140*/  S2UR UR7, SR_CgaCtaId ;  /* 0x00000000000779c3 */ /* 0x000e620000008800 */
[----:B------:R-:W-:Y:S02]  /*1150*/  UMOV UR6, 0x400 ;  /* 0x0000040000067882 */ /* 0x000fe40000000000 */
[----:B-1----:R-:W-:-:S06]  /*1160*/  ULEA UR8, UR7, UR6, 0x18 ;  /* 0x0000000607087291 */ /* 0x002fcc000f8ec03f */
[----:B----45:R-:W-:Y:S01]  /*1170*/  IMAD.U32 R17, RZ, RZ, UR8 ;  /* 0x00000008ff117e24 */ /* 0x030fe2000f8e00ff */
[----:B0-----:R-:W-:-:S04]  /*1180*/  LOP3.LUT R0, R0, 0x80, RZ, 0xc0, !PT ;  /* 0x0000008000007812 */ /* 0x001fc800078ec0ff */
[----:B------:R-:W-:-:S06]  /*1190*/  SHF.R.U32.HI R0, RZ, 0x7, R0 ;  /* 0x00000007ff007819 */ /* 0x000fcc0000011600 */
[----:B------:R-:W0:Y:S02]  /*11a0*/  SHFL.IDX PT, R0, R0, RZ, 0x1f ;  /* 0x00001fff00007589 */ /* 0x000e2400000e0000 */
[----:B0-----:R-:W-:-:S13]  /*11b0*/  R2UR UR4, R0 ;  /* 0x00000000000472ca */ /* 0x001fda00000e0000 */
[----:B------:R-:W-:-:S04]  /*11c0*/  ULEA.HI UR5, UR4, UR4, URZ, 0x1 ;  /* 0x0000000404057291 */ /* 0x000fc8000f8f083f */
[----:B------:R-:W-:-:S04]  /*11d0*/  ULOP3.LUT UR5, UR5, 0xffffe, URZ, 0xc0, !UPT ;  /* 0x000ffffe05057892 */ /* 0x000fc8000f8ec03f */
[----:B------:R-:W-:-:S03]  /*11e0*/  UIADD3 UR5, UR4, -UR5, URZ ;  /* 0x8000000504057290 */ /* 0x000fc6000fffe03f */
[----:B------:R-:W-:Y:S01]  /*11f0*/  ULDC UR4, c[0x0][0x28c] ;  /* 0x0000a30000047ab9 */ /* 0x000fe20000000800 */
[----:B------:R-:W-:Y:S01]  /*1200*/  ULEA UR5, UR5, UR8, 0xc ;  /* 0x0000000805057291 */ /* 0x000fe2000f8e603f */
[----:B------:R-:W-:-:S03]  /*1210*/  ISETP.LT.AND P0, PT, RZ, UR4, PT ;  /* 0x00000004ff007c0c */ /* 0x000fc6000bf01270 */
[----:B------:R-:W-:-:S04]  /*1220*/  UIADD3 UR5, UR5, 0x100, URZ ;  /* 0x0000010005057890 */ /* 0x000fc8000fffe03f */
[----:B------:R-:W-:-:S04]  /*1230*/  USHF.R.U32.HI UR5, URZ, 0x4, UR5 ;  /* 0x000000043f057899 */ /* 0x000fc80008011605 */
[----:B------:R-:W-:Y:S02]  /*1240*/  ULOP3.LUT UR36, UR5, 0x3fff, URZ, 0xc0, !UPT ;  /* 0x00003fff05247892 */ /* 0x000fe4000f8ec03f */
[----:B---3--:R-:W-:Y:S10]  /*1250*/  @P0 BRA `(.L_x_13) ;  /* 0x0000000000400947 */ /* 0x008ff40003800000 */
[----:B------:R-:W-:Y:S01]  /*1260*/  MOV R0, 0x0 ;  /* 0x0000000000007802 */ /* 0x000fe20000000f00 */
[----:B------:R-:W-:Y:S01]  /*1270*/  ULDC.64 UR4, c[0x4][0x68] ;  /* 0x01001a0000047ab9 */ /* 0x000fe20000000a00 */
[----:B------:R-:W-:Y:S01]  /*1280*/  ULDC.64 UR6, c[0x4][0x8] ;  /* 0x0100020000067ab9 */ /* 0x000fe20000000a00 */
[----:B------:R-:W-:Y:S01]  /*1290*/  MOV R4, UR4 ;  /* 0x0000000400047c02 */ /* 0x000fe20008000f00 */
[----:B------:R0:W1:Y:S01]  /*12a0*/  LDC.64 R14, c[0x4][R0] ;  /* 0x01000000000e7b82 */ /* 0x0000620000000a00 */
[----:B------:R-:W-:Y:S01]  /*12b0*/  IMAD.U32 R5, RZ, RZ, UR5 ;  /* 0x00000005ff057e24 */ /* 0x000fe2000f8e00ff */
[----:B------:R-:W-:Y:S01]  /*12c0*/  ULDC.64 UR4, c[0x4][0x70] ;  /* 0x01001c0000047ab9 */ /* 0x000fe20000000a00 */
[----:B------:R-:W-:Y:S01]  /*12d0*/  MOV R10, UR6 ;  /* 0x00000006000a7c02 */ /* 0x000fe20008000f00 */
[----:B------:R-:W-:Y:S01]  /*12e0*/  IMAD.U32 R6, RZ, RZ, UR4 ;  /* 0x00000004ff067e24 */ /* 0x000fe2000f8e00ff */
[----:B------:R-:W-:Y:S01]  /*12f0*/  MOV R13, RZ ;  /* 0x000000ff000d7202 */ /* 0x000fe20000000f00 */
[----:B------:R-:W-:-:S02]  /*1300*/  IMAD.U32 R7, RZ, RZ, UR5 ;  /* 0x00000005ff077e24 */ /* 0x000fc4000f8e00ff */
[----:B------:R-:W-:Y:S02]  /*1310*/  IMAD.U32 R11, RZ, RZ, UR7 ;  /* 0x00000007ff0b7e24 */ /* 0x000fe4000f8e00ff */
[----:B------:R-:W-:Y:S02]  /*1320*/  IMAD.MOV.U32 R8, RZ, RZ, 0x1e1 ;  /* 0x000001e1ff087424 */ /* 0x000fe400078e00ff */
[----:B0-----:R-:W-:-:S07]  /*1330*/  IMAD.MOV.U32 R12, RZ, RZ, 0x1 ;  /* 0x00000001ff0c7424 */ /* 0x001fce00078e00ff */
[----:B------:R-:W-:-:S07]  /*1340*/  LEPC R20, `(.L_x_13) ;  /* 0x000000001014794e */ /* 0x000fce0000000000 */
[----:B-1---5:R-:W-:Y:S05]  /*1350*/  CALL.ABS.NOINC R14 ;  /* 0x000000000e007343 */ /* 0x022fea0003c00000 */
.L_x_13:
[----:B------:R-:W2:Y:S02]  /*1360*/  LDL R20, [R1+0x284] ;  /* 0x0002840001147983 */ /* 0x000ea40000100800 */
[----:B--2---:R-:W-:-:S13]  /*1370*/  R2UR UR4, R20 ;  /* 0x00000000140472ca */ /* 0x004fda00000e0000 */
[----:B------:R-:W-:-:S06]  /*1380*/  ULOP3.LUT UR4, UR4, 0x1, URZ, 0xfc, !UPT ;  /* 0x0000000104047892 */ /* 0x000fcc000f8efc3f */
[----:B------:R-:W-:-:S05]  /*1390*/  IMAD.U32 R0, RZ, RZ, UR4 ;  /* 0x00000004ff007e24 */ /* 0x000fca000f8e00ff */
[----:B------:R-:W-:-:S13]  /*13a0*/  ISETP.NE.AND P0, PT, R0, 0x3, PT ;  /* 0x000000030000780c */ /* 0x000fda0003f05270 */
[----:B------:R-:W-:Y:S05]  /*13b0*/  @!P0 BRA `(.L_x_14) ;  /* 0x0000000000048947 */ /* 0x000fea0003800000 */
[----:B------:R-:W-:Y:S01]  /*13c0*/  BPT.TRAP 0x1 ;  /* 0x000000040000795c */ /* 0x000fe20000300000 */
.L_x_14:
[----:B------:R-:W2:Y:S04]  /*13d0*/  LDL R3, [R1+0x2b0] ;  /* 0x0002b00001037983 */ /* 0x000ea80000100800 */
[----:B------:R-:W3:Y:S01]  /*13e0*/  LDL R0, [R1+0x2b4] ;  /* 0x0002b40001007983 */ /* 0x000ee20000100800 */
[----:B------:R-:W-:Y:S02]  /*13f0*/  R2UR UR4, R17 ;  /* 0x00000000110472ca */ /* 0x000fe400000e0000 */
[----:B--2---:R-:W-:Y:S02]  /*1400*/  R2UR UR6, R3 ;  /* 0x00000000030672ca */ /* 0x004fe400000e0000 */
[----:B---3--:R-:W-:-:S11]  /*1410*/  R2UR UR5, R0 ;  /* 0x00000000000572ca */ /* 0x008fd600000e0000 */
[----:B------:R-:W-:Y:S02]  /*1420*/  IMAD.U32 R3, RZ, RZ, UR6 ;  /* 0x00000006ff037e24 */ /* 0x000fe4000f8e00ff */
[----:B------:R-:W-:-:S03]  /*1430*/  IMAD.U32 R0, RZ, RZ, UR5 ;  /* 0x00000005ff007e24 */ /* 0x000fc6000f8e00ff */
[----:B------:R-:W-:Y:S02]  /*1440*/  LEA R3, R3, UR4, 0x3 ;  /* 0x0000000403037c11 */ /* 0x000fe4000f8e18ff */
[----:B------:R-:W-:-:S04]  /*1450*/  SHF.L.U32 R0, R0, 0x1f, RZ ;  /* 0x0000001f00007819 */ /* 0x000fc800000006ff */
[----:B------:R0:W1:Y:S01]  /*1460*/  SYNCS.PHASECHK.TRANS64.TRYWAIT P1, [R3+URZ], R0 ;  /* 0x00000000030075a7 */ /* 0x000062000802017f */
[----:B------:R-:W-:Y:S05]  /*1470*/  @!P0 BRA `(.L_x_15) ;  /* 0x0000000000048947 */ /* 0x000fea0003800000 */
[----:B------:R-:W-:Y:S01]  /*1480*/  BPT.TRAP 0x1 ;  /* 0x000000040000795c */ /* 0x000fe20000300000 */
.L_x_15:
[----:B-1----:R-:W-:Y:S05]  /*1490*/  @P1 BRA `(.L_x_16) ;  /* 0x0000000000081947 */ /* 0x002fea0003800000 */
[----:B------:R-:W1:Y:S02]  /*14a0*/  SYNCS.PHASECHK.TRANS64.TRYWAIT P1, [R3+URZ], R0 ;  /* 0x00000000030075a7 */ /* 0x000e64000802017f */
[----:B-1----:R-:W-:Y:S05]  /*14b0*/  @!P1 BRA `(.L_x_17) ;  /* 0x0000024800e89947 */ /* 0x002fea0003800000 */
.L_x_16:
[----:B------:R-:W2:Y:S02]  /*14c0*/  LDL R4, [R1+0x2b8] ;  /* 0x0002b80001047983 */ /* 0x000ea40000100800 */
[----:B--2---:R-:W-:-:S13]  /*14d0*/  R2UR UR5, R4 ;  /* 0x00000000040572ca */ /* 0x004fda00000e0000 */
[----:B------:R-:W-:-:S04]  /*14e0*/  UISETP.LT.AND UP0, UPT, UR5, 0x1, UPT ;  /* 0x000000010500788c */ /* 0x000fc8000bf01270 */
[----:B------:R-:W-:-:S06]  /*14f0*/  USEL UR4, UR5, 0x1, UP0 ;  /* 0x0000000105047887 */ /* 0x000fcc0008000000 */
[----:B------:R-:W-:-:S04]  /*1500*/  MOV R10, UR4 ;  /* 0x00000004000a7c02 */ /* 0x000fc80008000f00 */
[----:B------:R-:W-:Y:S01]  /*1510*/  IADD3 R10, -R10, UR5, RZ ;  /* 0x000000050a0a7c10 */ /* 0x000fe2000fffe1ff */
[----:B------:R-:W-:Y:S05]  /*1520*/  WARPSYNC.ALL ;  /* 0x0000000000007948 */ /* 0x000fea0003800000 */
[----:B------:R-:W-:Y:S01]  /*1530*/  ISETP.GE.AND P1, PT, R10, 0x1, PT ;  /* 0x000000010a00780c */ /* 0x000fe20003f26270 */
[----:B------:R-:W-:Y:S04]  /*1540*/  STL [R1+0x410], R19 ;  /* 0x0004101301007387 */ /* 0x000fe80000100800 */
[----:B------:R-:W-:Y:S04]  /*1550*/  STL [R1+0x40c], R18 ;  /* 0x00040c1201007387 */ /* 0x000fe80000100800 */
[----:B-----5:R-:W-:Y:S04]  /*1560*/  STL [R1+0x408], R16 ;  /* 0x0004081001007387 */ /* 0x020fe80000100800 */
[----:B------:R-:W-:Y:S04]  /*1570*/  STL [R1+0x404], R10 ;  /* 0x0004040a01007387 */ /* 0x000fe80000100800 */
[----:B------:R-:W-:Y:S04]  /*1580*/  STL [R1+0x400], R2 ;  /* 0x0004000201007387 */ /* 0x000fe80000100800 */
[----:B------:R-:W2:Y:S01]  /*1590*/  LDL R12, [R1+0x2b0] ;  /* 0x0002b000010c7983 */ /* 0x000ea20000100800 */
[----:B------:R-:W-:Y:S01]  /*15a0*/  R2UR UR4, R17 ;  /* 0x00000000110472ca */ /* 0x000fe200000e0000 */
[----:B------:R-:W-:Y:S01]  /*15b0*/  ULOP3.LUT UR6, UR36, 0x10000, URZ, 0xfc, !UPT ;  /* 0x0001000024067892 */ /* 0x000fe2000f8efc3f */
[----:B------:R-:W-:Y:S01]  /*15c0*/  WARPGROUP.ARRIVE ;  /* 0x00000000000079c5 */ /* 0x000fe20000000000 */
[----:B------:R-:W-:Y:S01]  /*15d0*/  UMOV UR9, 0x80000020 ;  /* 0x8000002000097882 */ /* 0x000fe20000000000 */
[----:B------:R-:W-:Y:S01]  /*15e0*/  UMOV UR11, 0x80000020 ;  /* 0x80000020000b7882 */ /* 0x000fe20000000000 */
[----:B------:R-:W-:Y:S01]  /*15f0*/  STL [R1+0x414], R17 ;  /* 0x0004141101007387 */ /* 0x000fe20000100800 */
[----:B------:R-:W-:Y:S01]  /*1600*/  UMOV UR49, UR9 ;  /* 0x0000000900317c82 */ /* 0x000fe20008000000 */
[----:B------:R-:W-:Y:S01]  /*1610*/  IMAD.U32 R8, RZ, RZ, UR6 ;  /* 0x00000006ff087e24 */ /* 0x000fe2000f8e00ff */
[----:B------:R-:W-:Y:S01]  /*1620*/  UMOV UR51, 0x80000020 ;  /* 0x8000002000337882 */ /* 0x000fe20000000000 */
[----:B------:R-:W-:Y:S01]  /*1630*/  UMOV UR37, UR9 ;  /* 0x0000000900257c82 */ /* 0x000fe20008000000 */
[----:B------:R-:W-:Y:S01]  /*1640*/  UMOV UR39, 0x80000020 ;  /* 0x8000002000277882 */ /* 0x000fe20000000000 */
[----:B------:R-:W-:Y:S01]  /*1650*/  UMOV UR29, UR9 ;  /* 0x00000009001d7c82 */ /* 0x000fe20008000000 */
[----:B------:R-:W-:Y:S01]  /*1660*/  UMOV UR31, 0x80000020 ;  /* 0x80000020001f7882 */ /* 0x000fe20000000000 */
[----:B------:R-:W-:Y:S01]  /*1670*/  UIADD3 UR4, UR4, 0x1e100, URZ ;  /* 0x0001e10004047890 */ /* 0x000fe2000fffe03f */
[----:B01----:R-:W-:Y:S01]  /*1680*/  MOV R0, UR51 ;  /* 0x0000003300007c02 */ /* 0x003fe20008000f00 */
[----:B------:R-:W-:Y:S01]  /*1690*/  UMOV UR17, UR9 ;  /* 0x0000000900117c82 */ /* 0x000fe20008000000 */
[----:B------:R-:W-:Y:S01]  /*16a0*/  UMOV UR19, 0x80000020 ;  /* 0x8000002000137882 */ /* 0x000fe20000000000 */
[----:B------:R-:W-:Y:S01]  /*16b0*/  USHF.R.U32.HI UR4, URZ, 0x4, UR4 ;  /* 0x000000043f047899 */ /* 0x000fe20008011604 */
[----:B------:R-:W-:Y:S01]  /*16c0*/  UMOV UR53, UR9 ;  /* 0x0000000900357c82 */ /* 0x000fe20008000000 */
[----:B------:R-:W-:-:S02]  /*16d0*/  UMOV UR55, 0x80000020 ;  /* 0x8000002000377882 */ /* 0x000fc40000000000 */
[----:B------:R-:W-:Y:S01]  /*16e0*/  ULOP3.LUT UR4, UR4, 0x3fff, URZ, 0xc0, !UPT ;  /* 0x00003fff04047892 */ /* 0x000fe2000f8ec03f */
[----:B------:R-:W-:Y:S01]  /*16f0*/  UMOV UR45, UR9 ;  /* 0x00000009002d7c82 */ /* 0x000fe20008000000 */
[----:B------:R-:W-:Y:S01]  /*1700*/  UMOV UR47, 0x80000020 ;  /* 0x80000020002f7882 */ /* 0x000fe20000000000 */
        /* <DEDUP_REMOVED lines=10> */
[----:B--2---:R-:W-:Y:S01]  /*17b0*/  R2UR UR5, R12 ;  /* 0x000000000c0572ca */ /* 0x004fe200000e0000 */
[----:B------:R-:W-:Y:S04]  /*17c0*/  STL [R1+0x418], R12 ;  /* 0x0004180c01007387 */ /* 0x000fe80000100800 */
[----:B------:R-:W-:Y:S08]  /*17d0*/  STL [R1+0x41c], R8 ;  /* 0x00041c0801007387 */ /* 0x000ff00000100800 */
[----:B------:R-:W-:-:S02]  /*17e0*/  UIMAD UR15, UR5, 0x600, UR6 ;  /* 0x00000600050f78a4 */ /* 0x000fc4000f8e0206 */
[----:B------:R-:W-:-:S04]  /*17f0*/  ULOP3.LUT UR6, UR4, 0x10000, URZ, 0xfc, !UPT ;  /* 0x0001000004067892 */ /* 0x000fc8000f8efc3f */
[----:B------:R-:W-:Y:S01]  /*1800*/  UIMAD UR14, UR5, 0x3c0, UR6 ;  /* 0x000003c0050e78a4 */ /* 0x000fe2000f8e0206 */
[----:B------:R-:W-:Y:S01]  /*1810*/  UMOV UR8, UR15 ;  /* 0x0000000f00087c82 */ /* 0x000fe20008000000 */
[----:B------:R-:W-:Y:S02]  /*1820*/  IMAD.U32 R9, RZ, RZ, UR6 ;  /* 0x00000006ff097e24 */ /* 0x000fe4000f8e00ff */
[----:B------:R-:W-:Y:S01]  /*1830*/  UIADD3 UR50, UR14, 0x40, URZ ;  /* 0x000000400e327890 */ /* 0x000fe2000fffe03f */
[----:B------:R-:W-:Y:S02]  /*1840*/  UMOV UR48, UR8 ;  /* 0x0000000800307c82 */ /* 0x000fe40008000000 */
[----:B------:R-:W-:Y:S01]  /*1850*/  UMOV UR10, UR14 ;  /* 0x0000000e000a7c82 */ /* 0x000fe20008000000 */
[----:B------:R0:W-:Y:S01]  /*1860*/  STL [R1+0x420], R9 ;  /* 0x0004200901007387 */ /* 0x0001e20000100800 */
[----:B------:R-:W-:Y:S01]  /*1870*/  HGMMA.64x16x16.F32 R32, gdesc[UR8], RZ, !UPT, gsb0 ;  /* 0x00200000082079f0 */ /* 0x000fe2000c0008ff */
[----:B------:R-:W-:Y:S01]  /*1880*/  UIADD3 UR38, UR14, 0x80, URZ ;  /* 0x000000800e267890 */ /* 0x000fe2000fffe03f */
[----:B------:R-:W-:Y:S01]  /*1890*/  MOV R3, UR50 ;  /* 0x0000003200037c02 */ /* 0x000fe20008000f00 */
[----:B------:R-:W-:Y:S01]  /*18a0*/  UMOV UR36, UR8 ;  /* 0x0000000800247c82 */ /* 0x000fe20008000000 */
[----:B------:R-:W-:Y:S01]  /*18b0*/  UIADD3 UR30, UR14, 0xc0, URZ ;  /* 0x000000c00e1e7890 */ /* 0x000fe2000fffe03f */
        /* <DEDUP_REMOVED lines=17> */
[----:B------:R-:W-:-:S02]  /*19d0*/  UIADD3 UR4, UR14, 0x300, URZ ;  /* 0x000003000e047890 */ /* 0x000fc4000fffe03f */
[----:B------:R-:W-:Y:S02]  /*19e0*/  UIADD3 UR5, UR14, 0x340, URZ ;  /* 0x000003400e057890 */ /* 0x000fe4000fffe03f */
[----:B------:R-:W-:Y:S01]  /*19f0*/  UIADD3 UR6, UR14, 0x380, URZ ;  /* 0x000003800e067890 */ /* 0x000fe2000fffe03f */
[----:B------:R-:W-:Y:S02]  /*1a00*/  WARPGROUP.DEPBAR.LE gsb0, 0x0 ;  /* 0x00008000000079c5 */ /* 0x000fe40000010000 */
[----:B0-----:R-:W-:Y:S01]  /*1a10*/  WARPGROUP.ARRIVE ;  /* 0x00000000000079c5 */ /* 0x001fe20000000000 */
[----:B------:R-:W-:Y:S01]  /*1a20*/  IMAD.MOV.U32 R31, RZ, RZ, R32 ;  /* 0x000000ffff1f7224 */ /* 0x000fe200078e0020 */
[----:B------:R-:W-:Y:S01]  /*1a30*/  MOV R30, R33 ;  /* 0x00000021001e7202 */ /* 0x000fe20000000f00 */
[----:B------:R-:W-:Y:S01]  /*1a40*/  IMAD.MOV.U32 R29, RZ, RZ, R34 ;  /* 0x000000ffff1d7224 */ /* 0x000fe200078e0022 */
[----:B------:R-:W-:Y:S01]  /*1a50*/  MOV R26, R37 ;  /* 0x00000025001a7202 */ /* 0x000fe20000000f00 */
[----:B------:R-:W-:Y:S01]  /*1a60*/  IMAD.MOV.U32 R28, RZ, RZ, R35 ;  /* 0x000000ffff1c7224 */ /* 0x000fe200078e0023 */
[----:B------:R-:W-:Y:S01]  /*1a70*/  HGMMA.64x16x16.F32 R4, gdesc[UR48], RZ, !UPT, gsb0 ;  /* 0x00200000300479f0 */ /* 0x000fe2000c0008ff */
[----:B------:R-:W-:Y:S01]  /*1a80*/  UMOV UR48, UR8 ;  /* 0x0000000800307c82 */ /* 0x000fe20008000000 */
[----:B------:R-:W-:Y:S01]  /*1a90*/  UMOV UR49, UR9 ;  /* 0x0000000900317c82 */ /* 0x000fe20008000000 */
[----:B------:R-:W-:Y:S01]  /*1aa0*/  UMOV UR50, UR4 ;  /* 0x0000000400327c82 */ /* 0x000fe20008000000 */
[----:B------:R-:W-:Y:S01]  /*1ab0*/  UMOV UR51, 0x80000020 ;  /* 0x8000002000337882 */ /* 0x000fe20000000000 */
[----:B------:R-:W-:Y:S01]  /*1ac0*/  UIADD3 UR4, UR15, 0x200, URZ ;  /* 0x000002000f047890 */ /* 0x000fe2000fffe03f */
[----:B------:R-:W-:-:S02]  /*1ad0*/  IMAD.MOV.U32 R27, RZ, RZ, R36 ;  /* 0x000000ffff1b7224 */ /* 0x000fc400078e0024 */
[----:B------:R-:W-:Y:S02]  /*1ae0*/  IMAD.MOV.U32 R25, RZ, RZ, R38 ;  /* 0x000000ffff197224 */ /* 0x000fe400078e0026 */
[----:B------:R-:W-:Y:S01]  /*1af0*/  IMAD.MOV.U32 R24, RZ, RZ, R39 ;  /* 0x000000ffff187224 */ /* 0x000fe200078e0027 */
[----:B------:R-:W-:Y:S02]  /*1b00*/  WARPGROUP.DEPBAR.LE gsb0, 0x0 ;  /* 0x00008000000079c5 */ /* 0x000fe40000010000 */
[----:B------:R-:W-:Y:S01]  /*1b10*/  IMAD.MOV.U32 R55, RZ, RZ, R4 ;  /* 0x000000ffff377224 */ /* 0x000fe200078e0004 */
[----:B------:R-:W-:Y:S01]  /*1b20*/  MOV R54, R5 ;  /* 0x0000000500367202 */ /* 0x000fe20000000f00 */
[----:B------:R-:W-:Y:S01]  /*1b30*/  IMAD.MOV.U32 R53, RZ, RZ, R6 ;  /* 0x000000ffff357224 */ /* 0x000fe200078e0006 */
[----:B------:R-:W-:Y:S01]  /*1b40*/  MOV R50, R9 ;  /* 0x0000000900327202 */ /* 0x000fe20000000f00 */
[----:B------:R-:W-:Y:S02]  /*1b50*/  IMAD.MOV.U32 R52, RZ, RZ, R7 ;  /* 0x000000ffff347224 */ /* 0x000fe400078e0007 */
[----:B------:R-:W-:-:S02]  /*1b60*/  IMAD.MOV.U32 R51, RZ, RZ, R8 ;  /* 0x000000ffff337224 */ /* 0x000fc400078e0008 */
[----:B------:R-:W-:Y:S02]  /*1b70*/  IMAD.MOV.U32 R49, RZ, RZ, R10 ;  /* 0x000000ffff317224 */ /* 0x000fe400078e000a */
[----:B------:R-:W-:Y:S02]  /*1b80*/  IMAD.MOV.U32 R48, RZ, RZ, R11 ;  /* 0x000000ffff307224 */ /* 0x000fe400078e000b */
[----:B------:R-:W-:-:S06]  /*1b90*/  WARPGROUP.ARRIVE ;  /* 0x00000000000079c5 */ /* 0x000fcc0000000000 */
[----:B------:R-:W-:Y:S03]  /*1ba0*/  HGMMA.64x16x16.F32 R4, gdesc[UR36], RZ, !UPT, gsb0 ;  /* 0x00200000240479f0 */ /* 0x000fe6000c0008ff */
        /* <DEDUP_REMOVED lines=32> */
[----:B------:R-:W-:Y:S01]  /*1db0*/  HGMMA.64x16x16.F32 R4, gdesc[UR52], RZ, !UPT, gsb0 ;  /* 0x00200000340479f0 */ /* 0x000fe2000c0008ff */
[----:B------:R-:W-:Y:S01]  /*1dc0*/  UIADD3 UR52, UR15, 0x2, URZ ;  /* 0x000000020f347890 */ /* 0x000fe2000fffe03f */
[----:B------:R-:W-:Y:S01]  /*1dd0*/  UMOV UR53, 0x80000020 ;  /* 0x8000002000357882 */ /* 0x000fe20000000000 */
        /* <DEDUP_REMOVED lines=12> */
[----:B------:R-:W-:Y:S01]  /*1ea0*/  WARPGROUP.ARRIVE ;  /* 0x00000000000079c5 */ /* 0x000fe20000000000 */
[----:B------:R-:W-:Y:S01]  /*1eb0*/  IMAD.MOV.U32 R171, RZ, RZ, R8 ;  /* 0x000000ffffab7224 */ /* 0x000fe200078e0008 */
[----:B------:R-:W-:Y:S01]  /*1ec0*/  MOV R170, R9 ;  /* 0x0000000900aa7202 */ /* 0x000fe20000000f00 */
[----:B------:R-:W-:Y:S01]  /*1ed0*/  IMAD.MOV.U32 R169, RZ, RZ, R10 ;  /* 0x000000ffffa97224 */ /* 0x000fe200078e000a */
[----:B------:R-:W-:Y:S01]  /*1ee0*/  MOV R174, R5 ;  /* 0x0000000500ae7202 */ /* 0x000fe20000000f00 */
[----:B------:R-:W-:Y:S01]  /*1ef0*/  IMAD.MOV.U32 R168, RZ, RZ, R11 ;  /* 0x000000ffffa87224 */ /* 0x000fe200078e000b */
[----:B------:R-:W-:Y:S01]  /*1f00*/  HGMMA.64x16x16.F32 R208, gdesc[UR40], RZ, !UPT, gsb0 ;  /* 0x0020000028d079f0 */ /* 0x000fe2000c0008ff */
[----:B------:R-:W-:Y:S01]  /*1f10*/  IMAD.MOV.U32 R175, RZ, RZ, R4 ;  /* 0x000000ffffaf7224 */ /* 0x000fe200078e0004 */
[----:B------:R-:W-:Y:S01]  /*1f20*/  MOV R4, UR14 ;  /* 0x0000000e00047c02 */ /* 0x000fe20008000f00 */
[----:B------:R-:W-:Y:S01]  /*1f30*/  IMAD.MOV.U32 R173, RZ, RZ, R6 ;  /* 0x000000ffffad7224 */ /* 0x000fe200078e0006 */
[----:B------:R-:W-:Y:S01]  /*1f40*/  UMOV UR14, UR26 ;  /* 0x0000001a000e7c82 */ /* 0x000fe20008000000 */
[----:B------:R-:W-:Y:S01]  /*1f50*/  IMAD.MOV.U32 R172, RZ, RZ, R7 ;  /* 0x000000ffffac7224 */ /* 0x000fe200078e0007 */
[----:B------:R-:W-:-:S02]  /*1f60*/  WARPGROUP.DEPBAR.LE gsb0, 0x0 ;  /* 0x00008000000079c5 */ /* 0x000fc40000010000 */
[----:B------:R-:W-:Y:S01]  /*1f70*/  WARPGROUP.ARRIVE ;  /* 0x00000000000079c5 */ /* 0x000fe20000000000 */
[----:B------:R-:W-:Y:S04]  /*1f80*/  STL [R1+0x460], R208 ;  /* 0x000460d001007387 */ /* 0x000fe80000100800 */
[----:B------:R-:W-:Y:S01]  /*1f90*/  STL [R1+0x45c], R209 ;  /* 0x00045cd101007387 */ /* 0x000fe20000100800 */
[----:B------:R-:W-:Y:S03]  /*1fa0*/  HGMMA.64x16x16.F32 R184, gdesc[UR56], RZ, !UPT, gsb0 ;  /* 0x0020000038b879f0 */ /* 0x000fe6000c0008ff */
[----:B------:R-:W-:Y:S04]  /*1fb0*/  STL [R1+0x458], R210 ;  /* 0x000458d201007387 */ /* 0x000fe80000100800 */
[----:B------:R-:W-:Y:S04]  /*1fc0*/  STL [R1+0x454], R211 ;  /* 0x000454d301007387 */ /* 0x000fe80000100800 */
[----:B------:R-:W-:Y:S04]  /*1fd0*/  STL [R1+0x450], R212 ;  /* 0x000450d401007387 */ /* 0x000fe80000100800 */
[----:B------:R-:W-:Y:S04]  /*1fe0*/  STL [R1+0x44c], R213 ;  /* 0x00044cd501007387 */ /* 0x000fe80000100800 */
[----:B------:R-:W-:Y:S04]  /*1ff0*/  STL [R1+0x448], R214 ;  /* 0x000448d601007387 */ /* 0x000fe80000100800 */
[----:B------:R-:W-:Y:S01]  /*2000*/  STL [R1+0x444], R215 ;  /* 0x000444d701007387 */ /* 0x000fe20000100800 */
[----:B------:R-:W-:-:S02]  /*2010*/  WARPGROUP.DEPBAR.LE gsb0, 0x0 ;  /* 0x00008000000079c5 */ /* 0x000fc40000010000 */
[----:B------:R-:W-:-:S06]  /*2020*/  WARPGROUP.ARRIVE ;  /* 0x00000000000079c5 */ /* 0x000fcc0000000000 */
[----:B------:R-:W-:Y:S03]  /*2030*/  HGMMA.64x16x16.F32 R160, gdesc[UR32], RZ, !UPT, gsb0 ;  /* 0x0020000020a079f0 */ /* 0x000fe6000c0008ff */
[----:B------:R-:W-:Y:S02]  /*2040*/  WARPGROUP.DEPBAR.LE gsb0, 0x0 ;  /* 0x00008000000079c5 */ /* 0x000fe40000010000 */
[----:B------:R-:W-:-:S06]  /*2050*/  WARPGROUP.ARRIVE ;  /* 0x00000000000079c5 */ /* 0x000fcc0000000000 */
[----:B------:R-:W-:Y:S01]  /*2060*/  HGMMA.64x16x16.F32 R136, gdesc[UR24], RZ, !UPT, gsb0 ;  /* 0x00200000188879f0 */ /* 0x000fe2000c0008ff */
[----:B------:R-:W-:Y:S01]  /*2070*/  UMOV UR24, UR50 ;  /* 0x0000003200187c82 */ /* 0x000fe20008000000 */
[----:B------:R-:W-:Y:S01]  /*2080*/  UMOV UR25, UR51 ;  /* 0x0000003300197c82 */ /* 0x000fe20008000000 */
[----:B------:R-:W-:Y:S02]  /*2090*/  WARPGROUP.DEPBAR.LE gsb0, 0x0 ;  /* 0x00008000000079c5 */ /* 0x000fe40000010000 */
[----:B------:R-:W-:-:S06]  /*20a0*/  WARPGROUP.ARRIVE ;  /* 0x00000000000079c5 */ /* 0x000fcc0000000000 */
[----:B------:R-:W-:Y:S03]  /*20b0*/  HGMMA.64x16x16.F32 R112, gdesc[UR20], RZ, !UPT, gsb0 ;  /* 0x00200000147079f0 */ /* 0x000fe6000c0008ff */
[----:B------:R-:W-:Y:S02]  /*20c0*/  WARPGROUP.DEPBAR.LE gsb0, 0x0 ;  /* 0x00008000000079c5 */ /* 0x000fe40000010000 */
[----:B------:R-:W-:-:S06]  /*20d0*/  WARPGROUP.ARRIVE ;  /* 0x00000000000079c5 */ /* 0x000fcc0000000000 */
[----:B------:R-:W-:Y:S01]  /*20e0*/  HGMMA.64x16x16.F32 R88, gdesc[UR48], RZ, !UPT, gsb0 ;  /* 0x00200000305879f0 */ /* 0x000fe2000c0008ff */
[----:B------:R-:W-:Y:S01]  /*20f0*/  UMOV UR48, UR8 ;  /* 0x0000000800307c82 */ /* 0x000fe20008000000 */
[----:B------:R-:W-:Y:S01]  /*2100*/  UMOV UR49, UR9 ;  /* 0x0000000900317c82 */ /* 0x000fe20008000000 */
[----:B------:R-:W-:Y:S01]  /*2110*/  UMOV UR50, UR5 ;  /* 0x0000000500327c82 */ /* 0x000fe20008000000 */
[----:B------:R-:W-:Y:S01]  /*2120*/  UMOV UR51, 0x80000020 ;  /* 0x8000002000337882 */ /* 0x000fe20000000000 */
[----:B------:R-:W-:Y:S01]  /*2130*/  UMOV UR12, UR50 ;  /* 0x00000032000c7c82 */ /* 0x000fe20008000000 */
[----:B------:R-:W-:Y:S01]  /*2140*/  UMOV UR13, UR51 ;  /* 0x00000033000d7c82 */ /* 0x000fe20008000000 */
[----:B------:R-:W-:Y:S01]  /*2150*/  UMOV UR5, 0x80000020 ;  /* 0x8000002000057882 */ /* 0x000fe20000000000 */
        /* <DEDUP_REMOVED lines=9> */
[----:B------:R-:W-:Y:S01]  /*21f0*/  UMOV UR6, UR40 ;  /* 0x0000002800067c82 */ /* 0x000fe20008000000 */
[----:B------:R-:W-:Y:S01]  /*2200*/  UMOV UR7, UR41 ;  /* 0x0000002900077c82 */ /* 0x000fe20008000000 */
[----:B------:R-:W-:Y:S01]  /*2210*/  UIADD3 UR8, UR15, 0x400, URZ ;  /* 0x000004000f087890 */ /* 0x000fe2000fffe03f */
[----:B------:R-:W-:-:S02]  /*2220*/  UMOV UR9, 0x80000020 ;  /* 0x8000002000097882 */ /* 0x000fc40000000000 */
[----:B------:R-:W-:Y:S01]  /*2230*/  UMOV UR29, UR9 ;  /* 0x00000009001d7c82 */ /* 0x000fe20008000000 */
[----:B------:R-:W-:Y:S01]  /*2240*/  UMOV UR37, UR9 ;  /* 0x0000000900257c82 */ /* 0x000fe20008000000 */
[----:B------:R-:W-:Y:S02]  /*2250*/  UMOV UR45, UR9 ;  /* 0x00000009002d7c82 */ /* 0x000fe40008000000 */
[----:B------:R-:W-:Y:S01]  /*2260*/  UMOV UR28, UR8 ;  /* 0x00000008001c7c82 */ /* 0x000fe20008000000 */
        /* <DEDUP_REMOVED lines=10> */
[----:B------:R-:W-:-:S02]  /*2310*/  MOV R6, UR9 ;  /* 0x0000000900067c02 */ /* 0x000fc40008000f00 */
[----:B------:R-:W-:Y:S01]  /*2320*/  MOV R5, UR8 ;  /* 0x0000000800057c02 */ /* 0x000fe20008000f00 */
[----:B------:R-:W-:Y:S02]  /*2330*/  WARPGROUP.DEPBAR.LE gsb0, 0x0 ;  /* 0x00008000000079c5 */ /* 0x000fe40000010000 */
[----:B------:R-:W-:-:S06]  /*2340*/  WARPGROUP.ARRIVE ;  /* 0x00000000000079c5 */ /* 0x000fcc0000000000 */
[----:B------:R-:W-:Y:S01]  /*2350*/  HGMMA.64x16x16.F32 R40, gdesc[UR48], RZ, !UPT, gsb0 ;  /* 0x00200000302879f0 */ /* 0x000fe2000c0008ff */
[----:B------:R-:W-:Y:S01]  /*2360*/  R2UR UR51, R0 ;  /* 0x00000000003372ca */ /* 0x000fe200000e0000 */
[----:B------:R-:W-:Y:S01]  /*2370*/  UMOV UR48, UR4 ;  /* 0x0000000400307c82 */ /* 0x000fe20008000000 */
[----:B------:R-:W-:Y:S01]  /*2380*/  R2UR UR50, R3 ;  /* 0x00000000033272ca */ /* 0x000fe200000e0000 */
[----:B------:R-:W-:Y:S01]  /*2390*/  UMOV UR49, UR5 ;  /* 0x0000000500317c82 */ /* 0x000fe20008000000 */
[----:B------:R-:W-:Y:S02]  /*23a0*/  MOV R3, UR23 ;  /* 0x0000001700037c02 */ /* 0x000fe40008000f00 */
[----:B------:R-:W-:Y:S01]  /*23b0*/  MOV R0, UR22 ;  /* 0x0000001600007c02 */ /* 0x000fe20008000f00 */
[----:B------:R-:W-:Y:S02]  /*23c0*/  WARPGROUP.DEPBAR.LE gsb0, 0x0 ;  /* 0x00008000000079c5 */ /* 0x000fe40000010000 */
[----:B------:R-:W-:-:S06]  /*23d0*/  WARPGROUP.ARRIVE ;  /* 0x00000000000079c5 */ /* 0x000fcc0000000000 */
[----:B------:R-:W-:Y:S01]  /*23e0*/  HGMMA.64x16x16.F32 R32, gdesc[UR4], RZ, !UPT, gsb0 ;  /* 0x00200000042079f0 */ /* 0x000fe2000c0008ff */
[----:B------:R-:W-:Y:S01]  /*23f0*/  UMOV UR6, UR12 ;  /* 0x0000000c00067c82 */ /* 0x000fe20008000000 */
[----:B------:R-:W-:Y:S01]  /*2400*/  UMOV UR7, UR13 ;  /* 0x0000000d00077c82 */ /* 0x000fe20008000000 */
        /* <DEDUP_REMOVED lines=48> */
[----:B------:R-:W-:Y:S01]  /*2710*/  WARPGROUP.ARRIVE ;  /* 0x00000000000079c5 */ /* 0x000fe20000000000 */
[----:B------:R-:W-:Y:S04]  /*2720*/  STL.64 [R1+0x40], R192 ;  /* 0x000040c001007387 */ /* 0x000fe80000100a00 */
[----:B------:R-:W-:Y:S01]  /*2730*/  STL.64 [R1+0x48], R194 ;  /* 0x000048c201007387 */ /* 0x000fe20000100a00 */
[----:B------:R-:W-:Y:S01]  /*2740*/  HGMMA.64x16x16.F32 R8, gdesc[UR4], RZ, !UPT, gsb0 ;  /* 0x00200000040879f0 */ /* 0x000fe2000c0008ff */
[----:B------:R-:W-:Y:S01]  /*2750*/  UMOV UR6, UR30 ;  /* 0x0000001e00067c82 */ /* 0x000fe20008000000 */
[----:B------:R-:W-:Y:S01]  /*2760*/  UMOV UR7, UR31 ;  /* 0x0000001f00077c82 */ /* 0x000fe20008000000 */
[----:B------:R-:W-:Y:S04]  /*2770*/  STL.64 [R1+0x50], R196 ;  /* 0x000050c401007387 */ /* 0x000fe80000100a00 */
[----:B------:R0:W-:Y:S01]  /*2780*/  STL.64 [R1+0x58], R198 ;  /* 0x000058c601007387 */ /* 0x0001e20000100a00 */
[----:B------:R-:W-:-:S02]  /*2790*/  WARPGROUP.DEPBAR.LE gsb0, 0x0 ;  /* 0x00008000000079c5 */ /* 0x000fc40000010000 */
        /* <DEDUP_REMOVED lines=9> */
[----:B------:R-:W-:Y:S02]  /*2830*/  IMAD.MOV.U32 R214, RZ, RZ, R14 ;  /* 0x000000ffffd67224 */ /* 0x000fe400078e000e */
[----:B------:R-:W-:-:S02]  /*2840*/  IMAD.MOV.U32 R215, RZ, RZ, R15 ;  /* 0x000000ffffd77224 */ /* 0x000fc400078e000f */
[----:B------:R-:W-:Y:S01]  /*2850*/  IMAD.MOV.U32 R211, RZ, RZ, R11 ;  /* 0x000000ffffd37224 */ /* 0x000fe200078e000b */
[----:B------:R-:W-:Y:S02]  /*2860*/  WARPGROUP.DEPBAR.LE gsb0, 0x0 ;  /* 0x00008000000079c5 */ /* 0x000fe40000010000 */
[----:B------:R-:W-:Y:S04]  /*2870*/  STL.64 [R1+0x100], R192 ;  /* 0x000100c001007387 */ /* 0x000fe80000100a00 */
[----:B------:R-:W-:Y:S04]  /*2880*/  STL.64 [R1+0x108], R194 ;  /* 0x000108c201007387 */ /* 0x000fe80000100a00 */
[----:B------:R-:W-:Y:S04]  /*2890*/  STL.64 [R1+0x110], R196 ;  /* 0x000110c401007387 */ /* 0x000fe80000100a00 */
[----:B------:R0:W-:Y:S02]  /*28a0*/  STL.64 [R1+0x118], R198 ;  /* 0x000118c601007387 */ /* 0x0001e40000100a00 */
[----:B0-----:R-:W-:-:S06]  /*28b0*/  WARPGROUP.ARRIVE ;  /* 0x00000000000079c5 */ /* 0x001fcc0000000000 */
[----:B------:R-:W-:Y:S01]  /*28c0*/  HGMMA.64x16x16.F32 R192, gdesc[UR4], RZ, !UPT, gsb0 ;  /* 0x0020000004c079f0 */ /* 0x000fe2000c0008ff */
[----:B------:R-:W-:Y:S01]  /*28d0*/  UMOV UR6, UR10 ;  /* 0x0000000a00067c82 */ /* 0x000fe20008000000 */
[----:B------:R-:W-:Y:S01]  /*28e0*/  UMOV UR7, UR11 ;  /* 0x0000000b00077c82 */ /* 0x000fe20008000000 */
        /* <DEDUP_REMOVED lines=18> */
[----:B------:R-:W-:Y:S01]  /*2a10*/  UMOV UR6, UR18 ;  /* 0x0000001200067c82 */ /* 0x000fe20008000000 */
[----:B------:R-:W-:Y:S01]  /*2a20*/  UMOV UR7, UR19 ;  /* 0x0000001300077c82 */ /* 0x000fe20008000000 */
[----:B------:R-:W-:Y:S01]  /*2a30*/  UMOV UR18, UR42 ;  /* 0x0000002a00127c82 */ /* 0x000fe20008000000 */
[----:B------:R-:W-:Y:S01]  /*2a40*/  UMOV UR19, UR43 ;  /* 0x0000002b00137c82 */ /* 0x000fe20008000000 */
[----:B------:R-:W-:Y:S01]  /*2a50*/  UMOV UR43, 0x80000020 ;  /* 0x80000020002b7882 */ /* 0x000fe20000000000 */
[----:B------:R-:W-:Y:S02]  /*2a60*/  WARPGROUP.DEPBAR.LE gsb0, 0x0 ;  /* 0x00008000000079c5 */ /* 0x000fe40000010000 */
[----:B------:R-:W-:Y:S01]  /*2a70*/  WARPGROUP.ARRIVE ;  /* 0x00000000000079c5 */ /* 0x000fe20000000000 */
[----:B------:R-:W-:Y:S04]  /*2a80*/  STL.64 [R1+0x220], R192 ;  /* 0x000220c001007387 */ /* 0x000fe80000100a00 */
[----:B------:R-:W-:Y:S01]  /*2a90*/  STL.64 [R1+0x228], R194 ;  /* 0x000228c201007387 */ /* 0x000fe20000100a00 */
[----:B------:R-:W-:Y:S01]  /*2aa0*/  HGMMA.64x16x16.F32 R16, gdesc[UR8], RZ, !UPT, gsb0 ;  /* 0x00200000081079f0 */ /* 0x000fe2000c0008ff */
[----:B------:R-:W-:Y:S01]  /*2ab0*/  UMOV UR10, UR38 ;  /* 0x00000026000a7c82 */ /* 0x000fe20008000000 */
[----:B------:R-:W-:Y:S01]  /*2ac0*/  UMOV UR11, UR39 ;  /* 0x00000027000b7c82 */ /* 0x000fe20008000000 */
[----:B------:R-:W-:Y:S01]  /*2ad0*/  STL.64 [R1+0x230], R196 ;  /* 0x000230c401007387 */ /* 0x000fe20000100a00 */
[----:B------:R-:W-:Y:S01]  /*2ae0*/  UMOV UR38, UR54 ;  /* 0x0000003600267c82 */ /* 0x000fe20008000000 */
[----:B------:R-:W-:Y:S01]  /*2af0*/  UMOV UR39, UR55 ;  /* 0x0000003700277c82 */ /* 0x000fe20008000000 */
[----:B------:R-:W-:Y:S01]  /*2b00*/  UMOV UR55, 0x80000020 ;  /* 0x8000002000377882 */ /* 0x000fe20000000000 */
[----:B------:R0:W-:Y:S01]  /*2b10*/  STL.64 [R1+0x238], R198 ;  /* 0x000238c601007387 */ /* 0x0001e20000100a00 */
[----:B------:R-:W-:-:S02]  /*2b20*/  WARPGROUP.DEPBAR.LE gsb0, 0x0 ;  /* 0x00008000000079c5 */ /* 0x000fc40000010000 */
[----:B0-----:R-:W-:Y:S01]  /*2b30*/  WARPGROUP.ARRIVE ;  /* 0x00000000000079c5 */ /* 0x001fe20000000000 */
[----:B------:R0:W-:Y:S01]  /*2b40*/  STL.64 [R1+0x200], R16 ;  /* 0x0002001001007387 */ /* 0x0001e20000100a00 */
[----:B------:R-:W-:Y:S01]  /*2b50*/  IMAD.MOV.U32 R12, RZ, RZ, R22 ;  /* 0x000000ffff0c7224 */ /* 0x000fe200078e0016 */
[----:B------:R-:W-:Y:S01]  /*2b60*/  MOV R8, R21 ;  /* 0x0000001500087202 */ /* 0x000fe20000000f00 */
[----:B------:R-:W-:Y:S01]  /*2b70*/  IMAD.MOV.U32 R9, RZ, RZ, R20 ;  /* 0x000000ffff097224 */ /* 0x000fe200078e0014 */
[----:B------:R-:W-:Y:S01]  /*2b80*/  STL.64 [R1+0x208], R18 ;  /* 0x0002081201007387 */ /* 0x000fe20000100a00 */
[----:B------:R-:W-:Y:S01]  /*2b90*/  HGMMA.64x16x16.F32 R192, gdesc[UR48], RZ, !UPT, gsb0 ;  /* 0x0020000030c079f0 */ /* 0x000fe2000c0008ff */
[----:B------:R-:W-:Y:S01]  /*2ba0*/  UMOV UR50, UR12 ;  /* 0x0000000c00327c82 */ /* 0x000fe20008000000 */
[----:B------:R-:W-:Y:S01]  /*2bb0*/  UMOV UR51, UR13 ;  /* 0x0000000d00337c82 */ /* 0x000fe20008000000 */
[----:B------:R-:W-:Y:S01]  /*2bc0*/  UMOV UR12, UR8 ;  /* 0x00000008000c7c82 */ /* 0x000fe20008000000 */
[----:B------:R-:W-:Y:S01]  /*2bd0*/  UMOV UR13, UR9 ;  /* 0x00000009000d7c82 */ /* 0x000fe20008000000 */
[----:B------:R-:W-:Y:S01]  /*2be0*/  UMOV UR48, UR52 ;  /* 0x0000003400307c82 */ /* 0x000fe20008000000 */
[----:B------:R-:W-:Y:S01]  /*2bf0*/  UMOV UR49, UR53 ;  /* 0x0000003500317c82 */ /* 0x000fe20008000000 */
[----:B0-----:R-:W-:-:S05]  /*2c00*/  IMAD.MOV.U32 R17, RZ, RZ, R23 ;  /* 0x000000ffff117224 */ /* 0x001fca00078e0017 */
[----:B------:R-:W-:Y:S04]  /*2c10*/  STL [R1+0x430], R17 ;  /* 0x0004301101007387 */ /* 0x000fe80000100800 */
[----:B------:R-:W-:Y:S04]  /*2c20*/  STL [R1+0x42c], R12 ;  /* 0x00042c0c01007387 */ /* 0x000fe80000100800 */
[----:B------:R-:W-:Y:S04]  /*2c30*/  STL [R1+0x428], R8 ;  /* 0x0004280801007387 */ /* 0x000fe80000100800 */
[----:B------:R-:W-:Y:S01]  /*2c40*/  STL [R1+0x424], R9 ;  /* 0x0004240901007387 */ /* 0x000fe20000100800 */
[----:B------:R-:W-:-:S03]  /*2c50*/  WARPGROUP.DEPBAR.LE gsb0, 0x0 ;  /* 0x00008000000079c5 */ /* 0x000fc60000010000 */
        /* <DEDUP_REMOVED lines=10> */
[----:B------:R-:W-:Y:S02]  /*2d00*/  MOV R11, UR11 ;  /* 0x0000000b000b7c02 */ /* 0x000fe40008000f00 */
[----:B------:R-:W-:Y:S01]  /*2d10*/  MOV R7, UR10 ;  /* 0x0000000a00077c02 */ /* 0x000fe20008000f00 */
[----:B------:R-:W-:Y:S02]  /*2d20*/  WARPGROUP.DEPBAR.LE gsb0, 0x0 ;  /* 0x00008000000079c5 */ /* 0x000fe40000010000 */
[----:B------:R-:W-:Y:S01]  /*2d30*/  STL.64 [R1+0x140], R192 ;  /* 0x000140c001007387 */ /* 0x000fe20000100a00 */
[----:B------:R-:W-:Y:S01]  /*2d40*/  IMAD.MOV.U32 R17, RZ, RZ, R196 ;  /* 0x000000ffff117224 */ /* 0x000fe200078e00c4 */
[----:B------:R-:W-:Y:S01]  /*2d50*/  MOV R12, R197 ;  /* 0x000000c5000c7202 */ /* 0x000fe20000000f00 */
[----:B------:R-:W-:Y:S01]  /*2d60*/  IMAD.MOV.U32 R8, RZ, RZ, R198 ;  /* 0x000000ffff087224 */ /* 0x000fe200078e00c6 */
[----:B------:R0:W-:Y:S01]  /*2d70*/  STL.64 [R1+0x148], R194 ;  /* 0x000148c201007387 */ /* 0x0001e20000100a00 */
[----:B------:R-:W-:-:S05]  /*2d80*/  IMAD.MOV.U32 R9, RZ, RZ, R199 ;  /* 0x000000ffff097224 */ /* 0x000fca00078e00c7 */
[----:B------:R1:W-:Y:S04]  /*2d90*/  STL [R1+0x440], R9 ;  /* 0x0004400901007387 */ /* 0x0003e80000100800 */
[----:B------:R2:W-:Y:S01]  /*2da0*/  STL [R1+0x43c], R8 ;  /* 0x00043c0801007387 */ /* 0x0005e20000100800 */
[----:B0-----:R-:W-:-:S03]  /*2db0*/  WARPGROUP.ARRIVE ;  /* 0x00000000000079c5 */ /* 0x001fc60000000000 */
[----:B------:R0:W-:Y:S03]  /*2dc0*/  STL [R1+0x438], R17 ;  /* 0x0004381101007387 */ /* 0x0001e60000100800 */
[----:B------:R-:W-:Y:S01]  /*2dd0*/  HGMMA.64x16x16.F32 R192, gdesc[UR28], RZ, !UPT, gsb0 ;  /* 0x002000001cc079f0 */ /* 0x000fe2000c0008ff */
[----:B------:R3:W-:Y:S01]  /*2de0*/  STL [R1+0x434], R12 ;  /* 0x0004340c01007387 */ /* 0x0007e20000100800 */
[----:B------:R-:W-:Y:S01]  /*2df0*/  UMOV UR30, UR24 ;  /* 0x00000018001e7c82 */ /* 0x000fe20008000000 */
[----:B------:R-:W-:Y:S01]  /*2e00*/  UMOV UR31, UR25 ;  /* 0x00000019001f7c82 */ /* 0x000fe20008000000 */
[----:B------:R-:W-:Y:S01]  /*2e10*/  UMOV UR28, UR52 ;  /* 0x00000034001c7c82 */ /* 0x000fe20008000000 */
[----:B------:R-:W-:Y:S01]  /*2e20*/  UMOV UR29, UR53 ;  /* 0x00000035001d7c82 */ /* 0x000fe20008000000 */
[----:B------:R-:W-:Y:S01]  /*2e30*/  UMOV UR24, UR52 ;  /* 0x0000003400187c82 */ /* 0x000fe20008000000 */
[----:B------:R-:W-:Y:S01]  /*2e40*/  UMOV UR25, UR53 ;  /* 0x0000003500197c82 */ /* 0x000fe20008000000 */
[----:B------:R-:W-:-:S02]  /*2e50*/  WARPGROUP.DEPBAR.LE gsb0, 0x0 ;  /* 0x00008000000079c5 */ /* 0x000fc40000010000 */
[----:B------:R-:W-:Y:S01]  /*2e60*/  IMAD.MOV.U32 R19, RZ, RZ, R192 ;  /* 0x000000ffff137224 */ /* 0x000fe200078e00c0 */
[----:B------:R-:W-:Y:S01]  /*2e70*/  MOV R18, R193 ;  /* 0x000000c100127202 */ /* 0x000fe20000000f00 */
[----:B------:R-:W-:Y:S01]  /*2e80*/  IMAD.MOV.U32 R16, RZ, RZ, R194 ;  /* 0x000000ffff107224 */ /* 0x000fe200078e00c2 */
[----:B------:R-:W-:Y:S01]  /*2e90*/  MOV R235, R197 ;  /* 0x000000c500eb7202 */ /* 0x000fe20000000f00 */
[----:B------:R-:W-:Y:S02]  /*2ea0*/  IMAD.MOV.U32 R10, RZ, RZ, R195 ;  /* 0x000000ffff0a7224 */ /* 0x000fe400078e00c3 */
[----:B------:R-:W-:Y:S02]  /*2eb0*/  IMAD.MOV.U32 R2, RZ, RZ, R196 ;  /* 0x000000ffff027224 */ /* 0x000fe400078e00c4 */
[----:B------:R-:W-:Y:S02]  /*2ec0*/  IMAD.MOV.U32 R234, RZ, RZ, R198 ;  /* 0x000000ffffea7224 */ /* 0x000fe400078e00c6 */
[----:B------:R-:W-:-:S02]  /*2ed0*/  IMAD.MOV.U32 R233, RZ, RZ, R199 ;  /* 0x000000ffffe97224 */ /* 0x000fc400078e00c7 */
[----:B------:R-:W-:-:S06]  /*2ee0*/  WARPGROUP.ARRIVE ;  /* 0x00000000000079c5 */ /* 0x000fcc0000000000 */
[----:B------:R-:W-:Y:S01]  /*2ef0*/  HGMMA.64x16x16.F32 R192, gdesc[UR4], RZ, !UPT, gsb0 ;  /* 0x0020000004c079f0 */ /* 0x000fe2000c0008ff */
        /* <DEDUP_REMOVED lines=12> */
[----:B------:R-:W-:-:S02]  /*2fc0*/  WARPGROUP.DEPBAR.LE gsb0, 0x0 ;  /* 0x00008000000079c5 */ /* 0x000fc40000010000 */
[----:B------:R-:W-:Y:S01]  /*2fd0*/  STL.64 [R1+0x80], R192 ;  /* 0x000080c001007387 */ /* 0x000fe20000100a00 */
[----:B-1----:R-:W-:Y:S01]  /*2fe0*/  IMAD.MOV.U32 R9, RZ, RZ, R196 ;  /* 0x000000ffff097224 */ /* 0x002fe200078e00c4 */
[----:B--2---:R-:W-:Y:S01]  /*2ff0*/  MOV R8, R197 ;  /* 0x000000c500087202 */ /* 0x004fe20000000f00 */
[----:B0-----:R-:W-:Y:S01]  /*3000*/  IMAD.MOV.U32 R17, RZ, RZ, R198 ;  /* 0x000000ffff117224 */ /* 0x001fe200078e00c6 */
[----:B------:R0:W-:Y:S01]  /*3010*/  STL.64 [R1+0x88], R194 ;  /* 0x000088c201007387 */ /* 0x0001e20000100a00 */
[----:B---3--:R-:W-:Y:S02]  /*3020*/  IMAD.MOV.U32 R12, RZ, RZ, R199 ;  /* 0x000000ffff0c7224 */ /* 0x008fe400078e00c7 */
[----:B0-----:R-:W-:-:S06]  /*3030*/  WARPGROUP.ARRIVE ;  /* 0x00000000000079c5 */ /* 0x001fcc0000000000 */
[----:B------:R-:W-:Y:S01]  /*3040*/  HGMMA.64x16x16.F32 R192, gdesc[UR36], RZ, !UPT, gsb0 ;  /* 0x0020000024c079f0 */ /* 0x000fe2000c0008ff */
[----:B------:R-:W-:Y:S01]  /*3050*/  UMOV UR36, UR52 ;  /* 0x0000003400247c82 */ /* 0x000fe20008000000 */
[----:B------:R-:W-:Y:S01]  /*3060*/  UMOV UR37, UR53 ;  /* 0x0000003500257c82 */ /* 0x000fe20008000000 */
[----:B------:R-:W-:Y:S01]  /*3070*/  UMOV UR39, 0x80000020 ;  /* 0x8000002000277882 */ /* 0x000fe20000000000 */
        /* <DEDUP_REMOVED lines=9> */
[----:B------:R-:W-:Y:S01]  /*3110*/  UMOV UR44, UR52 ;  /* 0x00000034002c7c82 */ /* 0x000fe20008000000 */
[----:B------:R-:W-:Y:S01]  /*3120*/  IMAD.MOV.U32 R14, RZ, RZ, R198 ;  /* 0x000000ffff0e7224 */ /* 0x000fe200078e00c6 */
[----:B------:R-:W-:Y:S01]  /*3130*/  UMOV UR45, UR53 ;  /* 0x00000035002d7c82 */ /* 0x000fe20008000000 */
[----:B------:R-:W-:Y:S01]  /*3140*/  IMAD.MOV.U32 R13, RZ, RZ, R199 ;  /* 0x000000ffff0d7224 */ /* 0x000fe200078e00c7 */
[----:B------:R-:W-:Y:S01]  /*3150*/  UMOV UR47, 0x80000020 ;  /* 0x80000020002f7882 */ /* 0x000fe20000000000 */
[----:B------:R-:W-:-:S02]  /*3160*/  WARPGROUP.DEPBAR.LE gsb0, 0x0 ;  /* 0x00008000000079c5 */ /* 0x000fc40000010000 */
[----:B------:R-:W-:Y:S01]  /*3170*/  WARPGROUP.ARRIVE ;  /* 0x00000000000079c5 */ /* 0x000fe20000000000 */
[----:B------:R0:W-:Y:S04]  /*3180*/  STL.64 [R1+0x2d8], R222 ;  /* 0x0002d8de01007387 */ /* 0x0001e80000100a00 */
[----:B------:R1:W-:Y:S01]  /*3190*/  STL.64 [R1+0x2d0], R220 ;  /* 0x0002d0dc01007387 */ /* 0x0003e20000100a00 */
[----:B------:R-:W-:Y:S01]  /*31a0*/  HGMMA.64x16x16.F32 R192, gdesc[UR16], RZ, !UPT, gsb0 ;  /* 0x0020000010c079f0 */ /* 0x000fe2000c0008ff */
[----:B------:R-:W-:Y:S01]  /*31b0*/  UMOV UR16, UR32 ;  /* 0x0000002000107c82 */ /* 0x000fe20008000000 */
[----:B------:R-:W-:Y:S01]  /*31c0*/  UMOV UR17, UR33 ;  /* 0x0000002100117c82 */ /* 0x000fe20008000000 */
[----:B------:R2:W-:Y:S01]  /*31d0*/  STL.64 [R1+0x2c8], R218 ;  /* 0x0002c8da01007387 */ /* 0x0005e20000100a00 */
[----:B------:R-:W-:Y:S01]  /*31e0*/  UMOV UR18, UR34 ;  /* 0x0000002200127c82 */ /* 0x000fe20008000000 */
[----:B------:R-:W-:Y:S01]  /*31f0*/  UMOV UR19, UR35 ;  /* 0x0000002300137c82 */ /* 0x000fe20008000000 */
[----:B------:R-:W-:Y:S01]  /*3200*/  UMOV UR32, UR52 ;  /* 0x0000003400207c82 */ /* 0x000fe20008000000 */
[----:B------:R3:W-:Y:S01]  /*3210*/  STL.64 [R1+0x2c0], R216 ;  /* 0x0002c0d801007387 */ /* 0x0007e20000100a00 */
[----:B0-----:R-:W-:Y:S01]  /*3220*/  IMAD.MOV.U32 R222, RZ, RZ, R169 ;  /* 0x000000ffffde7224 */ /* 0x001fe200078e00a9 */
[----:B------:R-:W-:Y:S01]  /*3230*/  UMOV UR33, UR53 ;  /* 0x0000003500217c82 */ /* 0x000fe20008000000 */
[----:B------:R-:W-:Y:S01]  /*3240*/  IMAD.MOV.U32 R223, RZ, RZ, R168 ;  /* 0x000000ffffdf7224 */ /* 0x000fe200078e00a8 */
[----:B-1----:R-:W-:Y:S01]  /*3250*/  MOV R221, R170 ;  /* 0x000000aa00dd7202 */ /* 0x002fe20000000f00 */
[----:B------:R-:W-:-:S02]  /*3260*/  IMAD.MOV.U32 R220, RZ, RZ, R171 ;  /* 0x000000ffffdc7224 */ /* 0x000fc400078e00ab */
[----:B--2---:R-:W-:Y:S02]  /*3270*/  IMAD.MOV.U32 R218, RZ, RZ, R173 ;  /* 0x000000ffffda7224 */ /* 0x004fe400078e00ad */
[----:B------:R-:W-:Y:S02]  /*3280*/  IMAD.MOV.U32 R219, RZ, RZ, R172 ;  /* 0x000000ffffdb7224 */ /* 0x000fe400078e00ac */
[----:B---3--:R-:W-:Y:S01]  /*3290*/  IMAD.MOV.U32 R216, RZ, RZ, R175 ;  /* 0x000000ffffd87224 */ /* 0x008fe200078e00af */
[----:B------:R-:W-:Y:S01]  /*32a0*/  MOV R217, R174 ;  /* 0x000000ae00d97202 */ /* 0x000fe20000000f00 */
[----:B------:R-:W-:Y:S02]  /*32b0*/  WARPGROUP.DEPBAR.LE gsb0, 0x0 ;  /* 0x00008000000079c5 */ /* 0x000fe40000010000 */
[----:B------:R-:W-:Y:S01]  /*32c0*/  WARPGROUP.ARRIVE ;  /* 0x00000000000079c5 */ /* 0x000fe20000000000 */
[----:B------:R0:W-:Y:S04]  /*32d0*/  STL.64 [R1+0x2f8], R198 ;  /* 0x0002f8c601007387 */ /* 0x0001e80000100a00 */
[----:B------:R1:W-:Y:S01]  /*32e0*/  STL.64 [R1+0x2f0], R196 ;  /* 0x0002f0c401007387 */ /* 0x0003e20000100a00 */
[----:B------:R-:W-:Y:S01]  /*32f0*/  HGMMA.64x16x16.F32 R168, gdesc[UR20], RZ, !UPT, gsb0 ;  /* 0x0020000014a879f0 */ /* 0x000fe2000c0008ff */
[----:B------:R-:W-:Y:S01]  /*3300*/  R2UR UR23, R3 ;  /* 0x00000000031772ca */ /* 0x000fe200000e0000 */
[----:B------:R-:W-:Y:S01]  /*3310*/  UMOV UR35, 0x80000020 ;  /* 0x8000002000237882 */ /* 0x000fe20000000000 */
[----:B------:R2:W-:Y:S01]  /*3320*/  STL.64 [R1+0x2e8], R194 ;  /* 0x0002e8c201007387 */ /* 0x0005e20000100a00 */
[----:B------:R-:W-:Y:S01]  /*3330*/  R2UR UR22, R0 ;  /* 0x00000000001672ca */ /* 0x000fe200000e0000 */
[----:B------:R-:W-:Y:S01]  /*3340*/  UMOV UR31, 0x80000020 ;  /* 0x80000020001f7882 */ /* 0x000fe20000000000 */
[----:B------:R-:W-:Y:S01]  /*3350*/  UMOV UR27, 0x80000020 ;  /* 0x80000020001b7882 */ /* 0x000fe20000000000 */
[----:B------:R3:W-:Y:S01]  /*3360*/  STL.64 [R1+0x2e0], R192 ;  /* 0x0002e0c001007387 */ /* 0x0007e20000100a00 */
[----:B0-----:R-:W-:Y:S01]  /*3370*/  IMAD.MOV.U32 R198, RZ, RZ, R145 ;  /* 0x000000ffffc67224 */ /* 0x001fe200078e0091 */
[----:B------:R-:W-:Y:S01]  /*3380*/  UMOV UR20, UR52 ;  /* 0x0000003400147c82 */ /* 0x000fe20008000000 */
[----:B------:R-:W-:Y:S01]  /*3390*/  IMAD.MOV.U32 R199, RZ, RZ, R144 ;  /* 0x000000ffffc77224 */ /* 0x000fe200078e0090 */
[----:B-1----:R-:W-:Y:S01]  /*33a0*/  MOV R197, R146 ;  /* 0x0000009200c57202 */ /* 0x002fe20000000f00 */
[----:B------:R-:W-:Y:S01]  /*33b0*/  IMAD.MOV.U32 R196, RZ, RZ, R147 ;  /* 0x000000ffffc47224 */ /* 0x000fe200078e0093 */
[----:B------:R-:W-:Y:S01]  /*33c0*/  UMOV UR21, UR53 ;  /* 0x0000003500157c82 */ /* 0x000fe20008000000 */
[----:B------:R-:W-:Y:S01]  /*33d0*/  UMOV UR11, UR23 ;  /* 0x00000017000b7c82 */ /* 0x000fe20008000000 */
[----:B--2---:R-:W-:-:S02]  /*33e0*/  IMAD.MOV.U32 R194, RZ, RZ, R149 ;  /* 0x000000ffffc27224 */ /* 0x004fc400078e0095 */
[----:B------:R-:W-:Y:S01]  /*33f0*/  IMAD.MOV.U32 R195, RZ, RZ, R148 ;  /* 0x000000ffffc37224 */ /* 0x000fe200078e0094 */
[----:B------:R-:W-:Y:S01]  /*3400*/  UMOV UR10, UR22 ;  /* 0x00000016000a7c82 */ /* 0x000fe20008000000 */
[----:B---3--:R-:W-:Y:S01]  /*3410*/  IMAD.MOV.U32 R192, RZ, RZ, R151 ;  /* 0x000000ffffc07224 */ /* 0x008fe200078e0097 */
[----:B------:R-:W-:Y:S01]  /*3420*/  MOV R193, R150 ;  /* 0x0000009600c17202 */ /* 0x000fe20000000f00 */
[----:B------:R-:W-:Y:S02]  /*3430*/  WARPGROUP.DEPBAR.LE gsb0, 0x0 ;  /* 0x00008000000079c5 */ /* 0x000fe40000010000 */
[----:B------:R-:W-:Y:S01]  /*3440*/  WARPGROUP.ARRIVE ;  /* 0x00000000000079c5 */ /* 0x000fe20000000000 */
[----:B------:R0:W-:Y:S04]  /*3450*/  STL.64 [R1+0x318], R174 ;  /* 0x000318ae01007387 */ /* 0x0001e80000100a00 */
[----:B------:R1:W-:Y:S01]  /*3460*/  STL.64 [R1+0x310], R172 ;  /* 0x000310ac01007387 */ /* 0x0003e20000100a00 */
[----:B------:R-:W-:Y:S01]  /*3470*/  HGMMA.64x16x16.F32 R144, gdesc[UR16], RZ, !UPT, gsb0 ;  /* 0x00200000109079f0 */ /* 0x000fe2000c0008ff */
[----:B------:R-:W-:Y:S01]  /*3480*/  UMOV UR23, 0x80000020 ;  /* 0x8000002000177882 */ /* 0x000fe20000000000 */
[----:B------:R-:W-:Y:S01]  /*3490*/  UMOV UR16, UR52 ;  /* 0x0000003400107c82 */ /* 0x000fe20008000000 */
[----:B------:R2:W-:Y:S01]  /*34a0*/  STL.64 [R1+0x308], R170 ;  /* 0x000308aa01007387 */ /* 0x0005e20000100a00 */
[----:B------:R-:W-:-:S03]  /*34b0*/  UMOV UR17, UR53 ;  /* 0x0000003500117c82 */ /* 0x000fc60008000000 */
[----:B------:R3:W-:Y:S01]  /*34c0*/  STL.64 [R1+0x300], R168 ;  /* 0x000300a801007387 */ /* 0x0007e20000100a00 */
[----:B0-----:R-:W-:Y:S02]  /*34d0*/  IMAD.MOV.U32 R174, RZ, RZ, R121 ;  /* 0x000000ffffae7224 */ /* 0x001fe400078e0079 */
[----:B------:R-:W-:Y:S01]  /*34e0*/  IMAD.MOV.U32 R175, RZ, RZ, R120 ;  /* 0x000000ffffaf7224 */ /* 0x000fe200078e0078 */
[----:B-1----:R-:W-:Y:S01]  /*34f0*/  MOV R173, R122 ;  /* 0x0000007a00ad7202 */ /* 0x002fe20000000f00 */
[----:B------:R-:W-:Y:S02]  /*3500*/  IMAD.MOV.U32 R172, RZ, RZ, R123 ;  /* 0x000000ffffac7224 */ /* 0x000fe400078e007b */
[----:B--2---:R-:W-:Y:S02]  /*3510*/  IMAD.MOV.U32 R170, RZ, RZ, R125 ;  /* 0x000000ffffaa7224 */ /* 0x004fe400078e007d */
[----:B------:R-:W-:Y:S02]  /*3520*/  IMAD.MOV.U32 R171, RZ, RZ, R124 ;  /* 0x000000ffffab7224 */ /* 0x000fe400078e007c */
[----:B---3--:R-:W-:Y:S01]  /*3530*/  IMAD.MOV.U32 R168, RZ, RZ, R127 ;  /* 0x000000ffffa87224 */ /* 0x008fe200078e007f */
[----:B------:R-:W-:Y:S01]  /*3540*/  MOV R169, R126 ;  /* 0x0000007e00a97202 */ /* 0x000fe20000000f00 */
[----:B------:R-:W-:-:S02]  /*3550*/  WARPGROUP.DEPBAR.LE gsb0, 0x0 ;  /* 0x00008000000079c5 */ /* 0x000fc40000010000 */
[----:B------:R-:W-:Y:S01]  /*3560*/  WARPGROUP.ARRIVE ;  /* 0x00000000000079c5 */ /* 0x000fe20000000000 */
[----:B------:R0:W-:Y:S04]  /*3570*/  STL.64 [R1+0x338], R150 ;  /* 0x0003389601007387 */ /* 0x0001e80000100a00 */
[----:B------:R1:W-:Y:S01]  /*3580*/  STL.64 [R1+0x330], R148 ;  /* 0x0003309401007387 */ /* 0x0003e20000100a00 */
[----:B------:R-:W-:Y:S01]  /*3590*/  HGMMA.64x16x16.F32 R120, gdesc[UR12], RZ, !UPT, gsb0 ;  /* 0x002000000c7879f0 */ /* 0x000fe2000c0008ff */
[----:B------:R-:W-:Y:S01]  /*35a0*/  R2UR UR14, R4 ;  /* 0x00000000040e72ca */ /* 0x000fe200000e0000 */
[----:B------:R-:W-:Y:S01]  /*35b0*/  UMOV UR19, 0x80000020 ;  /* 0x8000002000137882 */ /* 0x000fe20000000000 */
[----:B------:R2:W-:Y:S01]  /*35c0*/  STL.64 [R1+0x328], R146 ;  /* 0x0003289201007387 */ /* 0x0005e20000100a00 */
[----:B------:R-:W-:Y:S01]  /*35d0*/  UMOV UR12, UR52 ;  /* 0x00000034000c7c82 */ /* 0x000fe20008000000 */
[----:B------:R-:W-:-:S02]  /*35e0*/  UMOV UR13, UR53 ;  /* 0x00000035000d7c82 */ /* 0x000fc40008000000 */
[----:B------:R3:W-:Y:S01]  /*35f0*/  STL.64 [R1+0x320], R144 ;  /* 0x0003209001007387 */ /* 0x0007e20000100a00 */
[----:B0-----:R-:W-:Y:S02]  /*3600*/  IMAD.MOV.U32 R150, RZ, RZ, R97 ;  /* 0x000000ffff967224 */ /* 0x001fe400078e0061 */
[----:B------:R-:W-:Y:S01]  /*3610*/  IMAD.MOV.U32 R151, RZ, RZ, R96 ;  /* 0x000000ffff977224 */ /* 0x000fe200078e0060 */
[----:B-1----:R-:W-:Y:S01]  /*3620*/  MOV R149, R98 ;  /* 0x0000006200957202 */ /* 0x002fe20000000f00 */
[----:B------:R-:W-:Y:S02]  /*3630*/  IMAD.MOV.U32 R148, RZ, RZ, R99 ;  /* 0x000000ffff947224 */ /* 0x000fe400078e0063 */
[----:B------:R-:W-:Y:S01]  /*3640*/  UIADD3 UR54, UR14, 0x2, URZ ;  /* 0x000000020e367890 */ /* 0x000fe2000fffe03f */
[----:B--2---:R-:W-:Y:S01]  /*3650*/  IMAD.MOV.U32 R146, RZ, RZ, R101 ;  /* 0x000000ffff927224 */ /* 0x004fe200078e0065 */
[----:B------:R-:W-:Y:S01]  /*3660*/  UIADD3 UR15, UR14, 0x42, URZ ;  /* 0x000000420e0f7890 */ /* 0x000fe2000fffe03f */
[----:B------:R-:W-:Y:S01]  /*3670*/  IMAD.MOV.U32 R147, RZ, RZ, R100 ;  /* 0x000000ffff937224 */ /* 0x000fe200078e0064 */
[----:B------:R-:W-:Y:S01]  /*3680*/  UIADD3 UR18, UR14, 0x82, URZ ;  /* 0x000000820e127890 */ /* 0x000fe2000fffe03f */
[----:B---3--:R-:W-:Y:S01]  /*3690*/  IMAD.MOV.U32 R144, RZ, RZ, R103 ;  /* 0x000000ffff907224 */ /* 0x008fe200078e0067 */
[----:B------:R-:W-:Y:S01]  /*36a0*/  MOV R145, R102 ;  /* 0x0000006600917202 */ /* 0x000fe20000000f00 */
[----:B------:R-:W-:-:S02]  /*36b0*/  UIADD3 UR50, UR14, 0xc2, URZ ;  /* 0x000000c20e327890 */ /* 0x000fc4000fffe03f */
[----:B------:R-:W-:Y:S02]  /*36c0*/  UIADD3 UR46, UR14, 0x102, URZ ;  /* 0x000001020e2e7890 */ /* 0x000fe4000fffe03f */
[----:B------:R-:W-:Y:S02]  /*36d0*/  UIADD3 UR42, UR14, 0x142, URZ ;  /* 0x000001420e2a7890 */ /* 0x000fe4000fffe03f */
[----:B------:R-:W-:Y:S02]  /*36e0*/  UIADD3 UR38, UR14, 0x182, URZ ;  /* 0x000001820e267890 */ /* 0x000fe4000fffe03f */
[----:B------:R-:W-:Y:S02]  /*36f0*/  UIADD3 UR34, UR14, 0x1c2, URZ ;  /* 0x000001c20e227890 */ /* 0x000fe4000fffe03f */
[----:B------:R-:W-:Y:S01]  /*3700*/  UIADD3 UR30, UR14, 0x202, URZ ;  /* 0x000002020e1e7890 */ /* 0x000fe2000fffe03f */
[----:B------:R-:W-:Y:S02]  /*3710*/  WARPGROUP.DEPBAR.LE gsb0, 0x0 ;  /* 0x00008000000079c5 */ /* 0x000fe40000010000 */
[----:B------:R-:W-:Y:S01]  /*3720*/  WARPGROUP.ARRIVE ;  /* 0x00000000000079c5 */ /* 0x000fe20000000000 */
[----:B------:R0:W-:Y:S04]  /*3730*/  STL.64 [R1+0x358], R126 ;  /* 0x0003587e01007387 */ /* 0x0001e80000100a00 */
[----:B------:R1:W-:Y:S01]  /*3740*/  STL.64 [R1+0x350], R124 ;  /* 0x0003507c01007387 */ /* 0x0003e20000100a00 */
[----:B------:R-:W-:Y:S01]  /*3750*/  HGMMA.64x16x16.F32 R96, gdesc[UR8], RZ, !UPT, gsb0 ;  /* 0x00200000086079f0 */ /* 0x000fe2000c0008ff */
[----:B------:R-:W-:-:S02]  /*3760*/  R2UR UR11, R11 ;  /* 0x000000000b0b72ca */ /* 0x000fc400000e0000 */
[----:B------:R2:W-:Y:S01]  /*3770*/  STL.64 [R1+0x348], R122 ;  /* 0x0003487a01007387 */ /* 0x0005e20000100a00 */
[----:B------:R-:W-:Y:S02]  /*3780*/  R2UR UR10, R7 ;  /* 0x00000000070a72ca */ /* 0x000fe400000e0000 */
[----:B------:R-:W-:Y:S01]  /*3790*/  R2UR UR9, R6 ;  /* 0x00000000060972ca */ /* 0x000fe200000e0000 */
[----:B------:R3:W-:Y:S01]  /*37a0*/  STL.64 [R1+0x340], R120 ;  /* 0x0003407801007387 */ /* 0x0007e20000100a00 */
[----:B0-----:R-:W-:Y:S01]  /*37b0*/  IMAD.MOV.U32 R126, RZ, RZ, R73 ;  /* 0x000000ffff7e7224 */ /* 0x001fe200078e0049 */
[----:B------:R-:W-:Y:S01]  /*37c0*/  R2UR UR8, R5 ;  /* 0x00000000050872ca */ /* 0x000fe200000e0000 */
[----:B------:R-:W-:Y:S01]  /*37d0*/  IMAD.MOV.U32 R127, RZ, RZ, R72 ;  /* 0x000000ffff7f7224 */ /* 0x000fe200078e0048 */
[----:B-1----:R-:W-:Y:S01]  /*37e0*/  MOV R125, R74 ;  /* 0x0000004a007d7202 */ /* 0x002fe20000000f00 */
[----:B------:R-:W-:Y:S02]  /*37f0*/  IMAD.MOV.U32 R124, RZ, RZ, R75 ;  /* 0x000000ffff7c7224 */ /* 0x000fe400078e004b */
[----:B--2---:R-:W-:-:S02]  /*3800*/  IMAD.MOV.U32 R122, RZ, RZ, R77 ;  /* 0x000000ffff7a7224 */ /* 0x004fc400078e004d */
        /* <DEDUP_REMOVED lines=12> */
[----:B------:R-:W-:-:S02]  /*38d0*/  UMOV UR59, 0x80000020 ;  /* 0x80000020003b7882 */ /* 0x000fc40000000000 */
        /* <DEDUP_REMOVED lines=30> */
[----:B------:R-:W-:Y:S04]  /*3ac0*/  STL.64 [R1+0x3b8], R54 ;  /* 0x0003b83601007387 */ /* 0x000fe80000100a00 */
[----:B------:R-:W-:Y:S01]  /*3ad0*/  STL.64 [R1+0x3b0], R52 ;  /* 0x0003b03401007387 */ /* 0x000fe20000100a00 */
[----:B------:R-:W-:Y:S01]  /*3ae0*/  HGMMA.64x16x16.F32 R24, gdesc[UR4], RZ, !UPT, gsb0 ;  /* 0x00200000041879f0 */ /* 0x000fe2000c0008ff */
[----:B------:R-:W-:Y:S02]  /*3af0*/  UIADD3 UR26, UR14, 0x242, URZ ;  /* 0x000002420e1a7890 */ /* 0x000fe4000fffe03f */
[----:B------:R-:W-:Y:S01]  /*3b00*/  STL.64 [R1+0x3a8], R50 ;  /* 0x0003a83201007387 */ /* 0x000fe20000100a00 */
[----:B------:R-:W-:-:S02]  /*3b10*/  UIADD3 UR22, UR14, 0x282, URZ ;  /* 0x000002820e167890 */ /* 0x000fc4000fffe03f */
[----:B------:R-:W-:Y:S01]  /*3b20*/  UIADD3 UR18, UR14, 0x2c2, URZ ;  /* 0x000002c20e127890 */ /* 0x000fe2000fffe03f */
[----:B------:R-:W-:Y:S01]  /*3b30*/  STL.64 [R1+0x3a0], R48 ;  /* 0x0003a03001007387 */ /* 0x000fe20000100a00 */
[----:B------:R-:W-:Y:S01]  /*3b40*/  UMOV UR4, UR10 ;  /* 0x0000000a00047c82 */ /* 0x000fe20008000000 */
[----:B------:R-:W-:Y:S01]  /*3b50*/  UMOV UR15, 0x80000020 ;  /* 0x80000020000f7882 */ /* 0x000fe20000000000 */
[----:B------:R-:W-:Y:S01]  /*3b60*/  UMOV UR5, UR11 ;  /* 0x0000000b00057c82 */ /* 0x000fe20008000000 */
[----:B------:R-:W-:Y:S02]  /*3b70*/  WARPGROUP.DEPBAR.LE gsb0, 0x0 ;  /* 0x00008000000079c5 */ /* 0x000fe40000010000 */
[----:B------:R-:W-:Y:S01]  /*3b80*/  WARPGROUP.ARRIVE ;  /* 0x00000000000079c5 */ /* 0x000fe20000000000 */
[----:B------:R-:W-:Y:S04]  /*3b90*/  STL.64 [R1+0x3d8], R30 ;  /* 0x0003d81e01007387 */ /* 0x000fe80000100a00 */
[----:B------:R-:W-:Y:S01]  /*3ba0*/  STL.64 [R1+0x3d0], R28 ;  /* 0x0003d01c01007387 */ /* 0x000fe20000100a00 */
[----:B------:R-:W-:Y:S03]  /*3bb0*/  HGMMA.64x16x16.F32 R72, gdesc[UR52], R72, gsb0 ;  /* 0x00200000344879f0 */ /* 0x000fe60008000848 */
[----:B------:R-:W-:Y:S04]  /*3bc0*/  STL.64 [R1+0x3c8], R26 ;  /* 0x0003c81a01007387 */ /* 0x000fe80000100a00 */
[----:B------:R-:W-:Y:S01]  /*3bd0*/  STL.64 [R1+0x3c0], R24 ;  /* 0x0003c01801007387 */ /* 0x000fe20000100a00 */
[----:B------:R-:W-:-:S02]  /*3be0*/  WARPGROUP.DEPBAR.LE gsb0, 0x0 ;  /* 0x00008000000079c5 */ /* 0x000fc40000010000 */
[----:B------:R-:W-:Y:S01]  /*3bf0*/  WARPGROUP.ARRIVE ;  /* 0x00000000000079c5 */ /* 0x000fe20000000000 */
[----:B------:R-:W-:Y:S04]  /*3c00*/  STL.64 [R1+0x240], R72 ;  /* 0x0002404801007387 */ /* 0x000fe80000100a00 */
[----:B------:R-:W-:Y:S01]  /*3c10*/  STL.64 [R1+0x248], R74 ;  /* 0x0002484a01007387 */ /* 0x000fe20000100a00 */
[----:B------:R-:W-:Y:S01]  /*3c20*/  HGMMA.64x16x16.F32 R96, gdesc[UR56], R96, gsb0 ;  /* 0x00200000386079f0 */ /* 0x000fe20008000860 */
[----:B------:R-:W-:Y:S01]  /*3c30*/  UMOV UR57, UR59 ;  /* 0x0000003b00397c82 */ /* 0x000fe20008000000 */
[----:B------:R-:W-:Y:S01]  /*3c40*/  UMOV UR59, UR51 ;  /* 0x00000033003b7c82 */ /* 0x000fe20008000000 */
[----:B------:R-:W-:Y:S01]  /*3c50*/  UMOV UR51, 0x80000020 ;  /* 0x8000002000337882 */ /* 0x000fe20000000000 */
[----:B------:R-:W-:Y:S01]  /*3c60*/  STL.64 [R1+0x250], R76 ;  /* 0x0002504c01007387 */ /* 0x000fe20000100a00 */
[----:B------:R-:W-:Y:S01]  /*3c70*/  UIADD3 UR6, UR14, 0x382, URZ ;  /* 0x000003820e067890 */ /* 0x000fe2000fffe03f */
[----:B------:R-:W-:-:S02]  /*3c80*/  UMOV UR7, 0x80000020 ;  /* 0x8000002000077882 */ /* 0x000fc40000000000 */
[----:B------:R-:W-:Y:S01]  /*3c90*/  STL.64 [R1+0x258], R78 ;  /* 0x0002584e01007387 */ /* 0x000fe20000100a00 */
        /* <DEDUP_REMOVED lines=14> */
[----:B------:R-:W-:Y:S01]  /*3d80*/  UIADD3 UR10, UR14, 0x342, URZ ;  /* 0x000003420e0a7890 */ /* 0x000fe2000fffe03f */
[----:B------:R-:W-:Y:S01]  /*3d90*/  STL.64 [R1+0x190], R124 ;  /* 0x0001907c01007387 */ /* 0x000fe20000100a00 */
[----:B------:R-:W-:Y:S01]  /*3da0*/  UMOV UR8, UR52 ;  /* 0x0000003400087c82 */ /* 0x000fe20008000000 */
[----:B------:R-:W-:Y:S01]  /*3db0*/  UMOV UR9, UR53 ;  /* 0x0000003500097c82 */ /* 0x000fe20008000000 */
[----:B------:R-:W-:Y:S01]  /*3dc0*/  UMOV UR11, 0x80000020 ;  /* 0x80000020000b7882 */ /* 0x000fe20000000000 */
[----:B------:R-:W-:Y:S01]  /*3dd0*/  STL.64 [R1+0x198], R126 ;  /* 0x0001987e01007387 */ /* 0x000fe20000100a00 */
[----:B------:R-:W-:Y:S01]  /*3de0*/  UMOV UR49, UR5 ;  /* 0x0000000500317c82 */ /* 0x000fe20008000000 */
[----:B------:R-:W-:-:S02]  /*3df0*/  WARPGROUP.DEPBAR.LE gsb0, 0x0 ;  /* 0x00008000000079c5 */ /* 0x000fc40000010000 */
        /* <DEDUP_REMOVED lines=20> */
[----:B------:R-:W-:-:S03]  /*3f40*/  WARPGROUP.DEPBAR.LE gsb0, 0x0 ;  /* 0x00008000000079c5 */ /* 0x000fc60000010000 */
[----:B------:R0:W-:Y:S04]  /*3f50*/  STL.64 [R1], R216 ;  /* 0x000000d801007387 */ /* 0x0001e80000100a00 */
[----:B------:R1:W-:Y:S04]  /*3f60*/  STL.64 [R1+0x8], R218 ;  /* 0x000008da01007387 */ /* 0x0003e80000100a00 */
[----:B------:R2:W-:Y:S04]  /*3f70*/  STL.64 [R1+0x10], R220 ;  /* 0x000010dc01007387 */ /* 0x0005e80000100a00 */
[----:B------:R3:W-:Y:S01]  /*3f80*/  STL.64 [R1+0x18], R222 ;  /* 0x000018de01007387 */ /* 0x0007e20000100a00 */
[----:B0-----:R-:W-:Y:S01]  /*3f90*/  IMAD.MOV.U32 R216, RZ, RZ, R208 ;  /* 0x000000ffffd87224 */ /* 0x001fe200078e00d0 */
[----:B------:R-:W-:-:S02]  /*3fa0*/  MOV R217, R209 ;  /* 0x000000d100d97202 */ /* 0x000fc40000000f00 */
[----:B------:R-:W4:Y:S01]  /*3fb0*/  LDL.LU R208, [R1+0x460] ;  /* 0x0004600001d07983 */ /* 0x000f220000300800 */
[----:B-1----:R-:W-:Y:S02]  /*3fc0*/  IMAD.MOV.U32 R218, RZ, RZ, R210 ;  /* 0x000000ffffda7224 */ /* 0x002fe400078e00d2 */
[----:B------:R-:W-:Y:S01]  /*3fd0*/  IMAD.MOV.U32 R219, RZ, RZ, R211 ;  /* 0x000000ffffdb7224 */ /* 0x000fe200078e00d3 */
[----:B------:R-:W4:Y:S01]  /*3fe0*/  LDL.LU R209, [R1+0x45c] ;  /* 0x00045c0001d17983 */ /* 0x000f220000300800 */
[----:B--2---:R-:W-:Y:S01]  /*3ff0*/  IMAD.MOV.U32 R220, RZ, RZ, R212 ;  /* 0x000000ffffdc7224 */ /* 0x004fe200078e00d4 */
[----:B------:R-:W-:Y:S02]  /*4000*/  MOV R221, R213 ;  /* 0x000000d500dd7202 */ /* 0x000fe40000000f00 */
[----:B------:R-:W4:Y:S01]  /*4010*/  LDL.LU R210, [R1+0x458] ;  /* 0x0004580001d27983 */ /* 0x000f220000300800 */
[----:B---3--:R-:W-:-:S03]  /*4020*/  IMAD.MOV.U32 R222, RZ, RZ, R214 ;  /* 0x000000ffffde7224 */ /* 0x008fc600078e00d6 */
[----:B------:R-:W4:Y:S01]  /*4030*/  LDL.LU R211, [R1+0x454] ;  /* 0x0004540001d37983 */ /* 0x000f220000300800 */
[----:B------:R-:W-:-:S03]  /*4040*/  IMAD.MOV.U32 R223, RZ, RZ, R215 ;  /* 0x000000ffffdf7224 */ /* 0x000fc600078e00d7 */
[----:B------:R-:W4:Y:S04]  /*4050*/  LDL.LU R212, [R1+0x450] ;  /* 0x0004500001d47983 */ /* 0x000f280000300800 */
[----:B------:R-:W4:Y:S04]  /*4060*/  LDL.LU R213, [R1+0x44c] ;  /* 0x00044c0001d57983 */ /* 0x000f280000300800 */
[----:B------:R-:W4:Y:S04]  /*4070*/  LDL.LU R214, [R1+0x448] ;  /* 0x0004480001d67983 */ /* 0x000f280000300800 */
[----:B------:R-:W4:Y:S01]  /*4080*/  LDL.LU R215, [R1+0x444] ;  /* 0x0004440001d77983 */ /* 0x000f220000300800 */
[----:B------:R-:W-:Y:S01]  /*4090*/  UIADD3 UR4, UR14, 0x302, URZ ;  /* 0x000003020e047890 */ /* 0x000fe2000fffe03f */
[----:B------:R-:W-:-:S02]  /*40a0*/  UMOV UR5, UR53 ;  /* 0x0000003500057c82 */ /* 0x000fc40008000000 */
[----:B------:R-:W2:Y:S01]  /*40b0*/  LDL.LU R192, [R1+0x40] ;  /* 0x0000400001c07983 */ /* 0x000ea20000300800 */
[----:B----4-:R-:W-:-:S03]  /*40c0*/  WARPGROUP.ARRIVE ;  /* 0x00000000000079c5 */ /* 0x010fc60000000000 */
[----:B------:R-:W-:Y:S01]  /*40d0*/  UMOV UR14, UR4 ;  /* 0x00000004000e7c82 */ /* 0x000fe20008000000 */
[----:B------:R-:W2:Y:S02]  /*40e0*/  LDL.LU R193, [R1+0x44] ;  /* 0x0000440001c17983 */ /* 0x000ea40000300800 */
[----:B------:R-:W-:Y:S01]  /*40f0*/  HGMMA.64x16x16.F32 R208, gdesc[UR32], R208, gsb0 ;  /* 0x0020000020d079f0 */ /* 0x000fe200080008d0 */
[----:B------:R-:W-:Y:S01]  /*4100*/  UMOV UR4, UR52 ;  /* 0x0000003400047c82 */ /* 0x000fe20008000000 */
[----:B------:R-:W2:Y:S04]  /*4110*/  LDL.LU R194, [R1+0x48] ;  /* 0x0000480001c27983 */ /* 0x000ea80000300800 */
[----:B------:R-:W2:Y:S04]  /*4120*/  LDL.LU R195, [R1+0x4c] ;  /* 0x00004c0001c37983 */ /* 0x000ea80000300800 */
[----:B------:R-:W2:Y:S04]  /*4130*/  LDL.LU R196, [R1+0x50] ;  /* 0x0000500001c47983 */ /* 0x000ea80000300800 */
[----:B------:R-:W2:Y:S04]  /*4140*/  LDL.LU R197, [R1+0x54] ;  /* 0x0000540001c57983 */ /* 0x000ea80000300800 */
[----:B------:R-:W2:Y:S04]  /*4150*/  LDL.LU R198, [R1+0x58] ;  /* 0x0000580001c67983 */ /* 0x000ea80000300800 */
[----:B------:R-:W2:Y:S01]  /*4160*/  LDL.LU R199, [R1+0x5c] ;  /* 0x00005c0001c77983 */ /* 0x000ea20000300800 */
        /* <DEDUP_REMOVED lines=9> */
[----:B------:R-:W-:-:S06]  /*4200*/  WARPGROUP.ARRIVE ;  /* 0x00000000000079c5 */ /* 0x000fcc0000000000 */
[----:B------:R-:W-:Y:S03]  /*4210*/  HGMMA.64x16x16.F32 R160, gdesc[UR24], R160, gsb0 ;  /* 0x0020000018a079f0 */ /* 0x000fe600080008a0 */
[----:B------:R-:W-:Y:S02]  /*4220*/  WARPGROUP.DEPBAR.LE gsb0, 0x0 ;  /* 0x00008000000079c5 */ /* 0x000fe40000010000 */
[----:B------:R-:W-:-:S06]  /*4230*/  WARPGROUP.ARRIVE ;  /* 0x00000000000079c5 */ /* 0x000fcc0000000000 */
[----:B------:R-:W-:Y:S03]  /*4240*/  HGMMA.64x16x16.F32 R136, gdesc[UR20], R136, gsb0 ;  /* 0x00200000148879f0 */ /* 0x000fe60008000888 */
[----:B------:R-:W-:Y:S02]  /*4250*/  WARPGROUP.DEPBAR.LE gsb0, 0x0 ;  /* 0x00008000000079c5 */ /* 0x000fe40000010000 */
[----:B------:R-:W-:-:S06]  /*4260*/  WARPGROUP.ARRIVE ;  /* 0x00000000000079c5 */ /* 0x000fcc0000000000 */
[----:B------:R-:W-:Y:S03]  /*4270*/  HGMMA.64x16x16.F32 R112, gdesc[UR16], R112, gsb0 ;  /* 0x00200000107079f0 */ /* 0x000fe60008000870 */
[----:B------:R-:W-:Y:S02]  /*4280*/  WARPGROUP.DEPBAR.LE gsb0, 0x0 ;  /* 0x00008000000079c5 */ /* 0x000fe40000010000 */
[----:B------:R-:W-:-:S06]  /*4290*/  WARPGROUP.ARRIVE ;  /* 0x00000000000079c5 */ /* 0x000fcc0000000000 */
[----:B------:R-:W-:Y:S01]  /*42a0*/  HGMMA.64x16x16.F32 R88, gdesc[UR12], R88, gsb0 ;  /* 0x002000000c5879f0 */ /* 0x000fe20008000858 */
[----:B------:R-:W-:Y:S02]  /*42b0*/  UIADD3 UR12, UR59, 0x202, URZ ;  /* 0x000002023b0c7890 */ /* 0x000fe4000fffe03f */
[----:B------:R-:W-:Y:S02]  /*42c0*/  WARPGROUP.DEPBAR.LE gsb0, 0x0 ;  /* 0x00008000000079c5 */ /* 0x000fe40000010000 */
[----:B------:R-:W-:-:S06]  /*42d0*/  WARPGROUP.ARRIVE ;  /* 0x00000000000079c5 */ /* 0x000fcc0000000000 */
[----:B------:R-:W-:Y:S03]  /*42e0*/  HGMMA.64x16x16.F32 R64, gdesc[UR8], R64, gsb0 ;  /* 0x00200000084079f0 */ /* 0x000fe60008000840 */
[----:B------:R-:W-:Y:S02]  /*42f0*/  WARPGROUP.DEPBAR.LE gsb0, 0x0 ;  /* 0x00008000000079c5 */ /* 0x000fe40000010000 */
[----:B------:R-:W-:-:S06]  /*4300*/  WARPGROUP.ARRIVE ;  /* 0x00000000000079c5 */ /* 0x000fcc0000000000 */
[----:B------:R-:W-:Y:S01]  /*4310*/  HGMMA.64x16x16.F32 R40, gdesc[UR4], R40, gsb0 ;  /* 0x00200000042879f0 */ /* 0x000fe20008000828 */
[----:B------:R-:W-:Y:S01]  /*4320*/  UMOV UR4, UR12 ;  /* 0x0000000c00047c82 */ /* 0x000fe20008000000 */
[----:B------:R-:W-:Y:S01]  /*4330*/  UMOV UR5, 0x80000020 ;  /* 0x8000002000057882 */ /* 0x000fe20000000000 */
        /* <DEDUP_REMOVED lines=29> */
[----:B------:R-:W-:Y:S01]  /*4510*/  UMOV UR12, UR48 ;  /* 0x00000030000c7c82 */ /* 0x000fe20008000000 */
[----:B------:R-:W-:Y:S01]  /*4520*/  UMOV UR13, UR49 ;  /* 0x00000031000d7c82 */ /* 0x000fe20008000000 */
[----:B------:R-:W-:Y:S02]  /*4530*/  WARPGROUP.DEPBAR.LE gsb0, 0x0 ;  /* 0x00008000000079c5 */ /* 0x000fe40000010000 */
[----:B------:R-:W-:-:S06]  /*4540*/  WARPGROUP.ARRIVE ;  /* 0x00000000000079c5 */ /* 0x000fcc0000000000 */
[----:B------:R-:W-:Y:S01]  /*4550*/  HGMMA.64x16x16.F32 R104, gdesc[UR16], R104, gsb0 ;  /* 0x00200000106879f0 */ /* 0x000fe20008000868 */
[----:B------:R-:W-:Y:S01]  /*4560*/  UMOV UR48, UR4 ;  /* 0x0000000400307c82 */ /* 0x000fe20008000000 */
[----:B------:R-:W-:Y:S01]  /*4570*/  UMOV UR49, UR5 ;  /* 0x0000000500317c82 */ /* 0x000fe20008000000 */
[----:B------:R-:W-:Y:S01]  /*4580*/  UMOV UR16, UR56 ;  /* 0x0000003800107c82 */ /* 0x000fe20008000000 */
[----:B------:R-:W-:Y:S01]  /*4590*/  UMOV UR17, UR57 ;  /* 0x0000003900117c82 */ /* 0x000fe20008000000 */
        /* <DEDUP_REMOVED lines=16> */
[----:B--2---:R-:W-:-:S06]  /*46a0*/  WARPGROUP.ARRIVE ;  /* 0x00000000000079c5 */ /* 0x004fcc0000000000 */
[----:B------:R-:W-:Y:S03]  /*46b0*/  HGMMA.64x16x16.F32 R192, gdesc[UR40], R192, gsb0 ;  /* 0x0020000028c079f0 */ /* 0x000fe600080008c0 */
[----:B------:R-:W-:Y:S02]  /*46c0*/  WARPGROUP.DEPBAR.LE gsb0, 0x0 ;  /* 0x00008000000079c5 */ /* 0x000fe40000010000 */
[----:B------:R-:W-:Y:S01]  /*46d0*/  WARPGROUP.ARRIVE ;  /* 0x00000000000079c5 */ /* 0x000fe20000000000 */
[----:B------:R0:W-:Y:S04]  /*46e0*/  STL.64 [R1+0x40], R192 ;  /* 0x000040c001007387 */ /* 0x0001e80000100a00 */
[----:B------:R-:W-:Y:S01]  /*46f0*/  STL.64 [R1+0x48], R194 ;  /* 0x000048c201007387 */ /* 0x000fe20000100a00 */
[----:B------:R-:W-:Y:S03]  /*4700*/  HGMMA.64x16x16.F32 R216, gdesc[UR44], R216, gsb0 ;  /* 0x002000002cd879f0 */ /* 0x000fe600080008d8 */
[----:B------:R1:W-:Y:S04]  /*4710*/  STL.64 [R1+0x50], R196 ;  /* 0x000050c401007387 */ /* 0x0003e80000100a00 */
[----:B------:R2:W-:Y:S04]  /*4720*/  STL.64 [R1+0x58], R198 ;  /* 0x000058c601007387 */ /* 0x0005e80000100a00 */
[----:B0-----:R-:W3:Y:S04]  /*4730*/  LDL.LU R192, [R1+0x80] ;  /* 0x0000800001c07983 */ /* 0x001ee80000300800 */
[----:B------:R-:W3:Y:S01]  /*4740*/  LDL.LU R193, [R1+0x84] ;  /* 0x0000840001c17983 */ /* 0x000ee20000300800 */
[----:B-1----:R-:W-:Y:S01]  /*4750*/  IMAD.MOV.U32 R196, RZ, RZ, R9 ;  /* 0x000000ffffc47224 */ /* 0x002fe200078e0009 */
[----:B------:R-:W-:Y:S01]  /*4760*/  MOV R197, R8 ;  /* 0x0000000800c57202 */ /* 0x000fe20000000f00 */
[----:B--2---:R-:W-:-:S02]  /*4770*/  IMAD.MOV.U32 R198, RZ, RZ, R17 ;  /* 0x000000ffffc67224 */ /* 0x004fc400078e0011 */
[----:B------:R-:W-:Y:S01]  /*4780*/  IMAD.MOV.U32 R199, RZ, RZ, R12 ;  /* 0x000000ffffc77224 */ /* 0x000fe200078e000c */
[----:B------:R-:W-:Y:S02]  /*4790*/  WARPGROUP.DEPBAR.LE gsb0, 0x0 ;  /* 0x00008000000079c5 */ /* 0x000fe40000010000 */
[----:B------:R0:W-:Y:S04]  /*47a0*/  STL.64 [R1+0xa0], R216 ;  /* 0x0000a0d801007387 */ /* 0x0001e80000100a00 */
[----:B------:R1:W-:Y:S04]  /*47b0*/  STL.64 [R1+0xa8], R218 ;  /* 0x0000a8da01007387 */ /* 0x0003e80000100a00 */
[----:B------:R2:W-:Y:S04]  /*47c0*/  STL.64 [R1+0xb0], R220 ;  /* 0x0000b0dc01007387 */ /* 0x0005e80000100a00 */
[----:B------:R-:W-:Y:S04]  /*47d0*/  STL.64 [R1+0xb8], R222 ;  /* 0x0000b8de01007387 */ /* 0x000fe80000100a00 */
[----:B------:R-:W3:Y:S04]  /*47e0*/  LDL.LU R194, [R1+0x88] ;  /* 0x0000880001c27983 */ /* 0x000ee80000300800 */
[----:B------:R-:W3:Y:S04]  /*47f0*/  LDL.LU R195, [R1+0x8c] ;  /* 0x00008c0001c37983 */ /* 0x000ee80000300800 */
[----:B------:R-:W4:Y:S04]  /*4800*/  LDL.LU R9, [R1+0x440] ;  /* 0x0004400001097983 */ /* 0x000f280000300800 */
[----:B------:R-:W2:Y:S04]  /*4810*/  LDL.LU R8, [R1+0x43c] ;  /* 0x00043c0001087983 */ /* 0x000ea80000300800 */
[----:B------:R-:W3:Y:S04]  /*4820*/  LDL.LU R17, [R1+0x438] ;  /* 0x0004380001117983 */ /* 0x000ee80000300800 */
[----:B------:R-:W3:Y:S04]  /*4830*/  LDL.LU R12, [R1+0x434] ;  /* 0x00043400010c7983 */ /* 0x000ee80000300800 */
[----:B------:R-:W3:Y:S04]  /*4840*/  LDL.LU R144, [R1+0x140] ;  /* 0x0001400001907983 */ /* 0x000ee80000300800 */
[----:B------:R-:W3:Y:S04]  /*4850*/  LDL.LU R145, [R1+0x144] ;  /* 0x0001440001917983 */ /* 0x000ee80000300800 */
[----:B------:R-:W3:Y:S04]  /*4860*/  LDL.LU R146, [R1+0x148] ;  /* 0x0001480001927983 */ /* 0x000ee80000300800 */
[----:B------:R-:W3:Y:S01]  /*4870*/  LDL.LU R147, [R1+0x14c] ;  /* 0x00014c0001937983 */ /* 0x000ee20000300800 */
[----:B----4-:R-:W-:-:S02]  /*4880*/  IMAD.MOV.U32 R151, RZ, RZ, R9 ;  /* 0x000000ffff977224 */ /* 0x010fc400078e0009 */
[----:B--2---:R-:W-:Y:S02]  /*4890*/  IMAD.MOV.U32 R150, RZ, RZ, R8 ;  /* 0x000000ffff967224 */ /* 0x004fe400078e0008 */
[----:B---3--:R-:W-:Y:S02]  /*48a0*/  IMAD.MOV.U32 R148, RZ, RZ, R17 ;  /* 0x000000ffff947224 */ /* 0x008fe400078e0011 */
[----:B------:R-:W2:Y:S01]  /*48b0*/  LDL.LU R17, [R1+0x430] ;  /* 0x0004300001117983 */ /* 0x000ea20000300800 */
[----:B------:R-:W-:-:S03]  /*48c0*/  MOV R149, R12 ;  /* 0x0000000c00957202 */ /* 0x000fc60000000f00 */
        /* <DEDUP_REMOVED lines=8> */
[----:B------:R-:W3:Y:S04]  /*4950*/  LDL.LU R125, [R1+0x1b4] ;  /* 0x0001b400017d7983 */ /* 0x000ee80000300800 */
[----:B------:R-:W3:Y:S04]  /*4960*/  LDL.LU R126, [R1+0x1b8] ;  /* 0x0001b800017e7983 */ /* 0x000ee80000300800 */
[----:B------:R-:W3:Y:S04]  /*4970*/  LDL.LU R127, [R1+0x1bc] ;  /* 0x0001bc00017f7983 */ /* 0x000ee80000300800 */
[----:B------:R-:W4:Y:S04]  /*4980*/  LDL.LU R72, [R1+0x220] ;  /* 0x0002200001487983 */ /* 0x000f280000300800 */
[----:B------:R-:W4:Y:S04]  /*4990*/  LDL.LU R73, [R1+0x224] ;  /* 0x0002240001497983 */ /* 0x000f280000300800 */
[----:B------:R-:W4:Y:S04]  /*49a0*/  LDL.LU R74, [R1+0x228] ;  /* 0x00022800014a7983 */ /* 0x000f280000300800 */
[----:B------:R-:W4:Y:S04]  /*49b0*/  LDL.LU R75, [R1+0x22c] ;  /* 0x00022c00014b7983 */ /* 0x000f280000300800 */
[----:B------:R-:W4:Y:S04]  /*49c0*/  LDL.LU R76, [R1+0x230] ;  /* 0x00023000014c7983 */ /* 0x000f280000300800 */
[----:B------:R-:W4:Y:S04]  /*49d0*/  LDL.LU R77, [R1+0x234] ;  /* 0x00023400014d7983 */ /* 0x000f280000300800 */
[----:B------:R-:W4:Y:S04]  /*49e0*/  LDL.LU R78, [R1+0x238] ;  /* 0x00023800014e7983 */ /* 0x000f280000300800 */
[----:B------:R-:W4:Y:S04]  /*49f0*/  LDL.LU R79, [R1+0x23c] ;  /* 0x00023c00014f7983 */ /* 0x000f280000300800 */
[----:B------:R-:W2:Y:S04]  /*4a00*/  LDL.LU R24, [R1+0x160] ;  /* 0x0001600001187983 */ /* 0x000ea80000300800 */
[----:B------:R-:W2:Y:S04]  /*4a10*/  LDL.LU R25, [R1+0x164] ;  /* 0x0001640001197983 */ /* 0x000ea80000300800 */
[----:B------:R-:W2:Y:S04]  /*4a20*/  LDL.LU R26, [R1+0x168] ;  /* 0x00016800011a7983 */ /* 0x000ea80000300800 */
[----:B------:R-:W2:Y:S04]  /*4a30*/  LDL.LU R27, [R1+0x16c] ;  /* 0x00016c00011b7983 */ /* 0x000ea80000300800 */
[----:B------:R-:W2:Y:S04]  /*4a40*/  LDL.LU R28, [R1+0x170] ;  /* 0x00017000011c7983 */ /* 0x000ea80000300800 */
[----:B------:R-:W2:Y:S04]  /*4a50*/  LDL.LU R29, [R1+0x174] ;  /* 0x00017400011d7983 */ /* 0x000ea80000300800 */
[----:B------:R-:W2:Y:S04]  /*4a60*/  LDL.LU R30, [R1+0x178] ;  /* 0x00017800011e7983 */ /* 0x000ea80000300800 */
        /* <DEDUP_REMOVED lines=20> */
[----:B------:R-:W4:Y:S01]  /*4bb0*/  LDL.LU R99, [R1+0x20c] ;  /* 0x00020c0001637983 */ /* 0x000f220000300800 */
[----:B------:R-:W-:Y:S01]  /*4bc0*/  UMOV UR56, UR4 ;  /* 0x0000000400387c82 */ /* 0x000fe20008000000 */
[----:B------:R-:W-:Y:S01]  /*4bd0*/  UMOV UR57, UR5 ;  /* 0x0000000500397c82 */ /* 0x000fe20008000000 */
[----:B------:R-:W-:Y:S01]  /*4be0*/  UMOV UR58, UR12 ;  /* 0x0000000c003a7c82 */ /* 0x000fe20008000000 */
[----:B------:R-:W-:Y:S01]  /*4bf0*/  UMOV UR59, UR13 ;  /* 0x0000000d003b7c82 */ /* 0x000fe20008000000 */
[----:B------:R-:W-:Y:S01]  /*4c00*/  UIADD3 UR8, UR53, 0x402, URZ ;  /* 0x0000040235087890 */ /* 0x000fe2000fffe03f */
[----:B------:R-:W-:-:S02]  /*4c10*/  UMOV UR52, UR4 ;  /* 0x0000000400347c82 */ /* 0x000fc40008000000 */
[----:B------:R-:W-:Y:S01]  /*4c20*/  UMOV UR53, UR5 ;  /* 0x0000000500357c82 */ /* 0x000fe20008000000 */
[----:B---3--:R-:W-:-:S06]  /*4c30*/  WARPGROUP.ARRIVE ;  /* 0x00000000000079c5 */ /* 0x008fcc0000000000 */
[----:B------:R-:W-:Y:S03]  /*4c40*/  HGMMA.64x16x16.F32 R208, gdesc[UR48], R208, gsb0 ;  /* 0x0020000030d079f0 */ /* 0x000fe600080008d0 */
[----:B------:R-:W-:Y:S02]  /*4c50*/  WARPGROUP.DEPBAR.LE gsb0, 0x0 ;  /* 0x00008000000079c5 */ /* 0x000fe40000010000 */
[----:B--2---:R-:W-:-:S06]  /*4c60*/  WARPGROUP.ARRIVE ;  /* 0x00000000000079c5 */ /* 0x004fcc0000000000 */
[----:B------:R-:W-:Y:S01]  /*4c70*/  HGMMA.64x16x16.F32 R24, gdesc[UR56], R24, gsb0 ;  /* 0x00200000381879f0 */ /* 0x000fe20008000818 */
[----:B------:R-:W-:Y:S01]  /*4c80*/  UMOV UR56, UR4 ;  /* 0x0000000400387c82 */ /* 0x000fe20008000000 */
[----:B------:R-:W-:Y:S01]  /*4c90*/  UMOV UR57, UR5 ;  /* 0x0000000500397c82 */ /* 0x000fe20008000000 */
[----:B------:R-:W-:Y:S01]  /*4ca0*/  UMOV UR58, UR16 ;  /* 0x00000010003a7c82 */ /* 0x000fe20008000000 */
[----:B------:R-:W-:Y:S01]  /*4cb0*/  UMOV UR59, UR17 ;  /* 0x00000011003b7c82 */ /* 0x000fe20008000000 */
[----:B------:R-:W-:Y:S02]  /*4cc0*/  WARPGROUP.DEPBAR.LE gsb0, 0x0 ;  /* 0x00008000000079c5 */ /* 0x000fe40000010000 */
[----:B----4-:R-:W-:-:S06]  /*4cd0*/  WARPGROUP.ARRIVE ;  /* 0x00000000000079c5 */ /* 0x010fcc0000000000 */
[----:B------:R-:W-:Y:S03]  /*4ce0*/  HGMMA.64x16x16.F32 R48, gdesc[UR56], R48, gsb0 ;  /* 0x00200000383079f0 */ /* 0x000fe60008000830 */
[----:B------:R-:W-:Y:S02]  /*4cf0*/  WARPGROUP.DEPBAR.LE gsb0, 0x0 ;  /* 0x00008000000079c5 */ /* 0x000fe40000010000 */
[----:B------:R-:W-:-:S06]  /*4d00*/  WARPGROUP.ARRIVE ;  /* 0x00000000000079c5 */ /* 0x000fcc0000000000 */
[----:B------:R-:W-:Y:S01]  /*4d10*/  HGMMA.64x16x16.F32 R72, gdesc[UR52], R72, gsb0 ;  /* 0x00200000344879f0 */ /* 0x000fe20008000848 */
[----:B------:R-:W-:Y:S01]  /*4d20*/  IMAD.MOV.U32 R100, RZ, RZ, R9 ;  /* 0x000000ffff647224 */ /* 0x000fe200078e0009 */
[----:B------:R-:W-:Y:S01]  /*4d30*/  MOV R101, R8 ;  /* 0x0000000800657202 */ /* 0x000fe20000000f00 */
[----:B------:R-:W-:Y:S02]  /*4d40*/  IMAD.MOV.U32 R102, RZ, RZ, R12 ;  /* 0x000000ffff667224 */ /* 0x000fe400078e000c */
[----:B------:R-:W-:Y:S01]  /*4d50*/  IMAD.MOV.U32 R103, RZ, RZ, R17 ;  /* 0x000000ffff677224 */ /* 0x000fe200078e0011 */
[----:B------:R-:W-:Y:S01]  /*4d60*/  UMOV UR52, UR8 ;  /* 0x0000000800347c82 */ /* 0x000fe20008000000 */
[----:B------:R-:W-:Y:S01]  /*4d70*/  UMOV UR53, 0x80000020 ;  /* 0x8000002000357882 */ /* 0x000fe20000000000 */
[----:B------:R-:W-:-:S03]  /*4d80*/  WARPGROUP.DEPBAR.LE gsb0, 0x0 ;  /* 0x00008000000079c5 */ /* 0x000fc60000010000 */
[----:B------:R-:W-:Y:S01]  /*4d90*/  WARPGROUP.ARRIVE ;  /* 0x00000000000079c5 */ /* 0x000fe20000000000 */
[----:B------:R-:W-:Y:S01]  /*4da0*/  IMAD.MOV.U32 R168, RZ, RZ, R19 ;  /* 0x000000ffffa87224 */ /* 0x000fe200078e0013 */
[----:B------:R-:W-:Y:S01]  /*4db0*/  MOV R169, R18 ;  /* 0x0000001200a97202 */ /* 0x000fe20000000f00 */
[----:B------:R-:W-:Y:S01]  /*4dc0*/  IMAD.MOV.U32 R170, RZ, RZ, R16 ;  /* 0x000000ffffaa7224 */ /* 0x000fe200078e0010 */
[----:B------:R-:W-:Y:S01]  /*4dd0*/  MOV R173, R235 ;  /* 0x000000eb00ad7202 */ /* 0x000fe20000000f00 */
[----:B------:R-:W-:Y:S01]  /*4de0*/  IMAD.MOV.U32 R171, RZ, RZ, R10 ;  /* 0x000000ffffab7224 */ /* 0x000fe200078e000a */
[----:B------:R-:W-:Y:S01]  /*4df0*/  HGMMA.64x16x16.F32 R96, gdesc[UR52], R96, gsb0 ;  /* 0x00200000346079f0 */ /* 0x000fe20008000860 */
[----:B------:R-:W-:Y:S01]  /*4e00*/  UMOV UR54, UR16 ;  /* 0x0000001000367c82 */ /* 0x000fe20008000000 */
[----:B------:R-:W-:Y:S01]  /*4e10*/  UMOV UR55, UR17 ;  /* 0x0000001100377c82 */ /* 0x000fe20008000000 */
[----:B------:R-:W-:Y:S01]  /*4e20*/  IMAD.MOV.U32 R172, RZ, RZ, R2 ;  /* 0x000000ffffac7224 */ /* 0x000fe200078e0002 */
[----:B------:R2:W5:Y:S01]  /*4e30*/  LDL.LU R9, [R1+0x420] ;  /* 0x0004200001097983 */ /* 0x0005620000300800 */
[----:B------:R-:W-:-:S02]  /*4e40*/  IMAD.MOV.U32 R174, RZ, RZ, R234 ;  /* 0x000000ffffae7224 */ /* 0x000fc400078e00ea */
[----:B------:R-:W-:Y:S01]  /*4e50*/  IMAD.MOV.U32 R175, RZ, RZ, R233 ;  /* 0x000000ffffaf7224 */ /* 0x000fe200078e00e9 */
[----:B------:R-:W-:Y:S01]  /*4e60*/  UMOV UR48, UR52 ;  /* 0x0000003400307c82 */ /* 0x000fe20008000000 */
[----:B------:R-:W-:Y:S01]  /*4e70*/  UMOV UR49, UR53 ;  /* 0x0000003500317c82 */ /* 0x000fe20008000000 */
[----:B------:R-:W-:Y:S01]  /*4e80*/  UMOV UR44, UR52 ;  /* 0x00000034002c7c82 */ /* 0x000fe20008000000 */
[----:B------:R-:W-:Y:S01]  /*4e90*/  UMOV UR45, UR53 ;  /* 0x00000035002d7c82 */ /* 0x000fe20008000000 */
[----:B------:R2:W5:Y:S04]  /*4ea0*/  LDL.LU R8, [R1+0x41c] ;  /* 0x00041c0001087983 */ /* 0x0005680000300800 */
[----:B------:R2:W5:Y:S04]  /*4eb0*/  LDL.LU R12, [R1+0x418] ;  /* 0x00041800010c7983 */ /* 0x0005680000300800 */
[----:B------:R2:W5:Y:S04]  /*4ec0*/  LDL.LU R17, [R1+0x414] ;  /* 0x0004140001117983 */ /* 0x0005680000300800 */
[----:B------:R2:W5:Y:S04]  /*4ed0*/  LDL.LU R19, [R1+0x410] ;  /* 0x0004100001137983 */ /* 0x0005680000300800 */
[----:B------:R2:W5:Y:S04]  /*4ee0*/  LDL.LU R18, [R1+0x40c] ;  /* 0x00040c0001127983 */ /* 0x0005680000300800 */
[----:B------:R2:W5:Y:S04]  /*4ef0*/  LDL.LU R16, [R1+0x408] ;  /* 0x0004080001107983 */ /* 0x0005680000300800 */
[----:B------:R2:W5:Y:S04]  /*4f00*/  LDL.LU R10, [R1+0x404] ;  /* 0x00040400010a7983 */ /* 0x0005680000300800 */
[----:B------:R2:W5:Y:S01]  /*4f10*/  LDL.LU R2, [R1+0x400] ;  /* 0x0004000001027983 */ /* 0x0005620000300800 */
[----:B------:R-:W-:-:S02]  /*4f20*/  WARPGROUP.DEPBAR.LE gsb0, 0x0 ;  /* 0x00008000000079c5 */ /* 0x000fc40000010000 */
[----:B------:R-:W-:-:S06]  /*4f30*/  WARPGROUP.ARRIVE ;  /* 0x00000000000079c5 */ /* 0x000fcc0000000000 */
[----:B------:R-:W-:Y:S01]  /*4f40*/  HGMMA.64x16x16.F32 R120, gdesc[UR52], R120, gsb0 ;  /* 0x00200000347879f0 */ /* 0x000fe20008000878 */
[----:B------:R-:W-:Y:S01]  /*4f50*/  UMOV UR54, UR12 ;  /* 0x0000000c00367c82 */ /* 0x000fe20008000000 */
[----:B------:R-:W-:Y:S01]  /*4f60*/  UMOV UR55, UR13 ;  /* 0x0000000d00377c82 */ /* 0x000fe20008000000 */
[----:B------:R-:W-:Y:S02]  /*4f70*/  WARPGROUP.DEPBAR.LE gsb0, 0x0 ;  /* 0x00008000000079c5 */ /* 0x000fe40000010000 */
[----:B------:R-:W-:-:S06]  /*4f80*/  WARPGROUP.ARRIVE ;  /* 0x00000000000079c5 */ /* 0x000fcc0000000000 */
[----:B------:R-:W-:Y:S03]  /*4f90*/  HGMMA.64x16x16.F32 R144, gdesc[UR52], R144, gsb0 ;  /* 0x00200000349079f0 */ /* 0x000fe60008000890 */
[----:B------:R-:W-:Y:S02]  /*4fa0*/  WARPGROUP.DEPBAR.LE gsb0, 0x0 ;  /* 0x00008000000079c5 */ /* 0x000fe40000010000 */
[----:B------:R-:W-:-:S06]  /*4fb0*/  WARPGROUP.ARRIVE ;  /* 0x00000000000079c5 */ /* 0x000fcc0000000000 */
[----:B------:R-:W-:Y:S01]  /*4fc0*/  HGMMA.64x16x16.F32 R168, gdesc[UR48], R168, gsb0 ;  /* 0x0020000030a879f0 */ /* 0x000fe200080008a8 */
[----:B------:R-:W-:Y:S04]  /*4fd0*/  STL.64 [R1+0x100], R208 ;  /* 0x000100d001007387 */ /* 0x000fe80000100a00 */
[----:B------:R-:W-:Y:S01]  /*4fe0*/  STL.64 [R1+0x108], R210 ;  /* 0x000108d201007387 */ /* 0x000fe20000100a00 */
[----:B------:R-:W-:Y:S02]  /*4ff0*/  WARPGROUP.DEPBAR.LE gsb0, 0x0 ;  /* 0x00008000000079c5 */ /* 0x000fe40000010000 */
[----:B------:R-:W-:-:S06]  /*5000*/  WARPGROUP.ARRIVE ;  /* 0x00000000000079c5 */ /* 0x000fcc0000000000 */
[----:B------:R-:W-:Y:S01]  /*5010*/  HGMMA.64x16x16.F32 R192, gdesc[UR44], R192, gsb0 ;  /* 0x002000002cc079f0 */ /* 0x000fe200080008c0 */
[----:B------:R-:W-:Y:S04]  /*5020*/  STL.64 [R1+0x110], R212 ;  /* 0x000110d401007387 */ /* 0x000fe80000100a00 */
[----:B------:R3:W-:Y:S01]  /*5030*/  STL.64 [R1+0x118], R214 ;  /* 0x000118d601007387 */ /* 0x0007e20000100a00 */
[----:B0-----:R-:W-:Y:S01]  /*5040*/  IMAD.MOV.U32 R216, RZ, RZ, R232 ;  /* 0x000000ffffd87224 */ /* 0x001fe200078e00e8 */
[----:B------:R-:W-:Y:S01]  /*5050*/  MOV R217, R23 ;  /* 0x0000001700d97202 */ /* 0x000fe20000000f00 */
[----:B-1----:R-:W-:Y:S01]  /*5060*/  IMAD.MOV.U32 R218, RZ, RZ, R22 ;  /* 0x000000ffffda7224 */ /* 0x002fe200078e0016 */
[----:B------:R-:W-:Y:S01]  /*5070*/  MOV R221, R15 ;  /* 0x0000000f00dd7202 */ /* 0x000fe20000000f00 */
[----:B------:R-:W-:-:S02]  /*5080*/  IMAD.MOV.U32 R219, RZ, RZ, R21 ;  /* 0x000000ffffdb7224 */ /* 0x000fc400078e0015 */
[----:B------:R-:W-:Y:S01]  /*5090*/  IMAD.MOV.U32 R220, RZ, RZ, R20 ;  /* 0x000000ffffdc7224 */ /* 0x000fe200078e0014 */
[----:B---3--:R2:W5:Y:S01]  /*50a0*/  LDL.LU.64 R214, [R1+0x3f8] ;  /* 0x0003f80001d67983 */ /* 0x0085620000300a00 */
[----:B------:R-:W-:-:S03]  /*50b0*/  IMAD.MOV.U32 R222, RZ, RZ, R14 ;  /* 0x000000ffffde7224 */ /* 0x000fc600078e000e */
[----:B------:R2:W5:Y:S01]  /*50c0*/  LDL.LU.64 R212, [R1+0x3f0] ;  /* 0x0003f00001d47983 */ /* 0x0005620000300a00 */
[----:B------:R-:W-:-:S03]  /*50d0*/  IMAD.MOV.U32 R223, RZ, RZ, R13 ;  /* 0x000000ffffdf7224 */ /* 0x000fc600078e000d */
[----:B------:R2:W5:Y:S04]  /*50e0*/  LDL.LU.64 R210, [R1+0x3e8] ;  /* 0x0003e80001d27983 */ /* 0x0005680000300a00 */
[----:B------:R2:W5:Y:S04]  /*50f0*/  LDL.LU.64 R208, [R1+0x3e0] ;  /* 0x0003e00001d07983 */ /* 0x0005680000300a00 */
[----:B------:R-:W-:Y:S04]  /*5100*/  STL.64 [R1+0x160], R24 ;  /* 0x0001601801007387 */ /* 0x000fe80000100a00 */
[----:B------:R-:W-:Y:S04]  /*5110*/  STL.64 [R1+0x168], R26 ;  /* 0x0001681a01007387 */ /* 0x000fe80000100a00 */
[----:B------:R-:W-:Y:S04]  /*5120*/  STL.64 [R1+0x170], R28 ;  /* 0x0001701c01007387 */ /* 0x000fe80000100a00 */
[----:B------:R0:W-:Y:S01]  /*5130*/  STL.64 [R1+0x178], R30 ;  /* 0x0001781e01007387 */ /* 0x0001e20000100a00 */
[----:B------:R-:W-:Y:S01]  /*5140*/  UMOV UR40, UR52 ;  /* 0x0000003400287c82 */ /* 0x000fe20008000000 */
[----:B------:R-:W-:Y:S01]  /*5150*/  UMOV UR41, UR53 ;  /* 0x0000003500297c82 */ /* 0x000fe20008000000 */
[----:B------:R-:W-:-:S02]  /*5160*/  WARPGROUP.DEPBAR.LE gsb0, 0x0 ;  /* 0x00008000000079c5 */ /* 0x000fc40000010000 */
[----:B------:R-:W-:Y:S01]  /*5170*/  WARPGROUP.ARRIVE ;  /* 0x00000000000079c5 */ /* 0x000fe20000000000 */
[----:B0-----:R-:W3:Y:S05]  /*5180*/  LDL.LU.64 R30, [R1+0x3d8] ;  /* 0x0003d800011e7983 */ /* 0x001eea0000300a00 */
[----:B------:R-:W-:Y:S01]  /*5190*/  HGMMA.64x16x16.F32 R216, gdesc[UR40], R216, gsb0 ;  /* 0x0020000028d879f0 */ /* 0x000fe200080008d8 */
[----:B------:R-:W3:Y:S04]  /*51a0*/  LDL.LU.64 R28, [R1+0x3d0] ;  /* 0x0003d000011c7983 */ /* 0x000ee80000300a00 */
[----:B------:R-:W3:Y:S04]  /*51b0*/  LDL.LU.64 R26, [R1+0x3c8] ;  /* 0x0003c800011a7983 */ /* 0x000ee80000300a00 */
[----:B------:R-:W3:Y:S04]  /*51c0*/  LDL.LU.64 R24, [R1+0x3c0] ;  /* 0x0003c00001187983 */ /* 0x000ee80000300a00 */
[----:B------:R-:W-:Y:S04]  /*51d0*/  STL.64 [R1+0x1c0], R48 ;  /* 0x0001c03001007387 */ /* 0x000fe80000100a00 */
[----:B------:R-:W-:Y:S04]  /*51e0*/  STL.64 [R1+0x1c8], R50 ;  /* 0x0001c83201007387 */ /* 0x000fe80000100a00 */
[----:B------:R-:W-:Y:S04]  /*51f0*/  STL.64 [R1+0x1d0], R52 ;  /* 0x0001d03401007387 */ /* 0x000fe80000100a00 */
[----:B------:R0:W-:Y:S04]  /*5200*/  STL.64 [R1+0x1d8], R54 ;  /* 0x0001d83601007387 */ /* 0x0001e80000100a00 */
[----:B0-----:R-:W4:Y:S04]  /*5210*/  LDL.LU.64 R54, [R1+0x3b8] ;  /* 0x0003b80001367983 */ /* 0x001f280000300a00 */
[----:B------:R-:W4:Y:S04]  /*5220*/  LDL.LU.64 R52, [R1+0x3b0] ;  /* 0x0003b00001347983 */ /* 0x000f280000300a00 */
[----:B------:R-:W4:Y:S04]  /*5230*/  LDL.LU.64 R50, [R1+0x3a8] ;  /* 0x0003a80001327983 */ /* 0x000f280000300a00 */
[----:B------:R-:W4:Y:S04]  /*5240*/  LDL.LU.64 R48, [R1+0x3a0] ;  /* 0x0003a00001307983 */ /* 0x000f280000300a00 */
[----:B------:R-:W-:Y:S04]  /*5250*/  STL.64 [R1+0x220], R72 ;  /* 0x0002204801007387 */ /* 0x000fe80000100a00 */
[----:B------:R-:W-:Y:S04]  /*5260*/  STL.64 [R1+0x228], R74 ;  /* 0x0002284a01007387 */ /* 0x000fe80000100a00 */
[----:B------:R-:W-:Y:S04]  /*5270*/  STL.64 [R1+0x230], R76 ;  /* 0x0002304c01007387 */ /* 0x000fe80000100a00 */
[----:B------:R0:W-:Y:S04]  /*5280*/  STL.64 [R1+0x238], R78 ;  /* 0x0002384e01007387 */ /* 0x0001e80000100a00 */
[----:B0-----:R-:W2:Y:S04]  /*5290*/  LDL.LU.64 R78, [R1+0x398] ;  /* 0x00039800014e7983 */ /* 0x001ea80000300a00 */
[----:B------:R-:W2:Y:S04]  /*52a0*/  LDL.LU.64 R76, [R1+0x390] ;  /* 0x00039000014c7983 */ /* 0x000ea80000300a00 */
[----:B------:R-:W2:Y:S04]  /*52b0*/  LDL.LU.64 R74, [R1+0x388] ;  /* 0x00038800014a7983 */ /* 0x000ea80000300a00 */
[----:B------:R-:W2:Y:S04]  /*52c0*/  LDL.LU.64 R72, [R1+0x380] ;  /* 0x0003800001487983 */ /* 0x000ea80000300a00 */
[----:B------:R-:W-:Y:S04]  /*52d0*/  STL.64 [R1+0x200], R96 ;  /* 0x0002006001007387 */ /* 0x000fe80000100a00 */
[----:B------:R-:W-:Y:S04]  /*52e0*/  STL.64 [R1+0x208], R98 ;  /* 0x0002086201007387 */ /* 0x000fe80000100a00 */
[----:B------:R-:W-:Y:S04]  /*52f0*/  STL.64 [R1+0x210], R100 ;  /* 0x0002106401007387 */ /* 0x000fe80000100a00 */
[----:B------:R0:W-:Y:S04]  /*5300*/  STL.64 [R1+0x218], R102 ;  /* 0x0002186601007387 */ /* 0x0001e80000100a00 */
[----:B0-----:R-:W3:Y:S04]  /*5310*/  LDL.LU.64 R102, [R1+0x378] ;  /* 0x0003780001667983 */ /* 0x001ee80000300a00 */
        /* <DEDUP_REMOVED lines=30> */
[----:B------:R0:W-:Y:S01]  /*5500*/  STL.64 [R1+0x98], R198 ;  /* 0x000098c601007387 */ /* 0x0001e20000100a00 */
[----:B------:R-:W-:-:S03]  /*5510*/  WARPGROUP.DEPBAR.LE gsb0, 0x0 ;  /* 0x00008000000079c5 */ /* 0x000fc60000010000 */
        /* <DEDUP_REMOVED lines=11> */
[----:B------:R-:W2:Y:S01]  /*55d0*/  LDL.LU.64 R216, [R1+0x2c0] ;  /* 0x0002c00001d87983 */ /* 0x000ea20000300a00 */
        /* <DEDUP_REMOVED lines=10> */
[----:B--2---:R-:W-:-:S06]  /*5680*/  WARPGROUP.ARRIVE ;  /* 0x00000000000079c5 */ /* 0x004fcc0000000000 */
[----:B------:R-:W-:Y:S03]  /*5690*/  HGMMA.64x16x16.F32 R216, gdesc[UR36], R216, gsb0 ;  /* 0x0020000024d879f0 */ /* 0x000fe600080008d8 */
[----:B------:R-:W-:Y:S02]  /*56a0*/  WARPGROUP.DEPBAR.LE gsb0, 0x0 ;  /* 0x00008000000079c5 */ /* 0x000fe40000010000 */
[----:B----4-:R-:W-:-:S06]  /*56b0*/  WARPGROUP.ARRIVE ;  /* 0x00000000000079c5 */ /* 0x010fcc0000000000 */
[----:B------:R-:W-:Y:S03]  /*56c0*/  HGMMA.64x16x16.F32 R192, gdesc[UR32], R192, gsb0 ;  /* 0x0020000020c079f0 */ /* 0x000fe600080008c0 */
[----:B------:R-:W-:Y:S02]  /*56d0*/  WARPGROUP.DEPBAR.LE gsb0, 0x0 ;  /* 0x00008000000079c5 */ /* 0x000fe40000010000 */
[----:B---3--:R-:W-:-:S06]  /*56e0*/  WARPGROUP.ARRIVE ;  /* 0x00000000000079c5 */ /* 0x008fcc0000000000 */
        /* <DEDUP_REMOVED lines=28> */
[----:B------:R-:W-:Y:S05]  /*58b0*/  @!P1 BRA `(.L_x_18) ;  /* 0x0000005000d89947 */ /* 0x000fea0003800000 */
[----:B------:R-:W2:Y:S01]  /*58c0*/  LDL R0, [R1+0x2b4] ;  /* 0x0002b40001007983 */ /* 0x000ea20000100800 */
[----:B-----5:R-:W-:Y:S01]  /*58d0*/  R2UR UR6, R12 ;  /* 0x000000000c0672ca */ /* 0x020fe200000e0000 */
[----:B------:R-:W-:-:S12]  /*58e0*/  IMAD.MOV.U32 R3, RZ, RZ, R10 ;  /* 0x000000ffff037224 */ /* 0x000fd800078e000a */
[----:B------:R-:W-:-:S04]  /*58f0*/  UIADD3 UR4, UR6, 0x1, URZ ;  /* 0x0000000106047890 */ /* 0x000fc8000fffe03f */
[----:B------:R-:W-:-:S04]  /*5900*/  UISETP.NE.AND UP0, UPT, UR4, 0x5, UPT ;  /* 0x000000050400788c */ /* 0x000fc8000bf05270 */
[----:B------:R-:W-:Y:S02]  /*5910*/  USEL UR5, URZ, 0x1, UP0 ;  /* 0x000000013f057887 */ /* 0x000fe40008000000 */
[----:B------:R-:W-:Y:S01]  /*5920*/  USEL UR4, UR4, URZ, UP0 ;  /* 0x0000003f04047287 */ /* 0x000fe20008000000 */
[----:B--2---:R-:W-:-:S05]  /*5930*/  R2UR UR7, R0 ;  /* 0x00000000000772ca */ /* 0x004fca00000e0000 */
[----:B------:R-:W-:Y:S01]  /*5940*/  IMAD.U32 R0, RZ, RZ, UR4 ;  /* 0x00000004ff007e24 */ /* 0x000fe2000f8e00ff */
[----:B------:R-:W-:Y:S02]  /*5950*/  UMOV UR4, UR6 ;  /* 0x0000000600047c82 */ /* 0x000fe40008000000 */
[----:B------:R-:W-:-:S05]  /*5960*/  IMAD.U32 R5, RZ, RZ, UR4 ;  /* 0x00000004ff057e24 */ /* 0x000fca000f8e00ff */
[----:B------:R-:W-:-:S06]  /*5970*/  ULOP3.LUT UR5, UR7, UR5, URZ, 0x3c, !UPT ;  /* 0x0000000507057292 */ /* 0x000fcc000f8e3c3f */
[----:B------:R-:W-:-:S07]  /*5980*/  MOV R4, UR5 ;  /* 0x0000000500047c02 */ /* 0x000fce0008000f00 */
.L_x_25:
[----:B------:R-:W-:Y:S05]  /*5990*/  @!P0 BRA `(.L_x_19) ;  /* 0x0000000000048947 */ /* 0x000fea0003800000 */
[----:B------:R-:W-:Y:S01]  /*59a0*/  BPT.TRAP 0x1 ;  /* 0x000000040000795c */ /* 0x000fe20000300000 */
.L_x_19:
[----:B------:R-:W-:Y:S02]  /*59b0*/  R2UR UR5, R17 ;  /* 0x00000000110572ca */ /* 0x000fe400000e0000 */
[----:B------:R-:W-:Y:S02]  /*59c0*/  R2UR UR4, R0 ;  /* 0x00000000000472ca */ /* 0x000fe400000e0000 */
[----:B------:R-:W-:-:S11]  /*59d0*/  SHF.L.U32 R6, R4, 0x1f, RZ ;  /* 0x0000001f04067819 */ /* 0x000fd600000006ff */
[----:B------:R-:W-:-:S09]  /*59e0*/  ULEA UR4, UR4, UR5, 0x3 ;  /* 0x0000000504047291 */ /* 0x000fd2000f8e183f */
[----:B------:R0:W1:Y:S01]  /*59f0*/  SYNCS.PHASECHK.TRANS64.TRYWAIT P1, [UR4], R6 ;  /* 0x00000006ff0075a7 */ /* 0x0000620008020144 */
[----:B------:R-:W-:Y:S05]  /*5a00*/  @!P0 BRA `(.L_x_20) ;  /* 0x0000000000048947 */ /* 0x000fea0003800000 */
[----:B------:R-:W-:Y:S01]  /*5a10*/  BPT.TRAP 0x1 ;  /* 0x000000040000795c */ /* 0x000fe20000300000 */
.L_x_20:
[----:B-1----:R-:W-:Y:S05]  /*5a20*/  @P1 BRA `(.L_x_21) ;  /* 0x0000000000081947 */ /* 0x002fea0003800000 */
[----:B------:R-:W1:Y:S02]  /*5a30*/  SYNCS.PHASECHK.TRANS64.TRYWAIT P1, [UR4], R6 ;  /* 0x00000006ff0075a7 */ /* 0x000e640008020144 */
[----:B-1----:R-:W-:Y:S05]  /*5a40*/  @!P1 BRA `(.L_x_22) ;  /* 0x0000020400989947 */ /* 0x002fea0003800000 */
.L_x_21:
[----:B------:R-:W-:Y:S04]  /*5a50*/  STL.64 [R1+0x5d0], R222 ;  /* 0x0005d0de01007387 */ /* 0x000fe80000100a00 */
[----:B------:R-:W-:Y:S04]  /*5a60*/  STL.64 [R1+0x5c8], R220 ;  /* 0x0005c8dc01007387 */ /* 0x000fe80000100a00 */
[----:B------:R-:W-:Y:S04]  /*5a70*/  STL.64 [R1+0x5c0], R218 ;  /* 0x0005c0da01007387 */ /* 0x000fe80000100a00 */
[----:B------:R2:W-:Y:S04]  /*5a80*/  STL.64 [R1+0x5b8], R216 ;  /* 0x0005b8d801007387 */ /* 0x0005e80000100a00 */
[----:B--2---:R-:W2:Y:S04]  /*5a90*/  LDL.LU.64 R216, [R1+0x180] ;  /* 0x0001800001d87983 */ /* 0x004ea80000300a00 */
[----:B------:R-:W2:Y:S04]  /*5aa0*/  LDL.LU.64 R218, [R1+0x188] ;  /* 0x0001880001da7983 */ /* 0x000ea80000300a00 */
[----:B------:R-:W2:Y:S04]  /*5ab0*/  LDL.LU.64 R220, [R1+0x190] ;  /* 0x0001900001dc7983 */ /* 0x000ea80000300a00 */
[----:B------:R-:W2:Y:S04]  /*5ac0*/  LDL.LU.64 R222, [R1+0x198] ;  /* 0x0001980001de7983 */ /* 0x000ea80000300a00 */
[----:B------:R-:W-:Y:S04]  /*5ad0*/  STL.64 [R1+0x5b0], R198 ;  /* 0x0005b0c601007387 */ /* 0x000fe80000100a00 */
[----:B------:R-:W-:Y:S04]  /*5ae0*/  STL.64 [R1+0x5a8], R196 ;  /* 0x0005a8c401007387 */ /* 0x000fe80000100a00 */
[----:B------:R-:W-:Y:S04]  /*5af0*/  STL.64 [R1+0x5a0], R194 ;  /* 0x0005a0c201007387 */ /* 0x000fe80000100a00 */
[----:B------:R3:W-:Y:S04]  /*5b00*/  STL.64 [R1+0x598], R192 ;  /* 0x000598c001007387 */ /* 0x0007e80000100a00 */
[----:B---3--:R-:W3:Y:S04]  /*5b10*/  LDL.LU.64 R192, [R1+0x1e0] ;  /* 0x0001e00001c07983 */ /* 0x008ee80000300a00 */
[----:B------:R-:W3:Y:S04]  /*5b20*/  LDL.LU.64 R194, [R1+0x1e8] ;  /* 0x0001e80001c27983 */ /* 0x000ee80000300a00 */
[----:B------:R-:W3:Y:S04]  /*5b30*/  LDL.LU.64 R196, [R1+0x1f0] ;  /* 0x0001f00001c47983 */ /* 0x000ee80000300a00 */
[----:B------:R-:W3:Y:S04]  /*5b40*/  LDL.LU.64 R198, [R1+0x1f8] ;  /* 0x0001f80001c67983 */ /* 0x000ee80000300a00 */
[----:B------:R-:W-:Y:S04]  /*5b50*/  STL.64 [R1+0x590], R174 ;  /* 0x000590ae01007387 */ /* 0x000fe80000100a00 */
[----:B------:R-:W-:Y:S04]  /*5b60*/  STL.64 [R1+0x588], R172 ;  /* 0x000588ac01007387 */ /* 0x000fe80000100a00 */
[----:B------:R-:W-:Y:S04]  /*5b70*/  STL.64 [R1+0x580], R170 ;  /* 0x000580aa01007387 */ /* 0x000fe80000100a00 */
[----:B------:R4:W-:Y:S04]  /*5b80*/  STL.64 [R1+0x578], R168 ;  /* 0x000578a801007387 */ /* 0x0009e80000100a00 */
[----:B----4-:R-:W4:Y:S04]  /*5b90*/  LDL.LU.64 R168, [R1+0x240] ;  /* 0x0002400001a87983 */ /* 0x010f280000300a00 */
[----:B------:R-:W4:Y:S04]  /*5ba0*/  LDL.LU.64 R170, [R1+0x248] ;  /* 0x0002480001aa7983 */ /* 0x000f280000300a00 */
[----:B------:R-:W4:Y:S04]  /*5bb0*/  LDL.LU.64 R172, [R1+0x250] ;  /* 0x0002500001ac7983 */ /* 0x000f280000300a00 */
[----:B------:R-:W4:Y:S01]  /*5bc0*/  LDL.LU.64 R174, [R1+0x258] ;  /* 0x0002580001ae7983 */ /* 0x000f220000300a00 */
[----:B------:R-:W-:Y:S01]  /*5bd0*/  R2UR UR6, R8 ;  /* 0x00000000080672ca */ /* 0x000fe200000e0000 */
[----:B------:R-:W-:Y:S01]  /*5be0*/  UMOV UR57, 0x80000020 ;  /* 0x8000002000397882 */ /* 0x000fe20000000000 */
[----:B------:R-:W-:Y:S01]  /*5bf0*/  R2UR UR4, R0 ;  /* 0x00000000000472ca */ /* 0x000fe200000e0000 */
[----:B------:R-:W-:Y:S01]  /*5c00*/  STL [R1+0x570], R144 ;  /* 0x0005709001007387 */ /* 0x000fe20000100800 */
[----:B------:R-:W-:Y:S01]  /*5c10*/  R2UR UR5, R9 ;  /* 0x00000000090572ca */ /* 0x000fe200000e0000 */
[----:B------:R-:W-:-:S02]  /*5c20*/  UMOV UR59, 0x80000020 ;  /* 0x80000020003b7882 */ /* 0x000fc40000000000 */
[----:B------:R-:W-:Y:S04]  /*5c30*/  STL [R1+0x56c], R145 ;  /* 0x00056c9101007387 */ /* 0x000fe80000100800 */
[----:B------:R-:W-:Y:S04]  /*5c40*/  STL [R1+0x568], R146 ;  /* 0x0005689201007387 */ /* 0x000fe80000100800 */
[----:B------:R-:W-:Y:S01]  /*5c50*/  UIMAD UR7, UR4, 0x600, UR6 ;  /* 0x00000600040778a4 */ /* 0x000fe2000f8e0206 */
[----:B------:R-:W-:Y:S01]  /*5c60*/  STL [R1+0x564], R147 ;  /* 0x0005649301007387 */ /* 0x000fe20000100800 */
[----:B------:R-:W-:-:S03]  /*5c70*/  UIMAD UR4, UR4, 0x3c0, UR5 ;  /* 0x000003c0040478a4 */ /* 0x000fc6000f8e0205 */
[----:B------:R-:W-:Y:S01]  /*5c80*/  STL [R1+0x560], R148 ;  /* 0x0005609401007387 */ /* 0x000fe20000100800 */
[----:B------:R-:W-:Y:S01]  /*5c90*/  UIADD3 UR5, UR4, 0x40, URZ ;  /* 0x0000004004057890 */ /* 0x000fe2000fffe03f */
[----:B------:R-:W-:Y:S02]  /*5ca0*/  UMOV UR56, UR7 ;  /* 0x0000000700387c82 */ /* 0x000fe40008000000 */
[----:B------:R-:W-:Y:S01]  /*5cb0*/  STL [R1+0x55c], R149 ;  /* 0x00055c9501007387 */ /* 0x000fe20000100800 */
[----:B------:R-:W-:Y:S01]  /*5cc0*/  UMOV UR58, UR4 ;  /* 0x00000004003a7c82 */ /* 0x000fe20008000000 */
[----:B------:R-:W-:Y:S01]  /*5cd0*/  UMOV UR9, UR57 ;  /* 0x0000003900097c82 */ /* 0x000fe20008000000 */
[----:B------:R-:W-:Y:S01]  /*5ce0*/  UMOV UR11, 0x80000020 ;  /* 0x80000020000b7882 */ /* 0x000fe20000000000 */
[----:B------:R-:W-:Y:S01]  /*5cf0*/  STL [R1+0x558], R150 ;  /* 0x0005589601007387 */ /* 0x000fe20000100800 */
[----:B------:R-:W-:-:S03]  /*5d00*/  UIADD3 UR6, UR4, 0x80, URZ ;  /* 0x0000008004067890 */ /* 0x000fc6000fffe03f */
[----:B------:R-:W-:Y:S04]  /*5d10*/  STL [R1+0x554], R151 ;  /* 0x0005549701007387 */ /* 0x000fe80000100800 */
        /* <DEDUP_REMOVED lines=46> */
[----:B------:R0:W-:Y:S04]  /*6000*/  STL [R1+0x408], R4 ;  /* 0x0004080401007387 */ /* 0x0001e80000100800 */
[----:B------:R-:W-:Y:S04]  /*6010*/  STL [R1+0x404], R3 ;  /* 0x0004040301007387 */ /* 0x000fe80000100800 */
[----:B------:R-:W-:Y:S04]  /*6020*/  STL [R1+0x400], R2 ;  /* 0x0004000201007387 */ /* 0x000fe80000100800 */
[----:B------:R-:W-:Y:S04]  /*6030*/  STL [R1+0x424], R8 ;  /* 0x0004240801007387 */ /* 0x000fe80000100800 */
[----:B------:R2:W-:Y:S04]  /*6040*/  STL [R1+0x428], R9 ;  /* 0x0004280901007387 */ /* 0x0005e80000100800 */
[----:B------:R-:W-:Y:S04]  /*6050*/  STL [R1+0x42c], R0 ;  /* 0x00042c0001007387 */ /* 0x000fe80000100800 */
[----:B0-----:R-:W3:Y:S04]  /*6060*/  LDL.LU.64 R4, [R1+0x120] ;  /* 0x0001200001047983 */ /* 0x001ee80000300a00 */
[----:B-1----:R-:W3:Y:S04]  /*6070*/  LDL.LU.64 R6, [R1+0x128] ;  /* 0x0001280001067983 */ /* 0x002ee80000300a00 */
[----:B--2---:R-:W2:Y:S01]  /*6080*/  LDL.LU.64 R8, [R1+0x130] ;  /* 0x0001300001087983 */ /* 0x004ea20000300a00 */
[----:B----4-:R-:W-:-:S06]  /*6090*/  WARPGROUP.ARRIVE ;  /* 0x00000000000079c5 */ /* 0x010fcc0000000000 */
[----:B------:R-:W-:Y:S03]  /*60a0*/  HGMMA.64x16x16.F32 R168, gdesc[UR56], R168, gsb0 ;  /* 0x0020000038a879f0 */ /* 0x000fe600080008a8 */
[----:B------:R-:W-:Y:S02]  /*60b0*/  WARPGROUP.DEPBAR.LE gsb0, 0x0 ;  /* 0x00008000000079c5 */ /* 0x000fe40000010000 */
[----:B------:R0:W-:Y:S04]  /*60c0*/  STL.64 [R1+0x240], R168 ;  /* 0x000240a801007387 */ /* 0x0001e80000100a00 */
[----:B------:R1:W-:Y:S04]  /*60d0*/  STL.64 [R1+0x248], R170 ;  /* 0x000248aa01007387 */ /* 0x0003e80000100a00 */
[----:B------:R4:W-:Y:S04]  /*60e0*/  STL.64 [R1+0x250], R172 ;  /* 0x000250ac01007387 */ /* 0x0009e80000100a00 */
[----:B------:R4:W-:Y:S04]  /*60f0*/  STL.64 [R1+0x258], R174 ;  /* 0x000258ae01007387 */ /* 0x0009e80000100a00 */
[----:B------:R-:W2:Y:S01]  /*6100*/  LDL.LU.64 R10, [R1+0x138] ;  /* 0x00013800010a7983 */ /* 0x000ea20000300a00 */
[----:B---3--:R-:W-:Y:S01]  /*6110*/  WARPGROUP.ARRIVE ;  /* 0x00000000000079c5 */ /* 0x008fe20000000000 */
[----:B------:R-:W-:Y:S01]  /*6120*/  UMOV UR8, UR56 ;  /* 0x0000003800087c82 */ /* 0x000fe20008000000 */
[----:B------:R-:W-:Y:S01]  /*6130*/  UMOV UR10, UR5 ;  /* 0x00000005000a7c82 */ /* 0x000fe20008000000 */
[----:B------:R-:W3:Y:S03]  /*6140*/  LDL.LU.64 R120, [R1+0xc0] ;  /* 0x0000c00001787983 */ /* 0x000ee60000300a00 */
[----:B------:R-:W-:Y:S01]  /*6150*/  HGMMA.64x16x16.F32 R192, gdesc[UR8], R192, gsb0 ;  /* 0x0020000008c079f0 */ /* 0x000fe200080008c0 */
[----:B------:R-:W3:Y:S01]  /*6160*/  LDL.LU.64 R122, [R1+0xc8] ;  /* 0x0000c800017a7983 */ /* 0x000ee20000300a00 */
[----:B------:R-:W-:Y:S01]  /*6170*/  UMOV UR12, UR56 ;  /* 0x00000038000c7c82 */ /* 0x000fe20008000000 */
[----:B------:R-:W-:-:S02]  /*6180*/  UMOV UR13, UR57 ;  /* 0x00000039000d7c82 */ /* 0x000fc40008000000 */
[----:B------:R-:W3:Y:S01]  /*6190*/  LDL.LU.64 R124, [R1+0xd0] ;  /* 0x0000d000017c7983 */ /* 0x000ee20000300a00 */
[----:B------:R-:W-:Y:S01]  /*61a0*/  UMOV UR14, UR6 ;  /* 0x00000006000e7c82 */ /* 0x000fe20008000000 */
[----:B------:R-:W-:Y:S02]  /*61b0*/  UMOV UR15, 0x80000020 ;  /* 0x80000020000f7882 */ /* 0x000fe40000000000 */
[----:B------:R-:W3:Y:S01]  /*61c0*/  LDL.LU.64 R126, [R1+0xd8] ;  /* 0x0000d800017e7983 */ /* 0x000ee20000300a00 */
[----:B------:R-:W-:-:S03]  /*61d0*/  UIADD3 UR54, UR4, 0xc0, URZ ;  /* 0x000000c004367890 */ /* 0x000fc6000fffe03f */
[----:B------:R-:W4:Y:S01]  /*61e0*/  LDL.LU.64 R12, [R1+0x60] ;  /* 0x00006000010c7983 */ /* 0x000f220000300a00 */
[----:B------:R-:W-:-:S03]  /*61f0*/  UMOV UR52, UR56 ;  /* 0x0000003800347c82 */ /* 0x000fc60008000000 */
[----:B------:R-:W4:Y:S01]  /*6200*/  LDL.LU.64 R14, [R1+0x68] ;  /* 0x00006800010e7983 */ /* 0x000f220000300a00 */
[----:B------:R-:W-:Y:S01]  /*6210*/  UMOV UR53, UR57 ;  /* 0x0000003900357c82 */ /* 0x000fe20008000000 */
[----:B------:R-:W-:Y:S02]  /*6220*/  UMOV UR55, 0x80000020 ;  /* 0x8000002000377882 */ /* 0x000fe40000000000 */
[----:B------:R-:W4:Y:S04]  /*6230*/  LDL.LU.64 R16, [R1+0x70] ;  /* 0x0000700001107983 */ /* 0x000f280000300a00 */
[----:B------:R-:W4:Y:S01]  /*6240*/  LDL.LU.64 R18, [R1+0x78] ;  /* 0x0000780001127983 */ /* 0x000f220000300a00 */
[----:B------:R-:W-:Y:S02]  /*6250*/  WARPGROUP.DEPBAR.LE gsb0, 0x0 ;  /* 0x00008000000079c5 */ /* 0x000fe40000010000 */
[----:B------:R-:W-:-:S06]  /*6260*/  WARPGROUP.ARRIVE ;  /* 0x00000000000079c5 */ /* 0x000fcc0000000000 */
[----:B------:R-:W-:Y:S03]  /*6270*/  HGMMA.64x16x16.F32 R216, gdesc[UR12], R216, gsb0 ;  /* 0x002000000cd879f0 */ /* 0x000fe600080008d8 */
[----:B------:R-:W-:Y:S02]  /*6280*/  WARPGROUP.DEPBAR.LE gsb0, 0x0 ;  /* 0x00008000000079c5 */ /* 0x000fe40000010000 */
[----:B--2---:R-:W-:-:S06]  /*6290*/  WARPGROUP.ARRIVE ;  /* 0x00000000000079c5 */ /* 0x004fcc0000000000 */
[----:B------:R-:W-:Y:S03]  /*62a0*/  HGMMA.64x16x16.F32 R4, gdesc[UR52], R4, gsb0 ;  /* 0x00200000340479f0 */ /* 0x000fe60008000804 */
[----:B------:R-:W-:Y:S02]  /*62b0*/  WARPGROUP.DEPBAR.LE gsb0, 0x0 ;  /* 0x00008000000079c5 */ /* 0x000fe40000010000 */
[----:B------:R-:W-:Y:S01]  /*62c0*/  IMAD.MOV.U32 R72, RZ, RZ, R4 ;  /* 0x000000ffff487224 */ /* 0x000fe200078e0004 */
[----:B------:R-:W-:Y:S01]  /*62d0*/  MOV R73, R5 ;  /* 0x0000000500497202 */ /* 0x000fe20000000f00 */
[----:B------:R-:W-:Y:S01]  /*62e0*/  IMAD.MOV.U32 R74, RZ, RZ, R6 ;  /* 0x000000ffff4a7224 */ /* 0x000fe200078e0006 */
[----:B------:R-:W2:Y:S01]  /*62f0*/  LDL.LU.64 R4, [R1] ;  /* 0x0000000001047983 */ /* 0x000ea20000300a00 */
[----:B------:R-:W-:Y:S01]  /*6300*/  IMAD.MOV.U32 R75, RZ, RZ, R7 ;  /* 0x000000ffff4b7224 */ /* 0x000fe200078e0007 */
[----:B------:R-:W-:Y:S01]  /*6310*/  MOV R77, R9 ;  /* 0x00000009004d7202 */ /* 0x000fe20000000f00 */
[----:B------:R-:W-:Y:S01]  /*6320*/  IMAD.MOV.U32 R76, RZ, RZ, R8 ;  /* 0x000000ffff4c7224 */ /* 0x000fe200078e0008 */
[----:B------:R-:W2:Y:S01]  /*6330*/  LDL.LU.64 R6, [R1+0x8] ;  /* 0x0000080001067983 */ /* 0x000ea20000300a00 */
[----:B------:R-:W-:-:S02]  /*6340*/  IMAD.MOV.U32 R78, RZ, RZ, R10 ;  /* 0x000000ffff4e7224 */ /* 0x000fc400078e000a */
[----:B------:R-:W-:Y:S01]  /*6350*/  IMAD.MOV.U32 R79, RZ, RZ, R11 ;  /* 0x000000ffff4f7224 */ /* 0x000fe200078e000b */
[----:B------:R-:W2:Y:S04]  /*6360*/  LDL.LU.64 R8, [R1+0x10] ;  /* 0x0000100001087983 */ /* 0x000ea80000300a00 */
[----:B------:R-:W2:Y:S01]  /*6370*/  LDL.LU.64 R10, [R1+0x18] ;  /* 0x00001800010a7983 */ /* 0x000ea20000300a00 */
[----:B------:R-:W-:Y:S01]  /*6380*/  UIADD3 UR50, UR4, 0x100, URZ ;  /* 0x0000010004327890 */ /* 0x000fe2000fffe03f */
[----:B---3--:R-:W-:Y:S01]  /*6390*/  WARPGROUP.ARRIVE ;  /* 0x00000000000079c5 */ /* 0x008fe20000000000 */
[----:B------:R-:W-:Y:S01]  /*63a0*/  UMOV UR48, UR56 ;  /* 0x0000003800307c82 */ /* 0x000fe20008000000 */
[----:B------:R-:W-:Y:S01]  /*63b0*/  UMOV UR49, UR57 ;  /* 0x0000003900317c82 */ /* 0x000fe20008000000 */
[----:B------:R-:W-:Y:S01]  /*63c0*/  UMOV UR51, 0x80000020 ;  /* 0x8000002000337882 */ /* 0x000fe20000000000 */
[----:B------:R-:W-:Y:S01]  /*63d0*/  UIADD3 UR46, UR4, 0x140, URZ ;  /* 0x00000140042e7890 */ /* 0x000fe2000fffe03f */
[----:B0-----:R-:W3:Y:S03]  /*63e0*/  LDL.LU.64 R168, [R1+0x40] ;  /* 0x0000400001a87983 */ /* 0x001ee60000300a00 */
[----:B------:R-:W-:Y:S01]  /*63f0*/  HGMMA.64x16x16.F32 R120, gdesc[UR48], R120, gsb0 ;  /* 0x00200000307879f0 */ /* 0x000fe20008000878 */
[----:B------:R-:W-:Y:S01]  /*6400*/  UMOV UR44, UR56 ;  /* 0x00000038002c7c82 */ /* 0x000fe20008000000 */
[----:B------:R-:W-:Y:S01]  /*6410*/  UMOV UR45, UR57 ;  /* 0x00000039002d7c82 */ /* 0x000fe20008000000 */
[----:B------:R-:W-:Y:S01]  /*6420*/  UMOV UR47, 0x80000020 ;  /* 0x80000020002f7882 */ /* 0x000fe20000000000 */
[----:B------:R-:W-:Y:S01]  /*6430*/  UIADD3 UR42, UR4, 0x180, URZ ;  /* 0x00000180042a7890 */ /* 0x000fe2000fffe03f */
[----:B-1----:R-:W3:Y:S01]  /*6440*/  LDL.LU.64 R170, [R1+0x48] ;  /* 0x0000480001aa7983 */ /* 0x002ee20000300a00 */
[----:B------:R-:W-:Y:S01]  /*6450*/  UMOV UR40, UR56 ;  /* 0x0000003800287c82 */ /* 0x000fe20008000000 */
[----:B------:R-:W-:Y:S01]  /*6460*/  UMOV UR41, UR57 ;  /* 0x0000003900297c82 */ /* 0x000fe20008000000 */
[----:B------:R-:W-:Y:S01]  /*6470*/  UMOV UR43, 0x80000020 ;  /* 0x80000020002b7882 */ /* 0x000fe20000000000 */
[----:B------:R-:W-:Y:S01]  /*6480*/  UIADD3 UR38, UR4, 0x1c0, URZ ;  /* 0x000001c004267890 */ /* 0x000fe2000fffe03f */
[----:B----4-:R-:W3:Y:S01]  /*6490*/  LDL.LU.64 R172, [R1+0x50] ;  /* 0x0000500001ac7983 */ /* 0x010ee20000300a00 */
[----:B------:R-:W-:Y:S01]  /*64a0*/  UMOV UR36, UR56 ;  /* 0x0000003800247c82 */ /* 0x000fe20008000000 */
[----:B------:R-:W-:Y:S01]  /*64b0*/  UMOV UR37, UR57 ;  /* 0x0000003900257c82 */ /* 0x000fe20008000000 */
[----:B------:R-:W-:Y:S01]  /*64c0*/  UMOV UR39, 0x80000020 ;  /* 0x8000002000277882 */ /* 0x000fe20000000000 */
[----:B------:R-:W-:Y:S01]  /*64d0*/  UIADD3 UR34, UR4, 0x200, URZ ;  /* 0x0000020004227890 */ /* 0x000fe2000fffe03f */
[----:B------:R-:W3:Y:S01]  /*64e0*/  LDL.LU.64 R174, [R1+0x58] ;  /* 0x0000580001ae7983 */ /* 0x000ee20000300a00 */
[----:B------:R-:W-:-:S02]  /*64f0*/  WARPGROUP.DEPBAR.LE gsb0, 0x0 ;  /* 0x00008000000079c5 */ /* 0x000fc40000010000 */
[----:B------:R-:W-:-:S06]  /*6500*/  WARPGROUP.ARRIVE ;  /* 0x00000000000079c5 */ /* 0x000fcc0000000000 */
[----:B------:R-:W-:Y:S03]  /*6510*/  HGMMA.64x16x16.F32 R12, gdesc[UR44], R12, gsb0 ;  /* 0x002000002c0c79f0 */ /* 0x000fe6000800080c */
[----:B------:R-:W-:Y:S02]  /*6520*/  WARPGROUP.DEPBAR.LE gsb0, 0x0 ;  /* 0x00008000000079c5 */ /* 0x000fe40000010000 */
[----:B------:R-:W-:Y:S01]  /*6530*/  UMOV UR32, UR56 ;  /* 0x0000003800207c82 */ /* 0x000fe20008000000 */
[----:B------:R-:W-:Y:S01]  /*6540*/  UMOV UR33, UR57 ;  /* 0x0000003900217c82 */ /* 0x000fe20008000000 */
[----:B------:R-:W-:Y:S01]  /*6550*/  UMOV UR35, 0x80000020 ;  /* 0x8000002000237882 */ /* 0x000fe20000000000 */
[----:B--2---:R-:W-:-:S06]  /*6560*/  WARPGROUP.ARRIVE ;  /* 0x00000000000079c5 */ /* 0x004fcc0000000000 */
[----:B------:R-:W-:Y:S03]  /*6570*/  HGMMA.64x16x16.F32 R4, gdesc[UR40], R4, gsb0 ;  /* 0x00200000280479f0 */ /* 0x000fe60008000804 */
[----:B------:R-:W-:Y:S02]  /*6580*/  WARPGROUP.DEPBAR.LE gsb0, 0x0 ;  /* 0x00008000000079c5 */ /* 0x000fe40000010000 */
[----:B------:R-:W-:-:S06]  /*6590*/  WARPGROUP.ARRIVE ;  /* 0x00000000000079c5 */ /* 0x000fcc0000000000 */
[----:B------:R-:W-:Y:S03]  /*65a0*/  HGMMA.64x16x16.F32 R208, gdesc[UR36], R208, gsb0 ;  /* 0x0020000024d079f0 */ /* 0x000fe600080008d0 */
[----:B------:R-:W-:Y:S02]  /*65b0*/  WARPGROUP.DEPBAR.LE gsb0, 0x0 ;  /* 0x00008000000079c5 */ /* 0x000fe40000010000 */
[----:B------:R-:W-:-:S06]  /*65c0*/  WARPGROUP.ARRIVE ;  /* 0x00000000000079c5 */ /* 0x000fcc0000000000 */
[----:B------:R-:W-:Y:S01]  /*65d0*/  HGMMA.64x16x16.F32 R184, gdesc[UR32], R184, gsb0 ;  /* 0x0020000020b879f0 */ /* 0x000fe200080008b8 */
[----:B------:R-:W-:Y:S01]  /*65e0*/  UIADD3 UR30, UR4, 0x240, URZ ;  /* 0x00000240041e7890 */ /* 0x000fe2000fffe03f */
[----:B------:R-:W-:Y:S01]  /*65f0*/  UMOV UR28, UR56 ;  /* 0x00000038001c7c82 */ /* 0x000fe20008000000 */
[----:B------:R-:W-:Y:S01]  /*6600*/  UMOV UR29, UR57 ;  /* 0x00000039001d7c82 */ /* 0x000fe20008000000 */
[----:B------:R-:W-:Y:S01]  /*6610*/  UMOV UR31, 0x80000020 ;  /* 0x80000020001f7882 */ /* 0x000fe20000000000 */
        /* <DEDUP_REMOVED lines=24> */
[----:B------:R-:W-:Y:S01]  /*67a0*/  UMOV UR52, UR10 ;  /* 0x0000000a00347c82 */ /* 0x000fe20008000000 */
[----:B------:R-:W-:Y:S01]  /*67b0*/  UIADD3 UR10, UR4, 0x340, URZ ;  /* 0x00000340040a7890 */ /* 0x000fe2000fffe03f */
[----:B------:R-:W-:Y:S01]  /*67c0*/  UMOV UR8, UR14 ;  /* 0x0000000e00087c82 */ /* 0x000fe20008000000 */
[----:B------:R-:W-:Y:S01]  /*67d0*/  UMOV UR9, UR15 ;  /* 0x0000000f00097c82 */ /* 0x000fe20008000000 */
[----:B------:R-:W-:Y:S01]  /*67e0*/  UMOV UR53, UR11 ;  /* 0x0000000b00357c82 */ /* 0x000fe20008000000 */
[----:B------:R-:W-:Y:S01]  /*67f0*/  UMOV UR48, UR8 ;  /* 0x0000000800307c82 */ /* 0x000fe20008000000 */
[----:B------:R-:W-:Y:S01]  /*6800*/  UMOV UR49, UR9 ;  /* 0x0000000900317c82 */ /* 0x000fe20008000000 */
[----:B------:R-:W-:Y:S01]  /*6810*/  UMOV UR8, UR56 ;  /* 0x0000003800087c82 */ /* 0x000fe20008000000 */
[----:B------:R-:W-:Y:S01]  /*6820*/  UMOV UR9, UR57 ;  /* 0x0000003900097c82 */ /* 0x000fe20008000000 */
[----:B------:R-:W-:Y:S01]  /*6830*/  UMOV UR11, 0x80000020 ;  /* 0x80000020000b7882 */ /* 0x000fe20000000000 */
[----:B------:R-:W-:-:S02]  /*6840*/  WARPGROUP.DEPBAR.LE gsb0, 0x0 ;  /* 0x00008000000079c5 */ /* 0x000fc40000010000 */
        /* <DEDUP_REMOVED lines=10> */
[----:B------:R-:W-:-:S06]  /*68f0*/  UMOV UR13, 0x80000020 ;  /* 0x80000020000d7882 */ /* 0x000fcc0000000000 */
        /* <DEDUP_REMOVED lines=44> */
[----:B------:R-:W-:Y:S01]  /*6bc0*/  IMAD.MOV.U32 R100, RZ, RZ, R124 ;  /* 0x000000ffff647224 */ /* 0x000fe200078e007c */
[----:B------:R-:W-:Y:S01]  /*6bd0*/  MOV R101, R125 ;  /* 0x0000007d00657202 */ /* 0x000fe20000000f00 */
[----:B------:R-:W-:Y:S01]  /*6be0*/  IMAD.MOV.U32 R102, RZ, RZ, R126 ;  /* 0x000000ffff667224 */ /* 0x000fe200078e007e */
[----:B------:R-:W-:Y:S01]  /*6bf0*/  MOV R125, R17 ;  /* 0x00000011007d7202 */ /* 0x000fe20000000f00 */
[----:B------:R-:W-:Y:S02]  /*6c00*/  IMAD.MOV.U32 R103, RZ, RZ, R127 ;  /* 0x000000ffff677224 */ /* 0x000fe400078e007f */
[----:B------:R-:W-:Y:S02]  /*6c10*/  IMAD.MOV.U32 R124, RZ, RZ, R16 ;  /* 0x000000ffff7c7224 */ /* 0x000fe400078e0010 */
[----:B------:R-:W-:Y:S01]  /*6c20*/  IMAD.MOV.U32 R126, RZ, RZ, R18 ;  /* 0x000000ffff7e7224 */ /* 0x000fe200078e0012 */
[----:B------:R-:W2:Y:S01]  /*6c30*/  LDL.LU.64 R16, [R1+0xa0] ;  /* 0x0000a00001107983 */ /* 0x000ea20000300a00 */
[----:B------:R-:W-:-:S03]  /*6c40*/  IMAD.MOV.U32 R127, RZ, RZ, R19 ;  /* 0x000000ffff7f7224 */ /* 0x000fc600078e0013 */
[----:B------:R-:W2:Y:S01]  /*6c50*/  LDL.LU.64 R18, [R1+0xa8] ;  /* 0x0000a80001127983 */ /* 0x000ea20000300a00 */
[----:B------:R-:W-:Y:S01]  /*6c60*/  UMOV UR44, UR12 ;  /* 0x0000000c002c7c82 */ /* 0x000fe20008000000 */
[----:B------:R-:W-:Y:S02]  /*6c70*/  UMOV UR45, UR13 ;  /* 0x0000000d002d7c82 */ /* 0x000fe40008000000 */
[----:B------:R-:W2:Y:S04]  /*6c80*/  LDL.LU.64 R20, [R1+0xb0] ;  /* 0x0000b00001147983 */ /* 0x000ea80000300a00 */
[----:B------:R-:W2:Y:S01]  /*6c90*/  LDL.LU.64 R22, [R1+0xb8] ;  /* 0x0000b80001167983 */ /* 0x000ea20000300a00 */
[----:B------:R-:W-:Y:S02]  /*6ca0*/  WARPGROUP.DEPBAR.LE gsb0, 0x0 ;  /* 0x00008000000079c5 */ /* 0x000fe40000010000 */
[----:B---3--:R-:W-:-:S06]  /*6cb0*/  WARPGROUP.ARRIVE ;  /* 0x00000000000079c5 */ /* 0x008fcc0000000000 */
[----:B------:R-:W-:Y:S01]  /*6cc0*/  HGMMA.64x16x16.F32 R168, gdesc[UR44], R168, gsb0 ;  /* 0x002000002ca879f0 */ /* 0x000fe200080008a8 */
[----:B------:R-:W-:Y:S04]  /*6cd0*/  STL [R1+0x4b0], R208 ;  /* 0x0004b0d001007387 */ /* 0x000fe80000100800 */
[----:B------:R-:W-:Y:S04]  /*6ce0*/  STL [R1+0x4ac], R209 ;  /* 0x0004acd101007387 */ /* 0x000fe80000100800 */
[----:B------:R-:W-:Y:S04]  /*6cf0*/  STL [R1+0x4a8], R210 ;  /* 0x0004a8d201007387 */ /* 0x000fe80000100800 */
[----:B------:R-:W-:Y:S01]  /*6d00*/  STL [R1+0x4a4], R211 ;  /* 0x0004a4d301007387 */ /* 0x000fe20000100800 */
[----:B------:R-:W-:-:S03]  /*6d10*/  IMAD.MOV.U32 R48, RZ, RZ, R216 ;  /* 0x000000ffff307224 */ /* 0x000fc600078e00d8 */
[----:B------:R-:W-:Y:S01]  /*6d20*/  STL [R1+0x4a0], R212 ;  /* 0x0004a0d401007387 */ /* 0x000fe20000100800 */
[----:B------:R-:W-:-:S03]  /*6d30*/  MOV R49, R217 ;  /* 0x000000d900317202 */ /* 0x000fc60000000f00 */
[----:B------:R-:W-:Y:S01]  /*6d40*/  STL [R1+0x49c], R213 ;  /* 0x00049cd501007387 */ /* 0x000fe20000100800 */
[----:B------:R-:W-:-:S03]  /*6d50*/  IMAD.MOV.U32 R50, RZ, RZ, R218 ;  /* 0x000000ffff327224 */ /* 0x000fc600078e00da */
[----:B------:R-:W-:Y:S01]  /*6d60*/  STL [R1+0x498], R214 ;  /* 0x000498d601007387 */ /* 0x000fe20000100800 */
[----:B------:R-:W-:Y:S01]  /*6d70*/  IMAD.MOV.U32 R51, RZ, RZ, R219 ;  /* 0x000000ffff337224 */ /* 0x000fe200078e00db */
[----:B------:R-:W-:Y:S02]  /*6d80*/  MOV R53, R221 ;  /* 0x000000dd00357202 */ /* 0x000fe40000000f00 */
[----:B------:R-:W-:Y:S01]  /*6d90*/  STL [R1+0x494], R215 ;  /* 0x000494d701007387 */ /* 0x000fe20000100800 */
[----:B------:R-:W-:-:S03]  /*6da0*/  IMAD.MOV.U32 R52, RZ, RZ, R220 ;  /* 0x000000ffff347224 */ /* 0x000fc600078e00dc */
[----:B------:R-:W3:Y:S04]  /*6db0*/  LDL.LU.64 R216, [R1+0x100] ;  /* 0x0001000001d87983 */ /* 0x000ee80000300a00 */
[----:B------:R-:W3:Y:S04]  /*6dc0*/  LDL.LU.64 R218, [R1+0x108] ;  /* 0x0001080001da7983 */ /* 0x000ee80000300a00 */
[----:B------:R-:W3:Y:S01]  /*6dd0*/  LDL.LU.64 R220, [R1+0x110] ;  /* 0x0001100001dc7983 */ /* 0x000ee20000300a00 */
[----:B------:R-:W-:Y:S02]  /*6de0*/  IMAD.MOV.U32 R54, RZ, RZ, R222 ;  /* 0x000000ffff367224 */ /* 0x000fe400078e00de */
[----:B------:R-:W-:Y:S01]  /*6df0*/  IMAD.MOV.U32 R55, RZ, RZ, R223 ;  /* 0x000000ffff377224 */ /* 0x000fe200078e00df */
[----:B------:R-:W-:-:S02]  /*6e00*/  WARPGROUP.DEPBAR.LE gsb0, 0x0 ;  /* 0x00008000000079c5 */ /* 0x000fc40000010000 */
[----:B------:R0:W-:Y:S04]  /*6e10*/  STL.64 [R1+0x40], R168 ;  /* 0x000040a801007387 */ /* 0x0001e80000100a00 */
[----:B------:R1:W-:Y:S04]  /*6e20*/  STL.64 [R1+0x48], R170 ;  /* 0x000048aa01007387 */ /* 0x0003e80000100a00 */
[----:B------:R4:W-:Y:S04]  /*6e30*/  STL.64 [R1+0x50], R172 ;  /* 0x000050ac01007387 */ /* 0x0009e80000100a00 */
[----:B------:R4:W-:Y:S04]  /*6e40*/  STL.64 [R1+0x58], R174 ;  /* 0x000058ae01007387 */ /* 0x0009e80000100a00 */
[----:B------:R-:W3:Y:S01]  /*6e50*/  LDL.LU.64 R222, [R1+0x118] ;  /* 0x0001180001de7983 */ /* 0x000ee20000300a00 */
[----:B------:R-:W-:Y:S01]  /*6e60*/  IMAD.MOV.U32 R24, RZ, RZ, R192 ;  /* 0x000000ffff187224 */ /* 0x000fe200078e00c0 */
[----:B------:R-:W-:Y:S01]  /*6e70*/  MOV R25, R193 ;  /* 0x000000c100197202 */ /* 0x000fe20000000f00 */
[----:B------:R-:W-:Y:S01]  /*6e80*/  IMAD.MOV.U32 R26, RZ, RZ, R194 ;  /* 0x000000ffff1a7224 */ /* 0x000fe200078e00c2 */
[----:B------:R-:W3:Y:S01]  /*6e90*/  LDL.LU.64 R192, [R1+0x160] ;  /* 0x0001600001c07983 */ /* 0x000ee20000300a00 */
[----:B------:R-:W-:Y:S01]  /*6ea0*/  IMAD.MOV.U32 R27, RZ, RZ, R195 ;  /* 0x000000ffff1b7224 */ /* 0x000fe200078e00c3 */
[----:B------:R-:W-:Y:S01]  /*6eb0*/  MOV R29, R197 ;  /* 0x000000c5001d7202 */ /* 0x000fe20000000f00 */
[----:B------:R-:W-:Y:S01]  /*6ec0*/  IMAD.MOV.U32 R28, RZ, RZ, R196 ;  /* 0x000000ffff1c7224 */ /* 0x000fe200078e00c4 */
[----:B------:R-:W3:Y:S01]  /*6ed0*/  LDL.LU.64 R194, [R1+0x168] ;  /* 0x0001680001c27983 */ /* 0x000ee20000300a00 */
[----:B------:R-:W-:-:S02]  /*6ee0*/  IMAD.MOV.U32 R30, RZ, RZ, R198 ;  /* 0x000000ffff1e7224 */ /* 0x000fc400078e00c6 */
[----:B------:R-:W-:Y:S01]  /*6ef0*/  IMAD.MOV.U32 R31, RZ, RZ, R199 ;  /* 0x000000ffff1f7224 */ /* 0x000fe200078e00c7 */
[----:B------:R-:W3:Y:S04]  /*6f00*/  LDL.LU.64 R196, [R1+0x170] ;  /* 0x0001700001c47983 */ /* 0x000ee80000300a00 */
[----:B------:R-:W3:Y:S01]  /*6f10*/  LDL.LU.64 R198, [R1+0x178] ;  /* 0x0001780001c67983 */ /* 0x000ee20000300a00 */
[----:B------:R-:W-:Y:S01]  /*6f20*/  IMAD.MOV.U32 R148, RZ, RZ, R8 ;  /* 0x000000ffff947224 */ /* 0x000fe200078e0008 */
[----:B------:R-:W-:Y:S01]  /*6f30*/  MOV R149, R9 ;  /* 0x0000000900957202 */ /* 0x000fe20000000f00 */
        /* <DEDUP_REMOVED lines=9> */
[----:B------:R-:W-:Y:S02]  /*6fd0*/  IMAD.MOV.U32 R120, RZ, RZ, R12 ;  /* 0x000000ffff787224 */ /* 0x000fe400078e000c */
[----:B------:R-:W-:Y:S01]  /*6fe0*/  IMAD.MOV.U32 R122, RZ, RZ, R14 ;  /* 0x000000ffff7a7224 */ /* 0x000fe200078e000e */
[----:B------:R-:W3:Y:S01]  /*6ff0*/  LDL.LU.64 R12, [R1+0x1d0] ;  /* 0x0001d000010c7983 */ /* 0x000ee20000300a00 */
[----:B------:R-:W-:-:S03]  /*7000*/  IMAD.MOV.U32 R123, RZ, RZ, R15 ;  /* 0x000000ffff7b7224 */ /* 0x000fc600078e000f */
[----:B------:R-:W3:Y:S01]  /*7010*/  LDL.LU.64 R14, [R1+0x1d8] ;  /* 0x0001d800010e7983 */ /* 0x000ee20000300a00 */
        /* <DEDUP_REMOVED lines=8> */
[----:B------:R-:W-:Y:S01]  /*70a0*/  IMAD.MOV.U32 R146, RZ, RZ, R6 ;  /* 0x000000ffff927224 */ /* 0x000fe200078e0006 */
[----:B------:R-:W-:Y:S01]  /*70b0*/  MOV R6, UR58 ;  /* 0x0000003a00067c02 */ /* 0x000fe20008000f00 */
[----:B------:R-:W-:Y:S01]  /*70c0*/  IMAD.MOV.U32 R147, RZ, RZ, R7 ;  /* 0x000000ffff937224 */ /* 0x000fe200078e0007 */
[----:B------:R-:W-:Y:S01]  /*70d0*/  MOV R7, UR59 ;  /* 0x0000003b00077c02 */ /* 0x000fe20008000f00 */
[----:B------:R-:W-:Y:S01]  /*70e0*/  UMOV UR56, UR12 ;  /* 0x0000000c00387c82 */ /* 0x000fe20008000000 */
[----:B------:R-:W-:Y:S01]  /*70f0*/  UMOV UR57, UR13 ;  /* 0x0000000d00397c82 */ /* 0x000fe20008000000 */
[----:B------:R-:W-:Y:S01]  /*7100*/  UMOV UR58, UR8 ;  /* 0x00000008003a7c82 */ /* 0x000fe20008000000 */
[----:B------:R-:W-:Y:S01]  /*7110*/  UMOV UR59, UR9 ;  /* 0x00000009003b7c82 */ /* 0x000fe20008000000 */
[----:B0-----:R-:W3:Y:S04]  /*7120*/  LDL.LU.64 R168, [R1+0x220] ;  /* 0x0002200001a87983 */ /* 0x001ee80000300a00 */
[----:B-1----:R-:W3:Y:S04]  /*7130*/  LDL.LU.64 R170, [R1+0x228] ;  /* 0x0002280001aa7983 */ /* 0x002ee80000300a00 */
[----:B----4-:R-:W4:Y:S04]  /*7140*/  LDL.LU.64 R172, [R1+0x230] ;  /* 0x0002300001ac7983 */ /* 0x010f280000300a00 */
[----:B------:R-:W4:Y:S01]  /*7150*/  LDL.LU.64 R174, [R1+0x238] ;  /* 0x0002380001ae7983 */ /* 0x000f220000300a00 */
[----:B--2---:R-:W-:-:S06]  /*7160*/  WARPGROUP.ARRIVE ;  /* 0x00000000000079c5 */ /* 0x004fcc0000000000 */
[----:B------:R-:W-:Y:S03]  /*7170*/  HGMMA.64x16x16.F32 R16, gdesc[UR48], R16, gsb0 ;  /* 0x00200000301079f0 */ /* 0x000fe60008000810 */
[----:B------:R-:W-:Y:S02]  /*7180*/  WARPGROUP.DEPBAR.LE gsb0, 0x0 ;  /* 0x00008000000079c5 */ /* 0x000fe40000010000 */
[----:B---3--:R-:W-:-:S06]  /*7190*/  WARPGROUP.ARRIVE ;  /* 0x00000000000079c5 */ /* 0x008fcc0000000000 */
[----:B------:R-:W-:Y:S03]  /*71a0*/  HGMMA.64x16x16.F32 R216, gdesc[UR52], R216, gsb0 ;  /* 0x0020000034d879f0 */ /* 0x000fe600080008d8 */
        /* <DEDUP_REMOVED lines=9> */
[----:B------:R-:W-:Y:S01]  /*7240*/  HGMMA.64x16x16.F32 R8, gdesc[UR56], R8, gsb0 ;  /* 0x00200000380879f0 */ /* 0x000fe20008000808 */
[----:B------:R0:W-:Y:S04]  /*7250*/  STL.64 [R1+0x100], R216 ;  /* 0x000100d801007387 */ /* 0x0001e80000100a00 */
[----:B------:R1:W-:Y:S04]  /*7260*/  STL.64 [R1+0x108], R218 ;  /* 0x000108da01007387 */ /* 0x0003e80000100a00 */
[----:B------:R2:W-:Y:S04]  /*7270*/  STL.64 [R1+0x110], R220 ;  /* 0x000110dc01007387 */ /* 0x0005e80000100a00 */
[----:B------:R3:W-:Y:S04]  /*7280*/  STL.64 [R1+0x118], R222 ;  /* 0x000118de01007387 */ /* 0x0007e80000100a00 */
[----:B------:R4:W-:Y:S04]  /*7290*/  STL.64 [R1+0x160], R192 ;  /* 0x000160c001007387 */ /* 0x0009e80000100a00 */
[----:B------:R4:W-:Y:S04]  /*72a0*/  STL.64 [R1+0x168], R194 ;  /* 0x000168c201007387 */ /* 0x0009e80000100a00 */
[----:B------:R4:W-:Y:S04]  /*72b0*/  STL.64 [R1+0x170], R196 ;  /* 0x000170c401007387 */ /* 0x0009e80000100a00 */
[----:B------:R4:W-:Y:S01]  /*72c0*/  STL.64 [R1+0x178], R198 ;  /* 0x000178c601007387 */ /* 0x0009e20000100a00 */
[----:B------:R-:W-:-:S02]  /*72d0*/  WARPGROUP.DEPBAR.LE gsb0, 0x0 ;  /* 0x00008000000079c5 */ /* 0x000fc40000010000 */
[----:B------:R-:W-:Y:S01]  /*72e0*/  IMAD.MOV.U32 R0, RZ, RZ, R15 ;  /* 0x000000ffff007224 */ /* 0x000fe200078e000f */
[----:B------:R4:W-:Y:S04]  /*72f0*/  STL.64 [R1+0x1c0], R8 ;  /* 0x0001c00801007387 */ /* 0x0009e80000100a00 */
[----:B------:R4:W-:Y:S04]  /*7300*/  STL.64 [R1+0x1c8], R10 ;  /* 0x0001c80a01007387 */ /* 0x0009e80000100a00 */
[----:B------:R-:W-:Y:S04]  /*7310*/  STL.64 [R1+0x1d0], R12 ;  /* 0x0001d00c01007387 */ /* 0x000fe80000100a00 */
[----:B------:R-:W-:Y:S04]  /*7320*/  STL [R1+0x1d8], R14 ;  /* 0x0001d80e01007387 */ /* 0x000fe80000100800 */
[----:B------:R4:W-:Y:S04]  /*7330*/  STL [R1+0x430], R0 ;  /* 0x0004300001007387 */ /* 0x0009e80000100800 */
[----:B0-----:R-:W4:Y:S04]  /*7340*/  LDL.LU.64 R216, [R1+0x200] ;  /* 0x0002000001d87983 */ /* 0x001f280000300a00 */
[----:B-1----:R-:W4:Y:S04]  /*7350*/  LDL.LU.64 R218, [R1+0x208] ;  /* 0x0002080001da7983 */ /* 0x002f280000300a00 */
[----:B--2---:R-:W2:Y:S04]  /*7360*/  LDL.LU.64 R220, [R1+0x210] ;  /* 0x0002100001dc7983 */ /* 0x004ea80000300a00 */
[----:B---3--:R-:W2:Y:S04]  /*7370*/  LDL.LU.64 R222, [R1+0x218] ;  /* 0x0002180001de7983 */ /* 0x008ea80000300a00 */
[----:B----4-:R-:W3:Y:S04]  /*7380*/  LDL.LU.64 R192, [R1+0x1a0] ;  /* 0x0001a00001c07983 */ /* 0x010ee80000300a00 */
[----:B------:R-:W3:Y:S04]  /*7390*/  LDL.LU.64 R194, [R1+0x1a8] ;  /* 0x0001a80001c27983 */ /* 0x000ee80000300a00 */
[----:B------:R-:W3:Y:S04]  /*73a0*/  LDL.LU.64 R196, [R1+0x1b0] ;  /* 0x0001b00001c47983 */ /* 0x000ee80000300a00 */
[----:B------:R-:W3:Y:S01]  /*73b0*/  LDL.LU.64 R198, [R1+0x1b8] ;  /* 0x0001b80001c67983 */ /* 0x000ee20000300a00 */
[----:B------:R-:W-:-:S02]  /*73c0*/  R2UR UR59, R7 ;  /* 0x00000000073b72ca */ /* 0x000fc400000e0000 */
[----:B------:R-:W-:Y:S01]  /*73d0*/  R2UR UR58, R6 ;  /* 0x00000000063a72ca */ /* 0x000fe200000e0000 */
[----:B------:R-:W-:Y:S01]  /*73e0*/  WARPGROUP.ARRIVE ;  /* 0x00000000000079c5 */ /* 0x000fe20000000000 */
[----:B------:R-:W-:Y:S01]  /*73f0*/  UMOV UR56, UR12 ;  /* 0x0000000c00387c82 */ /* 0x000fe20008000000 */
[----:B------:R-:W-:-:S10]  /*7400*/  UMOV UR57, UR13 ;  /* 0x0000000d00397c82 */ /* 0x000fd40008000000 */
[----:B------:R-:W-:Y:S01]  /*7410*/  HGMMA.64x16x16.F32 R168, gdesc[UR56], R168, gsb0 ;  /* 0x0020000038a879f0 */ /* 0x000fe200080008a8 */
[----:B------:R-:W-:Y:S01]  /*7420*/  UIADD3 UR5, UR7, 0x400, URZ ;  /* 0x0000040007057890 */ /* 0x000fe2000fffe03f */
[----:B------:R-:W-:-:S06]  /*7430*/  UMOV UR57, 0x80000020 ;  /* 0x8000002000397882 */ /* 0x000fcc0000000000 */
[----:B------:R-:W-:Y:S01]  /*7440*/  UMOV UR56, UR5 ;  /* 0x0000000500387c82 */ /* 0x000fe20008000000 */
[----:B------:R-:W-:Y:S02]  /*7450*/  WARPGROUP.DEPBAR.LE gsb0, 0x0 ;  /* 0x00008000000079c5 */ /* 0x000fe40000010000 */
[----:B------:R-:W-:Y:S01]  /*7460*/  IMAD.MOV.U32 R210, RZ, RZ, R18 ;  /* 0x000000ffffd27224 */ /* 0x000fe200078e0012 */
[----:B------:R-:W-:Y:S01]  /*7470*/  MOV R9, R168 ;  /* 0x000000a800097202 */ /* 0x000fe20000000f00 */
[----:B------:R-:W-:Y:S01]  /*7480*/  IMAD.MOV.U32 R211, RZ, RZ, R19 ;  /* 0x000000ffffd37224 */ /* 0x000fe200078e0013 */
[----:B------:R-:W-:Y:S01]  /*7490*/  MOV R209, R17 ;  /* 0x0000001100d17202 */ /* 0x000fe20000000f00 */
[----:B------:R-:W-:Y:S01]  /*74a0*/  IMAD.MOV.U32 R8, RZ, RZ, R169 ;  /* 0x000000ffff087224 */ /* 0x000fe200078e00a9 */
[----:B------:R-:W-:Y:S01]  /*74b0*/  MOV R145, R5 ;  /* 0x0000000500917202 */ /* 0x000fe20000000f00 */
[----:B------:R-:W-:Y:S01]  /*74c0*/  IMAD.MOV.U32 R208, RZ, RZ, R16 ;  /* 0x000000ffffd07224 */ /* 0x000fe200078e0010 */
[----:B------:R-:W4:Y:S01]  /*74d0*/  LDL.LU.64 R168, [R1+0x140] ;  /* 0x0001400001a87983 */ /* 0x000f220000300a00 */
[----:B------:R-:W-:Y:S01]  /*74e0*/  IMAD.MOV.U32 R19, RZ, RZ, R170 ;  /* 0x000000ffff137224 */ /* 0x000fe200078e00aa */
[----:B------:R-:W-:Y:S01]  /*74f0*/  MOV R17, R172 ;  /* 0x000000ac00117202 */ /* 0x000fe20000000f00 */
[----:B------:R-:W-:-:S02]  /*7500*/  IMAD.MOV.U32 R18, RZ, RZ, R171 ;  /* 0x000000ffff127224 */ /* 0x000fc400078e00ab */
[----:B------:R-:W-:Y:S01]  /*7510*/  IMAD.MOV.U32 R16, RZ, RZ, R173 ;  /* 0x000000ffff107224 */ /* 0x000fe200078e00ad */
[----:B------:R-:W4:Y:S01]  /*7520*/  LDL.LU.64 R170, [R1+0x148] ;  /* 0x0001480001aa7983 */ /* 0x000f220000300a00 */
[----:B------:R-:W-:Y:S02]  /*7530*/  IMAD.MOV.U32 R10, RZ, RZ, R174 ;  /* 0x000000ffff0a7224 */ /* 0x000fe400078e00ae */
[----:B------:R-:W-:Y:S01]  /*7540*/  IMAD.MOV.U32 R5, RZ, RZ, R175 ;  /* 0x000000ffff057224 */ /* 0x000fe200078e00af */
[----:B------:R-:W4:Y:S04]  /*7550*/  LDL.LU.64 R172, [R1+0x150] ;  /* 0x0001500001ac7983 */ /* 0x000f280000300a00 */
[----:B------:R-:W4:Y:S04]  /*7560*/  LDL.LU.64 R174, [R1+0x158] ;  /* 0x0001580001ae7983 */ /* 0x000f280000300a00 */
[----:B------:R-:W-:Y:S04]  /*7570*/  STL [R1+0x450], R5 ;  /* 0x0004500501007387 */ /* 0x000fe80000100800 */
[----:B------:R-:W-:Y:S04]  /*7580*/  STL [R1+0x44c], R10 ;  /* 0x00044c0a01007387 */ /* 0x000fe80000100800 */
[----:B------:R-:W-:Y:S04]  /*7590*/  STL [R1+0x448], R16 ;  /* 0x0004481001007387 */ /* 0x000fe80000100800 */
[----:B------:R-:W-:Y:S04]  /*75a0*/  STL [R1+0x444], R17 ;  /* 0x0004441101007387 */ /* 0x000fe80000100800 */
[----:B------:R-:W-:Y:S04]  /*75b0*/  STL [R1+0x440], R18 ;  /* 0x0004401201007387 */ /* 0x000fe80000100800 */
[----:B------:R-:W-:Y:S04]  /*75c0*/  STL [R1+0x43c], R19 ;  /* 0x00043c1301007387 */ /* 0x000fe80000100800 */
[----:B------:R-:W-:Y:S04]  /*75d0*/  STL [R1+0x438], R8 ;  /* 0x0004380801007387 */ /* 0x000fe80000100800 */
[----:B------:R0:W-:Y:S01]  /*75e0*/  STL [R1+0x434], R9 ;  /* 0x0004340901007387 */ /* 0x0001e20000100800 */
[----:B--2---:R-:W-:-:S06]  /*75f0*/  WARPGROUP.ARRIVE ;  /* 0x00000000000079c5 */ /* 0x004fcc0000000000 */
[----:B------:R-:W-:Y:S01]  /*7600*/  HGMMA.64x16x16.F32 R216, gdesc[UR56], R216, gsb0 ;  /* 0x0020000038d879f0 */ /* 0x000fe200080008d8 */
[----:B------:R-:W-:Y:S01]  /*7610*/  UMOV UR58, UR16 ;  /* 0x00000010003a7c82 */ /* 0x000fe20008000000 */
[----:B------:R-:W-:Y:S01]  /*7620*/  UMOV UR59, UR17 ;  /* 0x00000011003b7c82 */ /* 0x000fe20008000000 */
[----:B------:R-:W-:Y:S02]  /*7630*/  WARPGROUP.DEPBAR.LE gsb0, 0x0 ;  /* 0x00008000000079c5 */ /* 0x000fe40000010000 */
[----:B---3--:R-:W-:-:S06]  /*7640*/  WARPGROUP.ARRIVE ;  /* 0x00000000000079c5 */ /* 0x008fcc0000000000 */
[----:B------:R-:W-:Y:S01]  /*7650*/  HGMMA.64x16x16.F32 R192, gdesc[UR56], R192, gsb0 ;  /* 0x0020000038c079f0 */ /* 0x000fe200080008c0 */
[----:B------:R-:W-:Y:S01]  /*7660*/  MOV R0, R223 ;  /* 0x000000df00007202 */ /* 0x000fe20000000f00 */
[----:B------:R1:W-:Y:S04]  /*7670*/  STL.64 [R1+0x200], R216 ;  /* 0x000200d801007387 */ /* 0x0003e80000100a00 */
[----:B------:R2:W-:Y:S04]  /*7680*/  STL.64 [R1+0x208], R218 ;  /* 0x000208da01007387 */ /* 0x0005e80000100a00 */
[----:B------:R3:W-:Y:S04]  /*7690*/  STL.64 [R1+0x210], R220 ;  /* 0x000210dc01007387 */ /* 0x0007e80000100a00 */
[----:B------:R3:W-:Y:S04]  /*76a0*/  STL [R1+0x218], R222 ;  /* 0x000218de01007387 */ /* 0x0007e80000100800 */
[----:B------:R-:W-:Y:S01]  /*76b0*/  STL [R1+0x454], R0 ;  /* 0x0004540001007387 */ /* 0x000fe20000100800 */
[----:B------:R-:W-:-:S02]  /*76c0*/  WARPGROUP.DEPBAR.LE gsb0, 0x0 ;  /* 0x00008000000079c5 */ /* 0x000fc40000010000 */
[----:B0-----:R-:W-:Y:S01]  /*76d0*/  MOV R9, R199 ;  /* 0x000000c700097202 */ /* 0x001fe20000000f00 */
[----:B------:R-:W-:Y:S02]  /*76e0*/  IMAD.MOV.U32 R8, RZ, RZ, R198 ;  /* 0x000000ffff087224 */ /* 0x000fe400078e00c6 */
[----:B------:R-:W-:Y:S02]  /*76f0*/  IMAD.MOV.U32 R19, RZ, RZ, R197 ;  /* 0x000000ffff137224 */ /* 0x000fe400078e00c5 */
[----:B------:R-:W-:Y:S01]  /*7700*/  IMAD.MOV.U32 R5, RZ, RZ, R192 ;  /* 0x000000ffff057224 */ /* 0x000fe200078e00c0 */
[----:B------:R-:W-:Y:S01]  /*7710*/  STL [R1+0x474], R9 ;  /* 0x0004740901007387 */ /* 0x000fe20000100800 */
[----:B------:R-:W-:Y:S01]  /*7720*/  IMAD.MOV.U32 R10, RZ, RZ, R193 ;  /* 0x000000ffff0a7224 */ /* 0x000fe200078e00c1 */
[----:B------:R-:W-:Y:S01]  /*7730*/  MOV R17, R195 ;  /* 0x000000c300117202 */ /* 0x000fe20000000f00 */
[----:B------:R-:W-:Y:S01]  /*7740*/  IMAD.MOV.U32 R16, RZ, RZ, R194 ;  /* 0x000000ffff107224 */ /* 0x000fe200078e00c2 */
[----:B------:R-:W-:Y:S01]  /*7750*/  STL [R1+0x470], R8 ;  /* 0x0004700801007387 */ /* 0x000fe20000100800 */
[----:B------:R-:W-:-:S03]  /*7760*/  IMAD.MOV.U32 R18, RZ, RZ, R196 ;  /* 0x000000ffff127224 */ /* 0x000fc600078e00c4 */
[----:B------:R-:W-:Y:S04]  /*7770*/  STL [R1+0x46c], R19 ;  /* 0x00046c1301007387 */ /* 0x000fe80000100800 */
[----:B------:R-:W-:Y:S04]  /*7780*/  STL [R1+0x468], R5 ;  /* 0x0004680501007387 */ /* 0x000fe80000100800 */
[----:B------:R-:W-:Y:S04]  /*7790*/  STL [R1+0x464], R10 ;  /* 0x0004640a01007387 */ /* 0x000fe80000100800 */
[----:B------:R-:W-:Y:S04]  /*77a0*/  STL [R1+0x460], R16 ;  /* 0x0004601001007387 */ /* 0x000fe80000100800 */
[----:B------:R-:W-:Y:S04]  /*77b0*/  STL [R1+0x45c], R17 ;  /* 0x00045c1101007387 */ /* 0x000fe80000100800 */
[----:B------:R0:W-:Y:S04]  /*77c0*/  STL [R1+0x458], R18 ;  /* 0x0004581201007387 */ /* 0x0001e80000100800 */
[----:B-1----:R-:W4:Y:S04]  /*77d0*/  LDL.LU.64 R216, [R1+0xe0] ;  /* 0x0000e00001d87983 */ /* 0x002f280000300a00 */
[----:B--2---:R-:W2:Y:S04]  /*77e0*/  LDL.LU.64 R218, [R1+0xe8] ;  /* 0x0000e80001da7983 */ /* 0x004ea80000300a00 */
[----:B---3--:R-:W2:Y:S04]  /*77f0*/  LDL.LU.64 R220, [R1+0xf0] ;  /* 0x0000f00001dc7983 */ /* 0x008ea80000300a00 */
[----:B------:R-:W2:Y:S01]  /*7800*/  LDL.LU.64 R222, [R1+0xf8] ;  /* 0x0000f80001de7983 */ /* 0x000ea20000300a00 */
[----:B----4-:R-:W-:-:S03]  /*7810*/  WARPGROUP.ARRIVE ;  /* 0x00000000000079c5 */ /* 0x010fc60000000000 */
[----:B------:R-:W3:Y:S01]  /*7820*/  LDL.LU.64 R192, [R1+0x80] ;  /* 0x0000800001c07983 */ /* 0x000ee20000300a00 */
[----:B------:R-:W-:-:S03]  /*7830*/  UMOV UR58, UR8 ;  /* 0x00000008003a7c82 */ /* 0x000fc60008000000 */
[----:B------:R-:W3:Y:S01]  /*7840*/  LDL.LU.64 R194, [R1+0x88] ;  /* 0x0000880001c27983 */ /* 0x000ee20000300a00 */
[----:B------:R-:W-:Y:S02]  /*7850*/  UMOV UR59, UR9 ;  /* 0x00000009003b7c82 */ /* 0x000fe40008000000 */
[----:B------:R-:W-:Y:S01]  /*7860*/  HGMMA.64x16x16.F32 R168, gdesc[UR56], R168, gsb0 ;  /* 0x0020000038a879f0 */ /* 0x000fe200080008a8 */
[----:B------:R-:W3:Y:S04]  /*7870*/  LDL.LU.64 R196, [R1+0x90] ;  /* 0x0000900001c47983 */ /* 0x000ee80000300a00 */
[----:B------:R-:W3:Y:S01]  /*7880*/  LDL.LU.64 R198, [R1+0x98] ;  /* 0x0000980001c67983 */ /* 0x000ee20000300a00 */
[----:B------:R-:W-:Y:S02]  /*7890*/  IMAD.MOV.U32 R144, RZ, RZ, R4 ;  /* 0x000000ffff907224 */ /* 0x000fe400078e0004 */
[----:B------:R-:W-:Y:S01]  /*78a0*/  IMAD.MOV.U32 R215, RZ, RZ, R23 ;  /* 0x000000ffffd77224 */ /* 0x000fe200078e0017 */
[----:B------:R-:W-:Y:S01]  /*78b0*/  UMOV UR52, UR56 ;  /* 0x0000003800347c82 */ /* 0x000fe20008000000 */
[----:B------:R-:W-:Y:S01]  /*78c0*/  UMOV UR53, UR57 ;  /* 0x0000003900357c82 */ /* 0x000fe20008000000 */
[----:B------:R-:W-:-:S02]  /*78d0*/  WARPGROUP.DEPBAR.LE gsb0, 0x0 ;  /* 0x00008000000079c5 */ /* 0x000fc40000010000 */
[----:B------:R-:W-:Y:S01]  /*78e0*/  IMAD.MOV.U32 R4, RZ, RZ, R168 ;  /* 0x000000ffff047224 */ /* 0x000fe200078e00a8 */
[----:B------:R-:W-:Y:S01]  /*78f0*/  MOV R235, R171 ;  /* 0x000000ab00eb7202 */ /* 0x000fe20000000f00 */
[----:B------:R-:W-:Y:S02]  /*7900*/  IMAD.MOV.U32 R3, RZ, RZ, R169 ;  /* 0x000000ffff037224 */ /* 0x000fe400078e00a9 */
[----:B------:R-:W-:Y:S01]  /*7910*/  IMAD.MOV.U32 R2, RZ, RZ, R170 ;  /* 0x000000ffff027224 */ /* 0x000fe200078e00aa */
[----:B------:R-:W4:Y:S01]  /*7920*/  LDL.LU.64 R168, [R1+0x20] ;  /* 0x0000200001a87983 */ /* 0x000f220000300a00 */
[----:B------:R-:W-:Y:S01]  /*7930*/  IMAD.MOV.U32 R234, RZ, RZ, R172 ;  /* 0x000000ffffea7224 */ /* 0x000fe200078e00ac */
[----:B------:R-:W-:Y:S01]  /*7940*/  MOV R23, R175 ;  /* 0x000000af00177202 */ /* 0x000fe20000000f00 */
[----:B------:R-:W-:Y:S01]  /*7950*/  IMAD.MOV.U32 R233, RZ, RZ, R173 ;  /* 0x000000ffffe97224 */ /* 0x000fe200078e00ad */
[----:B------:R-:W4:Y:S01]  /*7960*/  LDL.LU.64 R170, [R1+0x28] ;  /* 0x0000280001aa7983 */ /* 0x000f220000300a00 */
[----:B------:R-:W-:-:S03]  /*7970*/  IMAD.MOV.U32 R232, RZ, RZ, R174 ;  /* 0x000000ffffe87224 */ /* 0x000fc600078e00ae */
        /* <DEDUP_REMOVED lines=10> */
[----:B------:R-:W-:Y:S03]  /*7a20*/  HGMMA.64x16x16.F32 R216, gdesc[UR52], R216, gsb0 ;  /* 0x0020000034d879f0 */ /* 0x000fe600080008d8 */
[----:B------:R-:W-:Y:S02]  /*7a30*/  WARPGROUP.DEPBAR.LE gsb0, 0x0 ;  /* 0x00008000000079c5 */ /* 0x000fe40000010000 */
[----:B0-----:R-:W-:Y:S01]  /*7a40*/  IMAD.MOV.U32 R18, RZ, RZ, R222 ;  /* 0x000000ffff127224 */ /* 0x001fe200078e00de */
[----:B------:R-:W-:Y:S01]  /*7a50*/  MOV R0, R223 ;  /* 0x000000df00007202 */ /* 0x000fe20000000f00 */
[----:B------:R-:W-:Y:S01]  /*7a60*/  IMAD.MOV.U32 R16, RZ, RZ, R220 ;  /* 0x000000ffff107224 */ /* 0x000fe200078e00dc */
[----:B------:R-:W2:Y:S01]  /*7a70*/  LDL.LU.64 R222, [R1+0x5d0] ;  /* 0x0005d00001de7983 */ /* 0x000ea20000300a00 */
        /* <DEDUP_REMOVED lines=8> */
[----:B---3--:R-:W-:Y:S01]  /*7b00*/  WARPGROUP.ARRIVE ;  /* 0x00000000000079c5 */ /* 0x008fe20000000000 */
[----:B------:R-:W-:Y:S01]  /*7b10*/  UMOV UR48, UR56 ;  /* 0x0000003800307c82 */ /* 0x000fe20008000000 */
[----:B------:R-:W-:-:S04]  /*7b20*/  UMOV UR49, UR57 ;  /* 0x0000003900317c82 */ /* 0x000fc80008000000 */
[----:B------:R-:W-:Y:S01]  /*7b30*/  HGMMA.64x16x16.F32 R192, gdesc[UR48], R192, gsb0 ;  /* 0x0020000030c079f0 */ /* 0x000fe200080008c0 */
[----:B------:R-:W-:Y:S01]  /*7b40*/  UMOV UR44, UR56 ;  /* 0x00000038002c7c82 */ /* 0x000fe20008000000 */
[----:B------:R-:W-:Y:S01]  /*7b50*/  UMOV UR45, UR57 ;  /* 0x00000039002d7c82 */ /* 0x000fe20008000000 */
[----:B------:R-:W-:Y:S02]  /*7b60*/  WARPGROUP.DEPBAR.LE gsb0, 0x0 ;  /* 0x00008000000079c5 */ /* 0x000fe40000010000 */
[----:B----4-:R-:W-:Y:S01]  /*7b70*/  WARPGROUP.ARRIVE ;  /* 0x00000000000079c5 */ /* 0x010fe20000000000 */
[----:B-1----:R-:W-:Y:S01]  /*7b80*/  IMAD.MOV.U32 R4, RZ, RZ, R198 ;  /* 0x000000ffff047224 */ /* 0x002fe200078e00c6 */
[----:B------:R-:W-:Y:S01]  /*7b90*/  MOV R9, R199 ;  /* 0x000000c700097202 */ /* 0x000fe20000000f00 */
[----:B------:R-:W-:Y:S01]  /*7ba0*/  IMAD.MOV.U32 R2, RZ, RZ, R196 ;  /* 0x000000ffff027224 */ /* 0x000fe200078e00c4 */
[----:B------:R-:W3:Y:S01]  /*7bb0*/  LDL.LU.64 R198, [R1+0x5b0] ;  /* 0x0005b00001c67983 */ /* 0x000ee20000300a00 */
[----:B------:R-:W-:Y:S01]  /*7bc0*/  IMAD.MOV.U32 R3, RZ, RZ, R197 ;  /* 0x000000ffff037224 */ /* 0x000fe200078e00c5 */
[----:B------:R-:W-:Y:S01]  /*7bd0*/  HGMMA.64x16x16.F32 R168, gdesc[UR44], R168, gsb0 ;  /* 0x002000002ca879f0 */ /* 0x000fe200080008a8 */
[----:B------:R-:W-:Y:S01]  /*7be0*/  IMAD.MOV.U32 R234, RZ, RZ, R194 ;  /* 0x000000ffffea7224 */ /* 0x000fe200078e00c2 */
[----:B------:R-:W-:Y:S01]  /*7bf0*/  MOV R235, R195 ;  /* 0x000000c300eb7202 */ /* 0x000fe20000000f00 */
[----:B------:R-:W3:Y:S01]  /*7c00*/  LDL.LU.64 R196, [R1+0x5a8] ;  /* 0x0005a80001c47983 */ /* 0x000ee20000300a00 */
[----:B------:R-:W-:-:S02]  /*7c10*/  IMAD.MOV.U32 R232, RZ, RZ, R192 ;  /* 0x000000ffffe87224 */ /* 0x000fc400078e00c0 */
[----:B------:R-:W-:Y:S01]  /*7c20*/  IMAD.MOV.U32 R233, RZ, RZ, R193 ;  /* 0x000000ffffe97224 */ /* 0x000fe200078e00c1 */
[----:B------:R-:W3:Y:S04]  /*7c30*/  LDL.LU.64 R194, [R1+0x5a0] ;  /* 0x0005a00001c27983 */ /* 0x000ee80000300a00 */
[----:B------:R-:W3:Y:S01]  /*7c40*/  LDL.LU.64 R192, [R1+0x598] ;  /* 0x0005980001c07983 */ /* 0x000ee20000300a00 */
[----:B------:R-:W-:Y:S01]  /*7c50*/  UMOV UR40, UR56 ;  /* 0x0000003800287c82 */ /* 0x000fe20008000000 */
[----:B------:R-:W-:Y:S01]  /*7c60*/  UMOV UR41, UR57 ;  /* 0x0000003900297c82 */ /* 0x000fe20008000000 */
[----:B------:R-:W-:Y:S01]  /*7c70*/  IMAD.MOV.U32 R212, RZ, RZ, R20 ;  /* 0x000000ffffd47224 */ /* 0x000fe200078e0014 */
[----:B------:R-:W-:Y:S01]  /*7c80*/  MOV R213, R21 ;  /* 0x0000001500d57202 */ /* 0x000fe20000000f00 */
[----:B------:R-:W-:Y:S01]  /*7c90*/  IMAD.MOV.U32 R214, RZ, RZ, R22 ;  /* 0x000000ffffd67224 */ /* 0x000fe200078e0016 */
[----:B------:R-:W-:-:S02]  /*7ca0*/  WARPGROUP.DEPBAR.LE gsb0, 0x0 ;  /* 0x00008000000079c5 */ /* 0x000fc40000010000 */
[----:B------:R-:W-:Y:S01]  /*7cb0*/  IMAD.MOV.U32 R12, RZ, RZ, R174 ;  /* 0x000000ffff0c7224 */ /* 0x000fe200078e00ae */
[----:B------:R-:W-:Y:S01]  /*7cc0*/  MOV R11, R175 ;  /* 0x000000af000b7202 */ /* 0x000fe20000000f00 */
[----:B------:R-:W-:Y:S01]  /*7cd0*/  IMAD.MOV.U32 R14, RZ, RZ, R172 ;  /* 0x000000ffff0e7224 */ /* 0x000fe200078e00ac */
[----:B------:R-:W4:Y:S01]  /*7ce0*/  LDL.LU.64 R174, [R1+0x590] ;  /* 0x0005900001ae7983 */ /* 0x000f220000300a00 */
[----:B------:R-:W-:Y:S01]  /*7cf0*/  IMAD.MOV.U32 R13, RZ, RZ, R173 ;  /* 0x000000ffff0d7224 */ /* 0x000fe200078e00ad */
[----:B------:R-:W-:Y:S01]  /*7d00*/  MOV R15, R171 ;  /* 0x000000ab000f7202 */ /* 0x000fe20000000f00 */
[----:B------:R-:W-:Y:S01]  /*7d10*/  IMAD.MOV.U32 R20, RZ, RZ, R170 ;  /* 0x000000ffff147224 */ /* 0x000fe200078e00aa */
[----:B------:R-:W4:Y:S01]  /*7d20*/  LDL.LU.64 R172, [R1+0x588] ;  /* 0x0005880001ac7983 */ /* 0x000f220000300a00 */
[----:B------:R-:W-:Y:S02]  /*7d30*/  IMAD.MOV.U32 R22, RZ, RZ, R168 ;  /* 0x000000ffff167224 */ /* 0x000fe400078e00a8 */
[----:B------:R-:W-:Y:S01]  /*7d40*/  IMAD.MOV.U32 R21, RZ, RZ, R169 ;  /* 0x000000ffff157224 */ /* 0x000fe200078e00a9 */
[----:B------:R-:W4:Y:S04]  /*7d50*/  LDL.LU.64 R170, [R1+0x580] ;  /* 0x0005800001aa7983 */ /* 0x000f280000300a00 */
[----:B------:R-:W4:Y:S01]  /*7d60*/  LDL.LU.64 R168, [R1+0x578] ;  /* 0x0005780001a87983 */ /* 0x000f220000300a00 */
[----:B--2---:R-:W-:-:S06]  /*7d70*/  WARPGROUP.ARRIVE ;  /* 0x00000000000079c5 */ /* 0x004fcc0000000000 */
[----:B------:R-:W-:Y:S03]  /*7d80*/  HGMMA.64x16x16.F32 R216, gdesc[UR40], R216, gsb0 ;  /* 0x0020000028d879f0 */ /* 0x000fe600080008d8 */
[----:B------:R-:W-:Y:S02]  /*7d90*/  WARPGROUP.DEPBAR.LE gsb0, 0x0 ;  /* 0x00008000000079c5 */ /* 0x000fe40000010000 */
[----:B------:R0:W-:Y:S04]  /*7da0*/  STL.64 [R1+0x2d8], R222 ;  /* 0x0002d8de01007387 */ /* 0x0001e80000100a00 */
[----:B------:R1:W-:Y:S04]  /*7db0*/  STL.64 [R1+0x2d0], R220 ;  /* 0x0002d0dc01007387 */ /* 0x0003e80000100a00 */
[----:B------:R2:W-:Y:S04]  /*7dc0*/  STL.64 [R1+0x2c8], R218 ;  /* 0x0002c8da01007387 */ /* 0x0005e80000100a00 */
[----:B------:R2:W-:Y:S01]  /*7dd0*/  STL.64 [R1+0x2c0], R216 ;  /* 0x0002c0d801007387 */ /* 0x0005e20000100a00 */
[----:B0-----:R-:W-:-:S02]  /*7de0*/  IMAD.MOV.U32 R222, RZ, RZ, R150 ;  /* 0x000000ffffde7224 */ /* 0x001fc400078e0096 */
[----:B-1----:R-:W-:Y:S02]  /*7df0*/  IMAD.MOV.U32 R220, RZ, RZ, R148 ;  /* 0x000000ffffdc7224 */ /* 0x002fe400078e0094 */
[----:B--2---:R-:W-:Y:S01]  /*7e00*/  IMAD.MOV.U32 R218, RZ, RZ, R146 ;  /* 0x000000ffffda7224 */ /* 0x004fe200078e0092 */
[----:B------:R-:W-:Y:S01]  /*7e10*/  MOV R219, R147 ;  /* 0x0000009300db7202 */ /* 0x000fe20000000f00 */
[----:B------:R-:W-:Y:S02]  /*7e20*/  IMAD.MOV.U32 R216, RZ, RZ, R144 ;  /* 0x000000ffffd87224 */ /* 0x000fe400078e0090 */
[----:B------:R-:W2:Y:S01]  /*7e30*/  LDL.LU R144, [R1+0x570] ;  /* 0x0005700001907983 */ /* 0x000ea20000300800 */
[----:B------:R-:W-:-:S03]  /*7e40*/  IMAD.MOV.U32 R217, RZ, RZ, R145 ;  /* 0x000000ffffd97224 */ /* 0x000fc600078e0091 */
[----:B------:R-:W2:Y:S01]  /*7e50*/  LDL.LU R145, [R1+0x56c] ;  /* 0x00056c0001917983 */ /* 0x000ea20000300800 */
[----:B------:R-:W-:-:S03]  /*7e60*/  IMAD.MOV.U32 R221, RZ, RZ, R149 ;  /* 0x000000ffffdd7224 */ /* 0x000fc600078e0095 */
[----:B------:R-:W2:Y:S01]  /*7e70*/  LDL.LU R146, [R1+0x568] ;  /* 0x0005680001927983 */ /* 0x000ea20000300800 */
[----:B------:R-:W-:-:S03]  /*7e80*/  MOV R223, R151 ;  /* 0x0000009700df7202 */ /* 0x000fc60000000f00 */
[----:B------:R-:W2:Y:S04]  /*7e90*/  LDL.LU R147, [R1+0x564] ;  /* 0x0005640001937983 */ /* 0x000ea80000300800 */
[----:B------:R-:W2:Y:S04]  /*7ea0*/  LDL.LU R148, [R1+0x560] ;  /* 0x0005600001947983 */ /* 0x000ea80000300800 */
[----:B------:R-:W2:Y:S04]  /*7eb0*/  LDL.LU R149, [R1+0x55c] ;  /* 0x00055c0001957983 */ /* 0x000ea80000300800 */
[----:B------:R-:W2:Y:S04]  /*7ec0*/  LDL.LU R150, [R1+0x558] ;  /* 0x0005580001967983 */ /* 0x000ea80000300800 */
[----:B------:R-:W2:Y:S01]  /*7ed0*/  LDL.LU R151, [R1+0x554] ;  /* 0x0005540001977983 */ /* 0x000ea20000300800 */
[----:B---3--:R-:W-:Y:S01]  /*7ee0*/  WARPGROUP.ARRIVE ;  /* 0x00000000000079c5 */ /* 0x008fe20000000000 */
[----:B------:R-:W-:Y:S01]  /*7ef0*/  UMOV UR36, UR56 ;  /* 0x0000003800247c82 */ /* 0x000fe20008000000 */
[----:B------:R-:W-:-:S04]  /*7f00*/  UMOV UR37, UR57 ;  /* 0x0000003900257c82 */ /* 0x000fc80008000000 */
[----:B------:R-:W-:Y:S01]  /*7f10*/  HGMMA.64x16x16.F32 R192, gdesc[UR36], R192, gsb0 ;  /* 0x0020000024c079f0 */ /* 0x000fe200080008c0 */
[----:B------:R-:W-:Y:S01]  /*7f20*/  UMOV UR32, UR56 ;  /* 0x0000003800207c82 */ /* 0x000fe20008000000 */
[----:B------:R-:W-:Y:S01]  /*7f30*/  UMOV UR33, UR57 ;  /* 0x0000003900217c82 */ /* 0x000fe20008000000 */
[----:B------:R-:W-:Y:S02]  /*7f40*/  WARPGROUP.DEPBAR.LE gsb0, 0x0 ;  /* 0x00008000000079c5 */ /* 0x000fe40000010000 */
[----:B------:R0:W-:Y:S01]  /*7f50*/  STL.64 [R1+0x2f8], R198 ;  /* 0x0002f8c601007387 */ /* 0x0001e20000100a00 */
[----:B----4-:R-:W-:-:S03]  /*7f60*/  WARPGROUP.ARRIVE ;  /* 0x00000000000079c5 */ /* 0x010fc60000000000 */
[----:B------:R1:W-:Y:S03]  /*7f70*/  STL.64 [R1+0x2f0], R196 ;  /* 0x0002f0c401007387 */ /* 0x0003e60000100a00 */
[----:B------:R-:W-:Y:S01]  /*7f80*/  HGMMA.64x16x16.F32 R168, gdesc[UR32], R168, gsb0 ;  /* 0x0020000020a879f0 */ /* 0x000fe200080008a8 */
[----:B------:R3:W-:Y:S04]  /*7f90*/  STL.64 [R1+0x2e8], R194 ;  /* 0x0002e8c201007387 */ /* 0x0007e80000100a00 */
[----:B------:R4:W-:Y:S01]  /*7fa0*/  STL.64 [R1+0x2e0], R192 ;  /* 0x0002e0c001007387 */ /* 0x0009e20000100a00 */
[----:B0-----:R-:W-:Y:S02]  /*7fb0*/  IMAD.MOV.U32 R198, RZ, RZ, R126 ;  /* 0x000000ffffc67224 */ /* 0x001fe400078e007e */
[----:B-1----:R-:W-:-:S02]  /*7fc0*/  IMAD.MOV.U32 R196, RZ, RZ, R124 ;  /* 0x000000ffffc47224 */ /* 0x002fc400078e007c */
[----:B---3--:R-:W-:Y:S01]  /*7fd0*/  IMAD.MOV.U32 R194, RZ, RZ, R122 ;  /* 0x000000ffffc27224 */ /* 0x008fe200078e007a */
[----:B------:R-:W-:Y:S01]  /*7fe0*/  MOV R195, R123 ;  /* 0x0000007b00c37202 */ /* 0x000fe20000000f00 */
[----:B----4-:R-:W-:Y:S02]  /*7ff0*/  IMAD.MOV.U32 R192, RZ, RZ, R120 ;  /* 0x000000ffffc07224 */ /* 0x010fe400078e0078 */
[----:B------:R-:W3:Y:S01]  /*8000*/  LDL.LU R120, [R1+0x550] ;  /* 0x0005500001787983 */ /* 0x000ee20000300800 */
[----:B------:R-:W-:-:S03]  /*8010*/  IMAD.MOV.U32 R193, RZ, RZ, R121 ;  /* 0x000000ffffc17224 */ /* 0x000fc600078e0079 */
[----:B------:R-:W3:Y:S01]  /*8020*/  LDL.LU R121, [R1+0x54c] ;  /* 0x00054c0001797983 */ /* 0x000ee20000300800 */
[----:B------:R-:W-:-:S03]  /*8030*/  IMAD.MOV.U32 R197, RZ, RZ, R125 ;  /* 0x000000ffffc57224 */ /* 0x000fc600078e007d */
[----:B------:R-:W3:Y:S01]  /*8040*/  LDL.LU R122, [R1+0x548] ;  /* 0x00054800017a7983 */ /* 0x000ee20000300800 */
[----:B------:R-:W-:-:S03]  /*8050*/  MOV R199, R127 ;  /* 0x0000007f00c77202 */ /* 0x000fc60000000f00 */
[----:B------:R-:W3:Y:S04]  /*8060*/  LDL.LU R123, [R1+0x544] ;  /* 0x00054400017b7983 */ /* 0x000ee80000300800 */
[----:B------:R-:W3:Y:S04]  /*8070*/  LDL.LU R124, [R1+0x540] ;  /* 0x00054000017c7983 */ /* 0x000ee80000300800 */
[----:B------:R-:W3:Y:S04]  /*8080*/  LDL.LU R125, [R1+0x53c] ;  /* 0x00053c00017d7983 */ /* 0x000ee80000300800 */
[----:B------:R-:W3:Y:S04]  /*8090*/  LDL.LU R126, [R1+0x538] ;  /* 0x00053800017e7983 */ /* 0x000ee80000300800 */
[----:B------:R-:W3:Y:S01]  /*80a0*/  LDL.LU R127, [R1+0x534] ;  /* 0x00053400017f7983 */ /* 0x000ee20000300800 */
[----:B------:R-:W-:-:S03]  /*80b0*/  WARPGROUP.DEPBAR.LE gsb0, 0x0 ;  /* 0x00008000000079c5 */ /* 0x000fc60000010000 */
[----:B------:R0:W-:Y:S04]  /*80c0*/  STL.64 [R1+0x318], R174 ;  /* 0x000318ae01007387 */ /* 0x0001e80000100a00 */
[----:B------:R1:W-:Y:S04]  /*80d0*/  STL.64 [R1+0x310], R172 ;  /* 0x000310ac01007387 */ /* 0x0003e80000100a00 */
[----:B------:R4:W-:Y:S01]  /*80e0*/  STL.64 [R1+0x308], R170 ;  /* 0x000308aa01007387 */ /* 0x0009e20000100a00 */
[----:B------:R-:W-:-:S03]  /*80f0*/  UMOV UR28, UR56 ;  /* 0x00000038001c7c82 */ /* 0x000fc60008000000 */
[----:B------:R4:W-:Y:S01]  /*8100*/  STL.64 [R1+0x300], R168 ;  /* 0x000300a801007387 */ /* 0x0009e20000100a00 */
[----:B------:R-:W-:Y:S01]  /*8110*/  UMOV UR29, UR57 ;  /* 0x00000039001d7c82 */ /* 0x000fe20008000000 */
[----:B0-----:R-:W-:Y:S02]  /*8120*/  IMAD.MOV.U32 R174, RZ, RZ, R102 ;  /* 0x000000ffffae7224 */ /* 0x001fe400078e0066 */
[----:B-1----:R-:W-:Y:S02]  /*8130*/  IMAD.MOV.U32 R172, RZ, RZ, R100 ;  /* 0x000000ffffac7224 */ /* 0x002fe400078e0064 */
[----:B----4-:R-:W-:Y:S01]  /*8140*/  IMAD.MOV.U32 R170, RZ, RZ, R98 ;  /* 0x000000ffffaa7224 */ /* 0x010fe200078e0062 */
[----:B------:R-:W-:Y:S01]  /*8150*/  MOV R171, R99 ;  /* 0x0000006300ab7202 */ /* 0x000fe20000000f00 */
[----:B------:R-:W-:Y:S02]  /*8160*/  IMAD.MOV.U32 R168, RZ, RZ, R96 ;  /* 0x000000ffffa87224 */ /* 0x000fe400078e0060 */
[----:B------:R-:W4:Y:S01]  /*8170*/  LDL.LU R96, [R1+0x530] ;  /* 0x0005300001607983 */ /* 0x000f220000300800 */
[----:B------:R-:W-:-:S03]  /*8180*/  IMAD.MOV.U32 R169, RZ, RZ, R97 ;  /* 0x000000ffffa97224 */ /* 0x000fc600078e0061 */
[----:B------:R-:W4:Y:S01]  /*8190*/  LDL.LU R97, [R1+0x52c] ;  /* 0x00052c0001617983 */ /* 0x000f220000300800 */
[----:B------:R-:W-:-:S03]  /*81a0*/  IMAD.MOV.U32 R173, RZ, RZ, R101 ;  /* 0x000000ffffad7224 */ /* 0x000fc600078e0065 */
[----:B------:R-:W4:Y:S01]  /*81b0*/  LDL.LU R98, [R1+0x528] ;  /* 0x0005280001627983 */ /* 0x000f220000300800 */
[----:B------:R-:W-:-:S03]  /*81c0*/  MOV R175, R103 ;  /* 0x0000006700af7202 */ /* 0x000fc60000000f00 */
[----:B------:R-:W4:Y:S04]  /*81d0*/  LDL.LU R99, [R1+0x524] ;  /* 0x0005240001637983 */ /* 0x000f280000300800 */
[----:B------:R-:W4:Y:S04]  /*81e0*/  LDL.LU R100, [R1+0x520] ;  /* 0x0005200001647983 */ /* 0x000f280000300800 */
[----:B------:R-:W4:Y:S04]  /*81f0*/  LDL.LU R101, [R1+0x51c] ;  /* 0x00051c0001657983 */ /* 0x000f280000300800 */
[----:B------:R-:W4:Y:S04]  /*8200*/  LDL.LU R102, [R1+0x518] ;  /* 0x0005180001667983 */ /* 0x000f280000300800 */
[----:B------:R-:W4:Y:S01]  /*8210*/  LDL.LU R103, [R1+0x514] ;  /* 0x0005140001677983 */ /* 0x000f220000300800 */
        /* <DEDUP_REMOVED lines=78> */
[----:B------:R-:W-:Y:S04]  /*8700*/  STL.64 [R1+0x398], R78 ;  /* 0x0003984e01007387 */ /* 0x000fe80000100a00 */
[----:B------:R-:W-:Y:S04]  /*8710*/  STL.64 [R1+0x390], R76 ;  /* 0x0003904c01007387 */ /* 0x000fe80000100a00 */
[----:B------:R-:W-:Y:S04]  /*8720*/  STL.64 [R1+0x388], R74 ;  /* 0x0003884a01007387 */ /* 0x000fe80000100a00 */
[----:B------:R0:W-:Y:S04]  /*8730*/  STL.64 [R1+0x380], R72 ;  /* 0x0003804801007387 */ /* 0x0001e80000100a00 */
[----:B0-----:R-:W2:Y:S04]  /*8740*/  LDL.LU R72, [R1+0x240] ;  /* 0x0002400001487983 */ /* 0x001ea80000300800 */
[----:B------:R-:W2:Y:S04]  /*8750*/  LDL.LU R73, [R1+0x244] ;  /* 0x0002440001497983 */ /* 0x000ea80000300800 */
[----:B------:R-:W2:Y:S04]  /*8760*/  LDL.LU R74, [R1+0x248] ;  /* 0x00024800014a7983 */ /* 0x000ea80000300800 */
        /* <DEDUP_REMOVED lines=12> */
[----:B----4-:R-:W-:-:S06]  /*8830*/  WARPGROUP.ARRIVE ;  /* 0x00000000000079c5 */ /* 0x010fcc0000000000 */
[----:B------:R-:W-:Y:S01]  /*8840*/  HGMMA.64x16x16.F32 R24, gdesc[UR12], R24, gsb0 ;  /* 0x002000000c1879f0 */ /* 0x000fe20008000818 */
[----:B------:R-:W-:Y:S01]  /*8850*/  UMOV UR51, UR7 ;  /* 0x0000000700337c82 */ /* 0x000fe20008000000 */
[----:B------:R-:W-:Y:S02]  /*8860*/  UIADD3 UR58, UR4, 0x2, URZ ;  /* 0x00000002043a7890 */ /* 0x000fe4000fffe03f */
[----:B------:R-:W-:Y:S01]  /*8870*/  UIADD3 UR5, UR51, 0x2, URZ ;  /* 0x0000000233057890 */ /* 0x000fe2000fffe03f */
[----:B------:R-:W-:Y:S01]  /*8880*/  UMOV UR57, 0x80000020 ;  /* 0x8000002000397882 */ /* 0x000fe20000000000 */
[----:B------:R-:W-:-:S05]  /*8890*/  UMOV UR59, 0x80000020 ;  /* 0x80000020003b7882 */ /* 0x000fca0000000000 */
[----:B------:R-:W-:Y:S01]  /*88a0*/  UMOV UR56, UR5 ;  /* 0x0000000500387c82 */ /* 0x000fe20008000000 */
[----:B------:R-:W-:Y:S02]  /*88b0*/  WARPGROUP.DEPBAR.LE gsb0, 0x0 ;  /* 0x00008000000079c5 */ /* 0x000fe40000010000 */
[----:B------:R-:W-:Y:S01]  /*88c0*/  UIADD3 UR6, UR4, 0x42, URZ ;  /* 0x0000004204067890 */ /* 0x000fe2000fffe03f */
[----:B------:R-:W-:Y:S01]  /*88d0*/  UMOV UR44, UR56 ;  /* 0x00000038002c7c82 */ /* 0x000fe20008000000 */
[----:B------:R-:W-:Y:S01]  /*88e0*/  UMOV UR45, UR57 ;  /* 0x00000039002d7c82 */ /* 0x000fe20008000000 */
[----:B------:R-:W-:-:S04]  /*88f0*/  UMOV UR47, 0x80000020 ;  /* 0x80000020002f7882 */ /* 0x000fc80000000000 */
[----:B------:R-:W-:Y:S01]  /*8900*/  UMOV UR46, UR6 ;  /* 0x00000006002e7c82 */ /* 0x000fe20008000000 */
[----:B------:R-:W-:Y:S01]  /*8910*/  UIADD3 UR54, UR4, 0x82, URZ ;  /* 0x0000008204367890 */ /* 0x000fe2000fffe03f */
        /* <DEDUP_REMOVED lines=39> */
[----:B------:R-:W-:Y:S04]  /*8b90*/  STL.64 [R1+0x3b8], R54 ;  /* 0x0003b83601007387 */ /* 0x000fe80000100a00 */
[----:B------:R-:W-:Y:S04]  /*8ba0*/  STL.64 [R1+0x3b0], R52 ;  /* 0x0003b03401007387 */ /* 0x000fe80000100a00 */
[----:B------:R-:W-:Y:S04]  /*8bb0*/  STL.64 [R1+0x3a8], R50 ;  /* 0x0003a83201007387 */ /* 0x000fe80000100a00 */
[----:B------:R-:W-:Y:S01]  /*8bc0*/  STL.64 [R1+0x3a0], R48 ;  /* 0x0003a03001007387 */ /* 0x000fe20000100a00 */
[----:B------:R-:W-:-:S02]  /*8bd0*/  WARPGROUP.DEPBAR.LE gsb0, 0x0 ;  /* 0x00008000000079c5 */ /* 0x000fc40000010000 */
[----:B------:R-:W-:-:S06]  /*8be0*/  WARPGROUP.ARRIVE ;  /* 0x00000000000079c5 */ /* 0x000fcc0000000000 */
[----:B------:R-:W-:Y:S01]  /*8bf0*/  HGMMA.64x16x16.F32 R216, gdesc[UR36], R216, gsb0 ;  /* 0x0020000024d879f0 */ /* 0x000fe200080008d8 */
[----:B------:R-:W-:Y:S04]  /*8c00*/  STL.64 [R1+0x3d8], R30 ;  /* 0x0003d81e01007387 */ /* 0x000fe80000100a00 */
        /* <DEDUP_REMOVED lines=23> */
[----:B------:R-:W-:Y:S01]  /*8d80*/  STL.64 [R1+0x60], R192 ;  /* 0x000060c001007387 */ /* 0x000fe20000100a00 */
[----:B------:R-:W-:-:S03]  /*8d90*/  WARPGROUP.DEPBAR.LE gsb0, 0x0 ;  /* 0x00008000000079c5 */ /* 0x000fc60000010000 */
[----:B------:R-:W-:Y:S04]  /*8da0*/  STL.64 [R1+0x68], R194 ;  /* 0x000068c201007387 */ /* 0x000fe80000100a00 */
[----:B------:R-:W-:Y:S04]  /*8db0*/  STL.64 [R1+0x70], R196 ;  /* 0x000070c401007387 */ /* 0x000fe80000100a00 */
[----:B------:R-:W-:Y:S04]  /*8dc0*/  STL.64 [R1+0x78], R198 ;  /* 0x000078c601007387 */ /* 0x000fe80000100a00 */
[----:B------:R0:W-:Y:S04]  /*8dd0*/  STL.64 [R1], R216 ;  /* 0x000000d801007387 */ /* 0x0001e80000100a00 */
[----:B------:R1:W-:Y:S04]  /*8de0*/  STL.64 [R1+0x8], R218 ;  /* 0x000008da01007387 */ /* 0x0003e80000100a00 */
[----:B------:R2:W-:Y:S04]  /*8df0*/  STL.64 [R1+0x10], R220 ;  /* 0x000010dc01007387 */ /* 0x0005e80000100a00 */
[----:B------:R3:W-:Y:S01]  /*8e00*/  STL.64 [R1+0x18], R222 ;  /* 0x000018de01007387 */ /* 0x0007e20000100a00 */
[----:B0-----:R-:W-:-:S02]  /*8e10*/  IMAD.MOV.U32 R216, RZ, RZ, R208 ;  /* 0x000000ffffd87224 */ /* 0x001fc400078e00d0 */
[----:B------:R-:W-:Y:S01]  /*8e20*/  IMAD.MOV.U32 R217, RZ, RZ, R209 ;  /* 0x000000ffffd97224 */ /* 0x000fe200078e00d1 */
[----:B------:R-:W4:Y:S01]  /*8e30*/  LDL.LU R208, [R1+0x4b0] ;  /* 0x0004b00001d07983 */ /* 0x000f220000300800 */
[----:B-1----:R-:W-:Y:S01]  /*8e40*/  IMAD.MOV.U32 R218, RZ, RZ, R210 ;  /* 0x000000ffffda7224 */ /* 0x002fe200078e00d2 */
[----:B------:R-:W-:Y:S02]  /*8e50*/  MOV R219, R211 ;  /* 0x000000d300db7202 */ /* 0x000fe40000000f00 */
[----:B------:R-:W4:Y:S01]  /*8e60*/  LDL.LU R209, [R1+0x4ac] ;  /* 0x0004ac0001d17983 */ /* 0x000f220000300800 */
[----:B--2---:R-:W-:-:S03]  /*8e70*/  IMAD.MOV.U32 R220, RZ, RZ, R212 ;  /* 0x000000ffffdc7224 */ /* 0x004fc600078e00d4 */
[----:B------:R-:W4:Y:S01]  /*8e80*/  LDL.LU R210, [R1+0x4a8] ;  /* 0x0004a80001d27983 */ /* 0x000f220000300800 */
[----:B------:R-:W-:-:S03]  /*8e90*/  IMAD.MOV.U32 R221, RZ, RZ, R213 ;  /* 0x000000ffffdd7224 */ /* 0x000fc600078e00d5 */
[----:B------:R-:W4:Y:S01]  /*8ea0*/  LDL.LU R211, [R1+0x4a4] ;  /* 0x0004a40001d37983 */ /* 0x000f220000300800 */
[----:B---3--:R-:W-:Y:S01]  /*8eb0*/  IMAD.MOV.U32 R222, RZ, RZ, R214 ;  /* 0x000000ffffde7224 */ /* 0x008fe200078e00d6 */
[----:B------:R-:W-:Y:S02]  /*8ec0*/  MOV R223, R215 ;  /* 0x000000d700df7202 */ /* 0x000fe40000000f00 */
[----:B------:R-:W4:Y:S04]  /*8ed0*/  LDL.LU R212, [R1+0x4a0] ;  /* 0x0004a00001d47983 */ /* 0x000f280000300800 */
[----:B------:R-:W4:Y:S04]  /*8ee0*/  LDL.LU R213, [R1+0x49c] ;  /* 0x00049c0001d57983 */ /* 0x000f280000300800 */
[----:B------:R-:W4:Y:S04]  /*8ef0*/  LDL.LU R214, [R1+0x498] ;  /* 0x0004980001d67983 */ /* 0x000f280000300800 */
[----:B------:R-:W4:Y:S01]  /*8f00*/  LDL.LU R215, [R1+0x494] ;  /* 0x0004940001d77983 */ /* 0x000f220000300800 */
[----:B------:R-:W-:Y:S01]  /*8f10*/  UIADD3 UR34, UR4, 0x1c2, URZ ;  /* 0x000001c204227890 */ /* 0x000fe2000fffe03f */
[----:B------:R-:W-:Y:S01]  /*8f20*/  UMOV UR32, UR56 ;  /* 0x0000003800207c82 */ /* 0x000fe20008000000 */
[----:B------:R-:W-:Y:S01]  /*8f30*/  UMOV UR33, UR57 ;  /* 0x0000003900217c82 */ /* 0x000fe20008000000 */
[----:B------:R-:W-:Y:S01]  /*8f40*/  UMOV UR35, 0x80000020 ;  /* 0x8000002000237882 */ /* 0x000fe20000000000 */
[----:B------:R-:W-:Y:S01]  /*8f50*/  UIADD3 UR30, UR4, 0x202, URZ ;  /* 0x00000202041e7890 */ /* 0x000fe2000fffe03f */
[----:B------:R-:W2:Y:S01]  /*8f60*/  LDL.LU R192, [R1+0x40] ;  /* 0x0000400001c07983 */ /* 0x000ea20000300800 */
        /* <DEDUP_REMOVED lines=28> */
[----:B------:R-:W-:Y:S01]  /*9130*/  UMOV UR48, UR6 ;  /* 0x0000000600307c82 */ /* 0x000fe20008000000 */
[----:B----4-:R-:W-:Y:S01]  /*9140*/  WARPGROUP.ARRIVE ;  /* 0x00000000000079c5 */ /* 0x010fe20000000000 */
[----:B------:R-:W-:Y:S01]  /*9150*/  UMOV UR49, UR7 ;  /* 0x0000000700317c82 */ /* 0x000fe20008000000 */
[----:B------:R-:W-:Y:S01]  /*9160*/  UMOV UR5, UR57 ;  /* 0x0000003900057c82 */ /* 0x000fe20008000000 */
[----:B------:R-:W2:Y:S03]  /*9170*/  LDL.LU R198, [R1+0x58] ;  /* 0x0000580001c67983 */ /* 0x000ea60000300800 */
[----:B------:R-:W-:Y:S01]  /*9180*/  HGMMA.64x16x16.F32 R208, gdesc[UR32], R208, gsb0 ;  /* 0x0020000020d079f0 */ /* 0x000fe200080008d0 */
[----:B------:R-:W-:Y:S01]  /*9190*/  UIADD3 UR6, UR4, 0x382, URZ ;  /* 0x0000038204067890 */ /* 0x000fe2000fffe03f */
[----:B------:R-:W2:Y:S01]  /*91a0*/  LDL.LU R199, [R1+0x5c] ;  /* 0x00005c0001c77983 */ /* 0x000ea20000300800 */
        /* <DEDUP_REMOVED lines=72> */
[----:B--2---:R-:W-:-:S06]  /*9630*/  WARPGROUP.ARRIVE ;  /* 0x00000000000079c5 */ /* 0x004fcc0000000000 */
[----:B------:R-:W-:Y:S01]  /*9640*/  HGMMA.64x16x16.F32 R192, gdesc[UR40], R192, gsb0 ;  /* 0x0020000028c079f0 */ /* 0x000fe200080008c0 */
[----:B------:R-:W-:Y:S01]  /*9650*/  UMOV UR44, UR4 ;  /* 0x00000004002c7c82 */ /* 0x000fe20008000000 */
[----:B------:R-:W-:Y:S01]  /*9660*/  UMOV UR45, UR5 ;  /* 0x00000005002d7c82 */ /* 0x000fe20008000000 */
[----:B------:R-:W-:Y:S02]  /*9670*/  WARPGROUP.DEPBAR.LE gsb0, 0x0 ;  /* 0x00008000000079c5 */ /* 0x000fe40000010000 */
[----:B------:R-:W-:-:S06]  /*9680*/  WARPGROUP.ARRIVE ;  /* 0x00000000000079c5 */ /* 0x000fcc0000000000 */
[----:B------:R-:W-:Y:S01]  /*9690*/  HGMMA.64x16x16.F32 R216, gdesc[UR44], R216, gsb0 ;  /* 0x002000002cd879f0 */ /* 0x000fe200080008d8 */
[----:B------:R-:W-:Y:S04]  /*96a0*/  STL.64 [R1+0x3f8], R214 ;  /* 0x0003f8d601007387 */ /* 0x000fe80000100a00 */
[----:B------:R-:W-:Y:S04]  /*96b0*/  STL.64 [R1+0x3f0], R212 ;  /* 0x0003f0d401007387 */ /* 0x000fe80000100a00 */
[----:B------:R-:W-:Y:S04]  /*96c0*/  STL.64 [R1+0x3e8], R210 ;  /* 0x0003e8d201007387 */ /* 0x000fe80000100a00 */
[----:B------:R-:W-:Y:S04]  /*96d0*/  STL.64 [R1+0x3e0], R208 ;  /* 0x0003e0d001007387 */ /* 0x000fe80000100a00 */
[----:B------:R0:W-:Y:S04]  /*96e0*/  STL.64 [R1+0x40], R192 ;  /* 0x000040c001007387 */ /* 0x0001e80000100a00 */
[----:B------:R1:W-:Y:S04]  /*96f0*/  STL.64 [R1+0x48], R194 ;  /* 0x000048c201007387 */ /* 0x0003e80000100a00 */
[----:B------:R2:W-:Y:S04]  /*9700*/  STL.64 [R1+0x50], R196 ;  /* 0x000050c401007387 */ /* 0x0005e80000100a00 */
[----:B------:R3:W-:Y:S01]  /*9710*/  STL.64 [R1+0x58], R198 ;  /* 0x000058c601007387 */ /* 0x0007e20000100a00 */
[----:B0-----:R-:W-:-:S03]  /*9720*/  IMAD.MOV.U32 R192, RZ, RZ, R232 ;  /* 0x000000ffffc07224 */ /* 0x001fc600078e00e8 */
[----:B------:R-:W4:Y:S01]  /*9730*/  LDL.LU R232, [R1+0x490] ;  /* 0x0004900001e87983 */ /* 0x000f220000300800 */
[----:B------:R-:W-:Y:S01]  /*9740*/  IMAD.MOV.U32 R193, RZ, RZ, R233 ;  /* 0x000000ffffc17224 */ /* 0x000fe200078e00e9 */
[----:B-1----:R-:W-:Y:S01]  /*9750*/  MOV R195, R235 ;  /* 0x000000eb00c37202 */ /* 0x002fe20000000f00 */
[----:B------:R-:W-:Y:S02]  /*9760*/  IMAD.MOV.U32 R194, RZ, RZ, R234 ;  /* 0x000000ffffc27224 */ /* 0x000fe400078e00ea */
[----:B--2---:R-:W-:Y:S02]  /*9770*/  IMAD.MOV.U32 R196, RZ, RZ, R2 ;  /* 0x000000ffffc47224 */ /* 0x004fe400078e0002 */
[----:B------:R-:W-:Y:S01]  /*9780*/  IMAD.MOV.U32 R197, RZ, RZ, R3 ;  /* 0x000000ffffc57224 */ /* 0x000fe200078e0003 */
[----:B---3--:R-:W-:Y:S01]  /*9790*/  MOV R199, R9 ;  /* 0x0000000900c77202 */ /* 0x008fe20000000f00 */
[----:B------:R-:W-:Y:S01]  /*97a0*/  IMAD.MOV.U32 R198, RZ, RZ, R4 ;  /* 0x000000ffffc67224 */ /* 0x000fe200078e0004 */
[----:B------:R-:W-:-:S02]  /*97b0*/  WARPGROUP.DEPBAR.LE gsb0, 0x0 ;  /* 0x00008000000079c5 */ /* 0x000fc40000010000 */
[----:B------:R0:W-:Y:S04]  /*97c0*/  STL.64 [R1+0xa0], R216 ;  /* 0x0000a0d801007387 */ /* 0x0001e80000100a00 */
[----:B------:R1:W-:Y:S04]  /*97d0*/  STL.64 [R1+0xa8], R218 ;  /* 0x0000a8da01007387 */ /* 0x0003e80000100a00 */
[----:B------:R2:W-:Y:S04]  /*97e0*/  STL.64 [R1+0xb0], R220 ;  /* 0x0000b0dc01007387 */ /* 0x0005e80000100a00 */
[----:B------:R-:W-:Y:S04]  /*97f0*/  STL.64 [R1+0xb8], R222 ;  /* 0x0000b8de01007387 */ /* 0x000fe80000100a00 */
[----:B------:R-:W3:Y:S04]  /*9800*/  LDL.LU R233, [R1+0x48c] ;  /* 0x00048c0001e97983 */ /* 0x000ee80000300800 */
[----:B------:R-:W2:Y:S04]  /*9810*/  LDL.LU R234, [R1+0x488] ;  /* 0x0004880001ea7983 */ /* 0x000ea80000300800 */
[----:B------:R-:W4:Y:S01]  /*9820*/  LDL.LU R235, [R1+0x484] ;  /* 0x0004840001eb7983 */ /* 0x000f220000300800 */
[----:B------:R-:W-:-:S03]  /*9830*/  IMAD.MOV.U32 R168, RZ, RZ, R8 ;  /* 0x000000ffffa87224 */ /* 0x000fc600078e0008 */
[----:B------:R-:W2:Y:S01]  /*9840*/  LDL.LU R2, [R1+0x480] ;  /* 0x0004800001027983 */ /* 0x000ea20000300800 */
[----:B------:R-:W-:-:S03]  /*9850*/  IMAD.MOV.U32 R169, RZ, RZ, R19 ;  /* 0x000000ffffa97224 */ /* 0x000fc600078e0013 */
[----:B------:R-:W3:Y:S01]  /*9860*/  LDL.LU R3, [R1+0x47c] ;  /* 0x00047c0001037983 */ /* 0x000ee20000300800 */
[----:B------:R-:W-:-:S03]  /*9870*/  IMAD.MOV.U32 R170, RZ, RZ, R5 ;  /* 0x000000ffffaa7224 */ /* 0x000fc600078e0005 */
[----:B------:R-:W4:Y:S01]  /*9880*/  LDL.LU R4, [R1+0x478] ;  /* 0x0004780001047983 */ /* 0x000f220000300800 */
[----:B------:R-:W-:-:S03]  /*9890*/  MOV R171, R10 ;  /* 0x0000000a00ab7202 */ /* 0x000fc60000000f00 */
[----:B------:R-:W2:Y:S01]  /*98a0*/  LDL.LU R9, [R1+0x474] ;  /* 0x0004740001097983 */ /* 0x000ea20000300800 */
[----:B------:R-:W-:-:S03]  /*98b0*/  IMAD.MOV.U32 R172, RZ, RZ, R16 ;  /* 0x000000ffffac7224 */ /* 0x000fc600078e0010 */
[----:B------:R-:W3:Y:S01]  /*98c0*/  LDL.LU R8, [R1+0x470] ;  /* 0x0004700001087983 */ /* 0x000ee20000300800 */
[----:B------:R-:W-:-:S03]  /*98d0*/  IMAD.MOV.U32 R173, RZ, RZ, R17 ;  /* 0x000000ffffad7224 */ /* 0x000fc600078e0011 */
[----:B------:R-:W4:Y:S01]  /*98e0*/  LDL.LU R19, [R1+0x46c] ;  /* 0x00046c0001137983 */ /* 0x000f220000300800 */
[----:B------:R-:W-:-:S03]  /*98f0*/  IMAD.MOV.U32 R174, RZ, RZ, R18 ;  /* 0x000000ffffae7224 */ /* 0x000fc600078e0012 */
[----:B------:R-:W4:Y:S04]  /*9900*/  LDL.LU R5, [R1+0x468] ;  /* 0x0004680001057983 */ /* 0x000f280000300800 */
[----:B------:R-:W4:Y:S04]  /*9910*/  LDL.LU R10, [R1+0x464] ;  /* 0x00046400010a7983 */ /* 0x000f280000300800 */
[----:B------:R-:W4:Y:S04]  /*9920*/  LDL.LU R16, [R1+0x460] ;  /* 0x0004600001107983 */ /* 0x000f280000300800 */
[----:B------:R-:W4:Y:S04]  /*9930*/  LDL.LU R17, [R1+0x45c] ;  /* 0x00045c0001117983 */ /* 0x000f280000300800 */
[----:B------:R-:W4:Y:S01]  /*9940*/  LDL.LU R18, [R1+0x458] ;  /* 0x0004580001127983 */ /* 0x000f220000300800 */
[----:B------:R-:W-:-:S03]  /*9950*/  MOV R175, R0 ;  /* 0x0000000000af7202 */ /* 0x000fc60000000f00 */
[----:B------:R-:W4:Y:S01]  /*9960*/  LDL.LU R0, [R1+0x454] ;  /* 0x0004540001007983 */ /* 0x000f220000300800 */
[----:B--2---:R-:W-:Y:S01]  /*9970*/  MOV R127, R9 ;  /* 0x00000009007f7202 */ /* 0x004fe20000000f00 */
[----:B---3--:R-:W-:Y:S02]  /*9980*/  IMAD.MOV.U32 R126, RZ, RZ, R8 ;  /* 0x000000ffff7e7224 */ /* 0x008fe400078e0008 */
[----:B----4-:R-:W-:Y:S02]  /*9990*/  IMAD.MOV.U32 R120, RZ, RZ, R5 ;  /* 0x000000ffff787224 */ /* 0x010fe400078e0005 */
[----:B------:R-:W2:Y:S01]  /*99a0*/  LDL.LU R5, [R1+0x450] ;  /* 0x0004500001057983 */ /* 0x000ea20000300800 */
[----:B------:R-:W-:-:S03]  /*99b0*/  IMAD.MOV.U32 R121, RZ, RZ, R10 ;  /* 0x000000ffff797224 */ /* 0x000fc600078e000a */
[----:B------:R-:W3:Y:S01]  /*99c0*/  LDL.LU R10, [R1+0x44c] ;  /* 0x00044c00010a7983 */ /* 0x000ee20000300800 */
[----:B------:R-:W-:-:S03]  /*99d0*/  IMAD.MOV.U32 R122, RZ, RZ, R16 ;  /* 0x000000ffff7a7224 */ /* 0x000fc600078e0010 */
[----:B------:R-:W4:Y:S01]  /*99e0*/  LDL.LU R16, [R1+0x448] ;  /* 0x0004480001107983 */ /* 0x000f220000300800 */
[----:B------:R-:W-:Y:S01]  /*99f0*/  MOV R123, R17 ;  /* 0x00000011007b7202 */ /* 0x000fe20000000f00 */
[----:B------:R-:W-:Y:S02]  /*9a00*/  IMAD.MOV.U32 R125, RZ, RZ, R19 ;  /* 0x000000ffff7d7224 */ /* 0x000fe400078e0013 */
[----:B------:R-:W2:Y:S01]  /*9a10*/  LDL.LU R17, [R1+0x444] ;  /* 0x0004440001117983 */ /* 0x000ea20000300800 */
[----:B------:R-:W-:-:S03]  /*9a20*/  IMAD.MOV.U32 R124, RZ, RZ, R18 ;  /* 0x000000ffff7c7224 */ /* 0x000fc600078e0012 */
[----:B------:R-:W3:Y:S04]  /*9a30*/  LDL.LU R18, [R1+0x440] ;  /* 0x0004400001127983 */ /* 0x000ee80000300800 */
[----:B------:R-:W2:Y:S04]  /*9a40*/  LDL.LU R19, [R1+0x43c] ;  /* 0x00043c0001137983 */ /* 0x000ea80000300800 */
[----:B------:R-:W4:Y:S04]  /*9a50*/  LDL.LU R8, [R1+0x438] ;  /* 0x0004380001087983 */ /* 0x000f280000300800 */
[----:B------:R-:W3:Y:S04]  /*9a60*/  LDL.LU R9, [R1+0x434] ;  /* 0x0004340001097983 */ /* 0x000ee80000300800 */
[----:B------:R-:W2:Y:S04]  /*9a70*/  LDL.LU R96, [R1+0x200] ;  /* 0x0002000001607983 */ /* 0x000ea80000300800 */
[----:B------:R-:W2:Y:S04]  /*9a80*/  LDL.LU R97, [R1+0x204] ;  /* 0x0002040001617983 */ /* 0x000ea80000300800 */
[----:B------:R-:W2:Y:S01]  /*9a90*/  LDL.LU R98, [R1+0x208] ;  /* 0x0002080001627983 */ /* 0x000ea20000300800 */
[----:B------:R-:W-:-:S03]  /*9aa0*/  IMAD.MOV.U32 R103, RZ, RZ, R0 ;  /* 0x000000ffff677224 */ /* 0x000fc600078e0000 */
[----:B------:R-:W2:Y:S04]  /*9ab0*/  LDL.LU R99, [R1+0x20c] ;  /* 0x00020c0001637983 */ /* 0x000ea80000300800 */
[----:B------:R-:W2:Y:S04]  /*9ac0*/  LDL.LU R100, [R1+0x210] ;  /* 0x0002100001647983 */ /* 0x000ea80000300800 */
[----:B------:R-:W2:Y:S04]  /*9ad0*/  LDL.LU R101, [R1+0x214] ;  /* 0x0002140001657983 */ /* 0x000ea80000300800 */
[----:B------:R-:W2:Y:S04]  /*9ae0*/  LDL.LU R102, [R1+0x218] ;  /* 0x0002180001667983 */ /* 0x000ea80000300800 */
[----:B------:R-:W4:Y:S04]  /*9af0*/  LDL.LU R0, [R1+0x430] ;  /* 0x0004300001007983 */ /* 0x000f280000300800 */
        /* <DEDUP_REMOVED lines=27> */
[----:B------:R-:W-:Y:S01]  /*9cb0*/  UMOV UR9, UR53 ;  /* 0x0000003500097c82 */ /* 0x000fe20008000000 */
[----:B------:R-:W-:Y:S01]  /*9cc0*/  UMOV UR52, UR4 ;  /* 0x0000000400347c82 */ /* 0x000fe20008000000 */
[----:B------:R-:W-:Y:S01]  /*9cd0*/  UMOV UR53, UR5 ;  /* 0x0000000500357c82 */ /* 0x000fe20008000000 */
[----:B------:R-:W-:Y:S01]  /*9ce0*/  MOV R7, UR59 ;  /* 0x0000003b00077c02 */ /* 0x000fe20008000f00 */
[----:B------:R-:W-:Y:S01]  /*9cf0*/  UMOV UR56, UR4 ;  /* 0x0000000400387c82 */ /* 0x000fe20008000000 */
[----:B------:R-:W-:Y:S01]  /*9d00*/  MOV R6, UR58 ;  /* 0x0000003a00067c02 */ /* 0x000fe20008000f00 */
[----:B------:R-:W-:Y:S01]  /*9d10*/  UMOV UR57, UR5 ;  /* 0x0000000500397c82 */ /* 0x000fe20008000000 */
[----:B------:R-:W-:Y:S01]  /*9d20*/  UMOV UR58, UR12 ;  /* 0x0000000c003a7c82 */ /* 0x000fe20008000000 */
[----:B------:R-:W-:Y:S01]  /*9d30*/  UMOV UR59, UR13 ;  /* 0x0000000d003b7c82 */ /* 0x000fe20008000000 */
[----:B------:R-:W-:Y:S01]  /*9d40*/  UIADD3 UR8, UR9, 0x402, URZ ;  /* 0x0000040209087890 */ /* 0x000fe2000fffe03f */
[----:B--2---:R-:W-:-:S06]  /*9d50*/  WARPGROUP.ARRIVE ;  /* 0x00000000000079c5 */ /* 0x004fcc0000000000 */
[----:B------:R-:W-:Y:S03]  /*9d60*/  HGMMA.64x16x16.F32 R208, gdesc[UR48], R208, gsb0 ;  /* 0x0020000030d079f0 */ /* 0x000fe600080008d0 */
[----:B------:R-:W-:Y:S02]  /*9d70*/  WARPGROUP.DEPBAR.LE gsb0, 0x0 ;  /* 0x00008000000079c5 */ /* 0x000fe40000010000 */
[----:B---3--:R-:W-:-:S06]  /*9d80*/  WARPGROUP.ARRIVE ;  /* 0x00000000000079c5 */ /* 0x008fcc0000000000 */
[----:B------:R-:W-:Y:S01]  /*9d90*/  HGMMA.64x16x16.F32 R24, gdesc[UR52], R24, gsb0 ;  /* 0x00200000341879f0 */ /* 0x000fe20008000818 */
[----:B----4-:R-:W-:Y:S01]  /*9da0*/  IMAD.MOV.U32 R55, RZ, RZ, R0 ;  /* 0x000000ffff377224 */ /* 0x010fe200078e0000 */
[----:B------:R-:W-:Y:S01]  /*9db0*/  MOV R73, R8 ;  /* 0x0000000800497202 */ /* 0x000fe20000000f00 */
[----:B------:R-:W-:Y:S01]  /*9dc0*/  IMAD.MOV.U32 R72, RZ, RZ, R9 ;  /* 0x000000ffff487224 */ /* 0x000fe200078e0009 */
[----:B------:R-:W-:Y:S01]  /*9dd0*/  MOV R77, R16 ;  /* 0x00000010004d7202 */ /* 0x000fe20000000f00 */
[----:B------:R-:W-:Y:S01]  /*9de0*/  IMAD.MOV.U32 R74, RZ, RZ, R19 ;  /* 0x000000ffff4a7224 */ /* 0x000fe200078e0013 */
[----:B------:R-:W-:Y:S01]  /*9df0*/  MOV R145, R3 ;  /* 0x0000000300917202 */ /* 0x000fe20000000f00 */
[----:B------:R-:W-:Y:S01]  /*9e00*/  IMAD.MOV.U32 R75, RZ, RZ, R18 ;  /* 0x000000ffff4b7224 */ /* 0x000fe200078e0012 */
[----:B------:R-:W-:Y:S01]  /*9e10*/  MOV R149, R233 ;  /* 0x000000e900957202 */ /* 0x000fe20000000f00 */
[----:B------:R-:W-:Y:S01]  /*9e20*/  IMAD.MOV.U32 R76, RZ, RZ, R17 ;  /* 0x000000ffff4c7224 */ /* 0x000fe200078e0011 */
[----:B------:R2:W5:Y:S01]  /*9e30*/  LDL.LU R0, [R1+0x42c] ;  /* 0x00042c0001007983 */ /* 0x0005620000300800 */
[----:B------:R-:W-:-:S02]  /*9e40*/  IMAD.MOV.U32 R78, RZ, RZ, R10 ;  /* 0x000000ffff4e7224 */ /* 0x000fc400078e000a */
[----:B------:R-:W-:Y:S01]  /*9e50*/  IMAD.MOV.U32 R79, RZ, RZ, R5 ;  /* 0x000000ffff4f7224 */ /* 0x000fe200078e0005 */
[----:B------:R2:W5:Y:S01]  /*9e60*/  LDL.LU R9, [R1+0x428] ;  /* 0x0004280001097983 */ /* 0x0005620000300800 */
[----:B------:R-:W-:Y:S02]  /*9e70*/  IMAD.MOV.U32 R144, RZ, RZ, R4 ;  /* 0x000000ffff907224 */ /* 0x000fe400078e0004 */
[----:B------:R-:W-:Y:S01]  /*9e80*/  IMAD.MOV.U32 R146, RZ, RZ, R2 ;  /* 0x000000ffff927224 */ /* 0x000fe200078e0002 */
[----:B------:R2:W5:Y:S01]  /*9e90*/  LDL.LU R8, [R1+0x424] ;  /* 0x0004240001087983 */ /* 0x0005620000300800 */
[----:B------:R-:W-:Y:S02]  /*9ea0*/  IMAD.MOV.U32 R147, RZ, RZ, R235 ;  /* 0x000000ffff937224 */ /* 0x000fe400078e00eb */
[----:B------:R-:W-:Y:S01]  /*9eb0*/  IMAD.MOV.U32 R148, RZ, RZ, R234 ;  /* 0x000000ffff947224 */ /* 0x000fe200078e00ea */
[----:B------:R2:W5:Y:S01]  /*9ec0*/  LDL.LU R19, [R1+0x420] ;  /* 0x0004200001137983 */ /* 0x0005620000300800 */
[----:B------:R-:W-:-:S02]  /*9ed0*/  IMAD.MOV.U32 R150, RZ, RZ, R232 ;  /* 0x000000ffff967224 */ /* 0x000fc400078e00e8 */
[----:B------:R-:W-:Y:S01]  /*9ee0*/  IMAD.MOV.U32 R151, RZ, RZ, R23 ;  /* 0x000000ffff977224 */ /* 0x000fe200078e0017 */
        /* <DEDUP_REMOVED lines=8> */
[----:B------:R-:W-:Y:S01]  /*9f70*/  WARPGROUP.ARRIVE ;  /* 0x00000000000079c5 */ /* 0x000fe20000000000 */
[----:B------:R2:W5:Y:S05]  /*9f80*/  LDL.LU R2, [R1+0x400] ;  /* 0x0004000001027983 */ /* 0x00056a0000300800 */
[----:B------:R-:W-:Y:S01]  /*9f90*/  HGMMA.64x16x16.F32 R48, gdesc[UR56], R48, gsb0 ;  /* 0x00200000383079f0 */ /* 0x000fe20008000830 */
[----:B------:R-:W-:Y:S02]  /*9fa0*/  R2UR UR59, R7 ;  /* 0x00000000073b72ca */ /* 0x000fe400000e0000 */
[----:B------:R-:W-:Y:S01]  /*9fb0*/  R2UR UR58, R6 ;  /* 0x00000000063a72ca */ /* 0x000fe200000e0000 */
[----:B------:R-:W-:Y:S01]  /*9fc0*/  UMOV UR56, UR4 ;  /* 0x0000000400387c82 */ /* 0x000fe20008000000 */
[----:B------:R-:W-:Y:S01]  /*9fd0*/  UMOV UR57, UR5 ;  /* 0x0000000500397c82 */ /* 0x000fe20008000000 */
[----:B------:R-:W-:-:S02]  /*9fe0*/  WARPGROUP.DEPBAR.LE gsb0, 0x0 ;  /* 0x00008000000079c5 */ /* 0x000fc40000010000 */
[----:B------:R-:W-:-:S08]  /*9ff0*/  WARPGROUP.ARRIVE ;  /* 0x00000000000079c5 */ /* 0x000fd00000000000 */
[----:B------:R-:W-:Y:S01]  /*a000*/  HGMMA.64x16x16.F32 R72, gdesc[UR56], R72, gsb0 ;  /* 0x00200000384879f0 */ /* 0x000fe20008000848 */
[----:B------:R-:W-:Y:S01]  /*a010*/  UMOV UR56, UR8 ;  /* 0x0000000800387c82 */ /* 0x000fe20008000000 */
[----:B------:R-:W-:Y:S01]  /*a020*/  UMOV UR57, 0x80000020 ;  /* 0x8000002000397882 */ /* 0x000fe20000000000 */
        /* <DEDUP_REMOVED lines=20> */
[----:B------:R-:W-:Y:S01]  /*a170*/  STL.64 [R1+0x100], R208 ;  /* 0x000100d001007387 */ /* 0x000fe20000100a00 */
[----:B------:R-:W-:Y:S02]  /*a180*/  WARPGROUP.DEPBAR.LE gsb0, 0x0 ;  /* 0x00008000000079c5 */ /* 0x000fe40000010000 */
[----:B------:R-:W-:-:S06]  /*a190*/  WARPGROUP.ARRIVE ;  /* 0x00000000000079c5 */ /* 0x000fcc0000000000 */
[----:B------:R-:W-:Y:S01]  /*a1a0*/  HGMMA.64x16x16.F32 R192, gdesc[UR44], R192, gsb0 ;  /* 0x002000002cc079f0 */ /* 0x000fe200080008c0 */
[----:B------:R-:W-:Y:S04]  /*a1b0*/  STL.64 [R1+0x108], R210 ;  /* 0x000108d201007387 */ /* 0x000fe80000100a00 */
        /* <DEDUP_REMOVED lines=18> */
[----:B------:R-:W-:-:S02]  /*a2e0*/  WARPGROUP.DEPBAR.LE gsb0, 0x0 ;  /* 0x00008000000079c5 */ /* 0x000fc40000010000 */
[----:B------:R-:W-:Y:S01]  /*a2f0*/  WARPGROUP.ARRIVE ;  /* 0x00000000000079c5 */ /* 0x000fe20000000000 */
[----:B------:R-:W-:Y:S01]  /*a300*/  UMOV UR40, UR56 ;  /* 0x0000003800287c82 */ /* 0x000fe20008000000 */
[----:B0-----:R-:W3:Y:S04]  /*a310*/  LDL.LU.64 R30, [R1+0x3d8] ;  /* 0x0003d800011e7983 */ /* 0x001ee80000300a00 */
[----:B------:R-:W3:Y:S04]  /*a320*/  LDL.LU.64 R28, [R1+0x3d0] ;  /* 0x0003d000011c7983 */ /* 0x000ee80000300a00 */
[----:B------:R-:W3:Y:S01]  /*a330*/  LDL.LU.64 R26, [R1+0x3c8] ;  /* 0x0003c800011a7983 */ /* 0x000ee20000300a00 */
[----:B------:R-:W-:-:S02]  /*a340*/  UMOV UR41, UR57 ;  /* 0x0000003900297c82 */ /* 0x000fc40008000000 */
[----:B------:R-:W-:Y:S01]  /*a350*/  HGMMA.64x16x16.F32 R216, gdesc[UR40], R216, gsb0 ;  /* 0x0020000028d879f0 */ /* 0x000fe200080008d8 */
        /* <DEDUP_REMOVED lines=112> */
[----:B------:R-:W-:Y:S01]  /*aa60*/  BPT.TRAP 0x1 ;  /* 0x000000040000795c */ /* 0x000fe20000300000 */
.L_x_23:
[----:B------:R-:W2:Y:S01]  /*aa70*/  LDL R6, [R1+0x284] ;  /* 0x0002840001067983 */ /* 0x000ea20000100800 */
[----:B-----5:R-:W-:Y:S02]  /*aa80*/  R2UR UR6, R17 ;  /* 0x00000000110672ca */ /* 0x020fe400000e0000 */
[----:B------:R-:W-:-:S13]  /*aa90*/  R2UR UR4, R5 ;  /* 0x00000000050472ca */ /* 0x000fda00000e0000 */
[----:B------:R-:W-:-:S04]  /*aaa0*/  ULEA UR4, UR4, UR6, 0x3 ;  /* 0x0000000604047291 */ /* 0x000fc8000f8e183f */
[----:B------:R-:W-:-:S04]  /*aab0*/  UIADD3 UR4, UR4, 0x28, URZ ;  /* 0x0000002804047890 */ /* 0x000fc8000fffe03f */
[----:B------:R-:W-:-:S09]  /*aac0*/  UPRMT UR4, URZ, 0x654, UR4 ;  /* 0x000006543f047896 */ /* 0x000fd20008000004 */
[----:B------:R-:W-:Y:S01]  /*aad0*/  SYNCS.ARRIVE.TRANS64.RED.A1T0 RZ, [UR4], RZ ;  /* 0x000000ffffff79a7 */ /* 0x000fe20008100404 */
[----:B--2---:R-:W-:-:S13]  /*aae0*/  R2UR UR5, R6 ;  /* 0x00000000060572ca */ /* 0x004fda00000e0000 */
[----:B------:R-:W-:-:S06]  /*aaf0*/  UISETP.GT.U32.AND UP0, UPT, UR5, 0x1, UPT ;  /* 0x000000010500788c */ /* 0x000fcc000bf04070 */
[----:B------:R-:W-:-:S13]  /*ab00*/  PLOP3.LUT P1, PT, PT, PT, UP0, 0x80, 0x0 ;  /* 0x000000000000781c */ /* 0x000fda0003f2f008 */
[----:B------:R-:W-:Y:S05]  /*ab10*/  @P1 BRA `(.L_x_24) ;  /* 0x0000000000041947 */ /* 0x000fea0003800000 */
[----:B------:R-:W-:Y:S01]  /*ab20*/  BPT.TRAP 0x1 ;  /* 0x000000040000795c */ /* 0x000fe20000300000 */
.L_x_24:
[----:B------:R-:W-:Y:S02]  /*ab30*/  R2UR UR4, R0 ;  /* 0x00000000000472ca */ /* 0x000fe400000e0000 */
[----:B------:R-:W-:Y:S02]  /*ab40*/  R2UR UR5, R5 ;  /* 0x00000000050572ca */ /* 0x000fe400000e0000 */
[C---:B------:R-:W-:Y:S02]  /*ab50*/  ISETP.GT.AND P1, PT, R3.reuse, 0x1, PT ;  /* 0x000000010300780c */ /* 0x040fe40003f24270 */
[----:B------:R-:W-:-:S07]  /*ab60*/  IADD3 R3, R3, -0x1, RZ ;  /* 0xffffffff03037810 */ /* 0x000fce0007ffe0ff */
[----:B------:R-:W-:Y:S02]  /*ab70*/  UIADD3 UR4, UR4, 0x1, URZ ;  /* 0x0000000104047890 */ /* 0x000fe4000fffe03f */
[----:B------:R-:W-:Y:S02]  /*ab80*/  UIADD3 UR5, UR5, 0x1, URZ ;  /* 0x0000000105057890 */ /* 0x000fe4000fffe03f */
[----:B------:R-:W-:Y:S02]  /*ab90*/  UISETP.NE.AND UP0, UPT, UR4, 0x5, UPT ;  /* 0x000000050400788c */ /* 0x000fe4000bf05270 */
[----:B------:R-:W-:Y:S02]  /*aba0*/  UISETP.NE.AND UP1, UPT, UR5, 0x5, UPT ;  /* 0x000000050500788c */ /* 0x000fe4000bf25270 */
[----:B------:R-:W-:Y:S02]  /*abb0*/  USEL UR6, UR4, URZ, UP0 ;  /* 0x0000003f04067287 */ /* 0x000fe40008000000 */
[----:B------:R-:W-:-:S02]  /*abc0*/  USEL UR4, URZ, 0x1, UP0 ;  /* 0x000000013f047887 */ /* 0x000fc40008000000 */
[----:B------:R-:W-:Y:S02]  /*abd0*/  USEL UR5, UR5, URZ, UP1 ;  /* 0x0000003f05057287 */ /* 0x000fe40008800000 */
[----:B------:R-:W-:Y:S02]  /*abe0*/  IMAD.U32 R0, RZ, RZ, UR6 ;  /* 0x00000006ff007e24 */ /* 0x000fe4000f8e00ff */
[----:B------:R-:W-:Y:S02]  /*abf0*/  LOP3.LUT R4, R4, UR4, RZ, 0x3c, !PT ;  /* 0x0000000404047c12 */ /* 0x000fe4000f8e3cff */
[----:B------:R-:W-:Y:S01]  /*ac00*/  IMAD.U32 R5, RZ, RZ, UR5 ;  /* 0x00000005ff057e24 */ /* 0x000fe2000f8e00ff */
[----:B------:R-:W-:Y:S06]  /*ac10*/  @P1 BRA `(.L_x_25) ;  /* 0xffffffac005c1947 */ /* 0x000fec000383ffff */
.L_x_18:
[----:B------:R0:W5:Y:S01]  /*ac20*/  LDL R7, [R1+0x2b0] ;  /* 0x0002b00001077983 */ /* 0x0001620000100800 */
[----:B------:R-:W1:Y:S02]  /*ac30*/  LDC R0, c[0x0][0x28c] ;  /* 0x0000a300ff007b82 */ /* 0x000e640000000800 */
[----:B-1----:R-:W-:-:S13]  /*ac40*/  ISETP.GE.AND P1, PT, R0, 0x1, PT ;  /* 0x000000010000780c */ /* 0x002fda0003f26270 */
[----:B0-----:R-:W-:Y:S05]  /*ac50*/  @!P1 BRA `(.L_x_26) ;  /* 0x0000000000489947 */ /* 0x001fea0003800000 */
[----:B------:R-:W-:Y:S05]  /*ac60*/  @!P0 BRA `(.L_x_27) ;  /* 0x0000000000048947 */ /* 0x000fea0003800000 */
[----:B------:R-:W-:Y:S01]  /*ac70*/  BPT.TRAP 0x1 ;  /* 0x000000040000795c */ /* 0x000fe20000300000 */
.L_x_27:
[----:B------:R-:W2:Y:S01]  /*ac80*/  LDL R0, [R1+0x284] ;  /* 0x0002840001007983 */ /* 0x000ea20000100800 */
[----:B-----5:R-:W-:Y:S02]  /*ac90*/  R2UR UR6, R7 ;  /* 0x00000000070672ca */ /* 0x020fe400000e0000 */
[----:B------:R-:W-:-:S11]  /*aca0*/  R2UR UR5, R17 ;  /* 0x00000000110572ca */ /* 0x000fd600000e0000 */
[----:B------:R-:W-:-:S04]  /*acb0*/  VIADD R10, R10, UR6 ;  /* 0x000000060a0a7c36 */ /* 0x000fc80008000000 */
[----:B------:R-:W-:Y:S01]  /*acc0*/  IMAD.WIDE.U32 R4, R10, -0x33333333, RZ ;  /* 0xcccccccd0a047825 */ /* 0x000fe200078e00ff */
[----:B--2---:R-:W-:-:S04]  /*acd0*/  R2UR UR4, R0 ;  /* 0x00000000000472ca */ /* 0x004fc800000e0000 */
[----:B------:R-:W-:-:S05]  /*ace0*/  SHF.R.U32.HI R0, RZ, 0x2, R5 ;  /* 0x00000002ff007819 */ /* 0x000fca0000011605 */
[----:B------:R-:W-:-:S05]  /*acf0*/  IMAD R0, R0, -0x5, R10 ;  /* 0xfffffffb00007824 */ /* 0x000fca00078e020a */
[----:B------:R-:W-:Y:S01]  /*ad00*/  LEA R0, R0, UR5, 0x3 ;  /* 0x0000000500007c11 */ /* 0x000fe2000f8e18ff */
[----:B------:R-:W-:-:S04]  /*ad10*/  UISETP.GT.U32.AND UP0, UPT, UR4, 0x1, UPT ;  /* 0x000000010400788c */ /* 0x000fc8000bf04070 */
[----:B------:R-:W-:Y:S02]  /*ad20*/  VIADD R0, R0, 0x28 ;  /* 0x0000002800007836 */ /* 0x000fe40000000000 */
[----:B------:R-:W-:-:S03]  /*ad30*/  PLOP3.LUT P0, PT, PT, PT, UP0, 0x80, 0x0 ;  /* 0x000000000000781c */ /* 0x000fc60003f0f008 */
[----:B------:R-:W-:-:S04]  /*ad40*/  PRMT R0, RZ, 0x654, R0 ;  /* 0x00000654ff007816 */ /* 0x000fc80000000000 */
[----:B------:R0:W-:Y:S06]  /*ad50*/  SYNCS.ARRIVE.TRANS64.RED.A1T0 RZ, [R0+URZ], RZ ;  /* 0x000000ff00ff79a7 */ /* 0x0001ec000810043f */
[----:B------:R-:W-:Y:S05]  /*ad60*/  @P0 BRA `(.L_x_26) ;  /* 0x0000000000040947 */ /* 0x000fea0003800000 */
[----:B------:R-:W-:Y:S01]  /*ad70*/  BPT.TRAP 0x1 ;  /* 0x000000040000795c */ /* 0x000fe20000300000 */
.L_x_26:
[----:B0-----:R-:W2:Y:S01]  /*ad80*/  LDL R0, [R1+0x2b8] ;  /* 0x0002b80001007983 */ /* 0x001ea20000100800 */
[----:B------:R-:W0:Y:S01]  /*ad90*/  S2R R3, SR_TID.X ;  /* 0x0000000000037919 */ /* 0x000e220000002100 */
[----:B------:R-:W1:Y:S01]  /*ada0*/  S2R R6, SR_TID.X ;  /* 0x0000000000067919 */ /* 0x000e620000002100 */
[----:B-----5:R-:W-:Y:S01]  /*adb0*/  R2UR UR4, R18 ;  /* 0x00000000120472ca */ /* 0x020fe200000e0000 */
[----:B------:R-:W-:Y:S01]  /*adc0*/  ULDC.64 UR8, c[0x0][0x5d0] ;  /* 0x0001740000087ab9 */ /* 0x000fe20000000a00 */
[----:B------:R-:W3:Y:S04]  /*add0*/  LDL.LU R5, [R1+0x2b4] ;  /* 0x0002b40001057983 */ /* 0x000ee80000300800 */
[----:B------:R-:W4:Y:S01]  /*ade0*/  LDL R22, [R1+0x288] ;  /* 0x0002880001167983 */ /* 0x000f220000100800 */
[----:B------:R-:W-:-:S02]  /*adf0*/  R2UR UR7, R19 ;  /* 0x00000000130772ca */ /* 0x000fc400000e0000 */
[----:B------:R-:W-:-:S04]  /*ae00*/  R2UR UR14, R7 ;  /* 0x00000000070e72ca */ /* 0x000fc800000e0000 */
[----:B------:R-:W-:-:S06]  /*ae10*/  UIMAD UR6, UR4, 0xf0, URZ ;  /* 0x000000f0040678a4 */ /* 0x000fcc000f8e023f */
[----:B------:R-:W-:Y:S01]  /*ae20*/  IMAD.U32 R18, RZ, RZ, UR6 ;  /* 0x00000006ff127e24 */ /* 0x000fe2000f8e00ff */
[----:B------:R-:W-:Y:S02]  /*ae30*/  UIMAD.WIDE UR10, UR7, 0x180, URZ ;  /* 0x00000180070a78a5 */ /* 0x000fe4000f8e023f */
[----:B------:R-:W-:Y:S01]  /*ae40*/  UIMAD UR7, UR7, 0x180, URZ ;  /* 0x00000180070778a4 */ /* 0x000fe2000f8e023f */
[----:B0-----:R-:W-:-:S04]  /*ae50*/  SHF.R.U32.HI R3, RZ, 0x7, R3 ;  /* 0x00000007ff037819 */ /* 0x001fc80000011603 */
[----:B------:R-:W-:Y:S01]  /*ae60*/  LOP3.LUT R3, R3, 0x1, RZ, 0xc0, !PT ;  /* 0x0000000103037812 */ /* 0x000fe200078ec0ff */
[C---:B-1----:R-:W-:Y:S01]  /*ae70*/  IMAD.SHL.U32 R19, R6.reuse, 0x2, RZ ;  /* 0x0000000206137824 */ /* 0x042fe200078e00ff */
[----:B------:R-:W-:Y:S02]  /*ae80*/  LOP3.LUT R4, R6, 0x60, RZ, 0xc0, !PT ;  /* 0x0000006006047812 */ /* 0x000fe400078ec0ff */
[----:B------:R-:W-:Y:S02]  /*ae90*/  SHF.L.U32 R17, R3, 0x6, RZ ;  /* 0x0000000603117819 */ /* 0x000fe400000006ff */
[----:B------:R-:W-:Y:S02]  /*aea0*/  SHF.R.U32.HI R4, RZ, 0x1, R4 ;  /* 0x00000001ff047819 */ /* 0x000fe40000011604 */
[----:B------:R-:W-:-:S04]  /*aeb0*/  LOP3.LUT R18, R18, 0x6, R19, 0xf8, !PT ;  /* 0x0000000612127812 */ /* 0x000fc800078ef813 */
[----:B------:R-:W-:Y:S02]  /*aec0*/  SHF.R.S32.HI R19, RZ, 0x1f, R18 ;  /* 0x0000001fff137819 */ /* 0x000fe40000011412 */
[----:B--2---:R-:W-:Y:S02]  /*aed0*/  R2UR UR5, R0 ;  /* 0x00000000000572ca */ /* 0x004fe400000e0000 */
[----:B------:R-:W-:-:S04]  /*aee0*/  SHF.R.U32.HI R0, RZ, 0x2, R6 ;  /* 0x00000002ff007819 */ /* 0x000fc80000011606 */
[----:B------:R-:W-:-:S04]  /*aef0*/  LOP3.LUT R0, R0, 0x7, RZ, 0xc0, !PT ;  /* 0x0000000700007812 */ /* 0x000fc800078ec0ff */
[--C-:B------:R-:W-:Y:S02]  /*af00*/  LOP3.LUT R17, R17, 0x40, R0.reuse, 0xe2, !PT ;  /* 0x0000004011117812 */ /* 0x100fe400078ee200 */
[----:B------:R-:W-:Y:S01]  /*af10*/  IADD3 R0, RZ, -R4, -R0 ;  /* 0x80000004ff007210 */ /* 0x000fe20007ffe800 */
[----:B------:R-:W-:Y:S01]  /*af20*/  UISETP.GE.U32.AND UP2, UPT, UR5, 0x5, UPT ;  /* 0x000000050500788c */ /* 0x000fe2000bf46070 */
[----:B------:R-:W-:Y:S01]  /*af30*/  LOP3.LUT R17, R17, UR10, R4, 0xfe, !PT ;  /* 0x0000000a11117c12 */ /* 0x000fe2000f8efe04 */
[----:B------:R-:W-:Y:S01]  /*af40*/  IMAD.U32 R4, RZ, RZ, UR8 ;  /* 0x00000008ff047e24 */ /* 0x000fe2000f8e00ff */
[----:B----4-:R-:W-:Y:S01]  /*af50*/  R2UR UR15, R22 ;  /* 0x00000000160f72ca */ /* 0x010fe200000e0000 */
[----:B------:R-:W-:Y:S01]  /*af60*/  IMAD R0, R3, -0x40, R0 ;  /* 0xffffffc003007824 */ /* 0x000fe200078e0200 */
[----:B---3--:R-:W-:-:S11]  /*af70*/  R2UR UR13, R5 ;  /* 0x00000000050d72ca */ /* 0x008fd600000e0000 */
[----:B------:R-:W-:Y:S02]  /*af80*/  USHF.R.S32.HI UR12, URZ, 0x1f, UR15 ;  /* 0x0000001f3f0c7899 */ /* 0x000fe4000801140f */
[----:B------:R-:W-:Y:S02]  /*af90*/  IMAD.WIDE.U32 R4, R4, UR15, R18 ;  /* 0x0000000f04047c25 */ /* 0x000fe4000f8e0012 */
[----:B------:R-:W-:Y:S02]  /*afa0*/  UIMAD UR4, UR12, UR8, URZ ;  /* 0x000000080c0472a4 */ /* 0x000fe4000f8e023f */
[----:B------:R-:W-:Y:S02]  /*afb0*/  UIADD3 UR8, UR5, UR14, URZ ;  /* 0x0000000e05087290 */ /* 0x000fe4000fffe03f */
[----:B------:R-:W-:Y:S02]  /*afc0*/  UIMAD UR4, UR15, UR9, UR4 ;  /* 0x000000090f0472a4 */ /* 0x000fe4000f8e0204 */
[----:B------:R-:W-:Y:S01]  /*afd0*/  UISETP.GT.U32.AND UP1, UPT, UR8, 0x4, UPT ;  /* 0x000000040800788c */ /* 0x000fe2000bf24070 */
[----:B------:R-:W-:-:S02]  /*afe0*/  ULDC UR9, c[0x0][0x284] ;  /* 0x0000a10000097ab9 */ /* 0x000fc40000000800 */
[----:B------:R-:W-:Y:S01]  /*aff0*/  IMAD.U32 R3, RZ, RZ, UR9 ;  /* 0x00000009ff037e24 */ /* 0x000fe2000f8e00ff */
[----:B------:R-:W-:Y:S01]  /*b000*/  IADD3 R5, R5, UR4, RZ ;  /* 0x0000000405057c10 */ /* 0x000fe2000fffe0ff */
[----:B------:R-:W-:Y:S01]  /*b010*/  ULDC UR4, c[0x0][0x288] ;  /* 0x0000a20000047ab9 */ /* 0x000fe20000000800 */
[----:B------:R-:W-:Y:S02]  /*b020*/  UISETP.LT.U32.AND UP1, UPT, UR5, 0x5, UP1 ;  /* 0x000000050500788c */ /* 0x000fe40008f21070 */
[----:B------:R-:W-:Y:S01]  /*b030*/  IADD3 R3, R3, -UR7, R0 ;  /* 0x8000000703037c10 */ /* 0x000fe2000fffe000 */
[----:B------:R-:W-:Y:S01]  /*b040*/  UISETP.GE.AND UP0, UPT, UR6, UR4, UPT ;  /* 0x000000040600728c */ /* 0x000fe2000bf06270 */
[----:B------:R-:W-:Y:S01]  /*b050*/  LOP3.LUT R0, R6, 0x3, RZ, 0xc0, !PT ;  /* 0x0000000306007812 */ /* 0x000fe200078ec0ff */
[----:B------:R-:W-:Y:S02]  /*b060*/  IMAD.MOV.U32 R6, RZ, RZ, -0x2 ;  /* 0xfffffffeff067424 */ /* 0x000fe400078e00ff */
[----:B------:R-:W-:-:S02]  /*b070*/  UISETP.GE.OR UP0, UPT, UR7, UR9, UP0 ;  /* 0x000000090700728c */ /* 0x000fc40008706670 */
[----:B------:R-:W-:Y:S01]  /*b080*/  IMAD R0, R0, R6, UR4 ;  /* 0x0000000400007e24 */ /* 0x000fe2000f8e0206 */
[----:B------:R-:W-:Y:S02]  /*b090*/  UIMAD.WIDE.U32 UR4, UR8, -0x33333333, URZ ;  /* 0xcccccccd080478a5 */ /* 0x000fe4000f8e003f */
[----:B------:R-:W-:Y:S01]  /*b0a0*/  USEL UR7, URZ, 0x1, !UP1 ;  /* 0x000000013f077887 */ /* 0x000fe2000c800000 */
[----:B------:R-:W-:Y:S01]  /*b0b0*/  PLOP3.LUT P0, PT, PT, PT, UP0, 0x80, 0x0 ;  /* 0x000000000000781c */ /* 0x000fe20003f0f008 */
[----:B------:R-:W-:Y:S01]  /*b0c0*/  USHF.R.U32.HI UR4, URZ, 0x2, UR5 ;  /* 0x000000023f047899 */ /* 0x000fe20008011605 */
[----:B------:R-:W-:Y:S01]  /*b0d0*/  IADD3 R0, R0, -UR6, RZ ;  /* 0x8000000600007c10 */ /* 0x000fe2000fffe0ff */
[----:B------:R-:W-:Y:S02]  /*b0e0*/  ULOP3.LUT UR13, UR13, UR7, URZ, 0x3c, !UPT ;  /* 0x000000070d0d7292 */ /* 0x000fe4000f8e3c3f */
[----:B------:R-:W-:Y:S02]  /*b0f0*/  UIMAD UR5, UR4, -0x5, UR8 ;  /* 0xfffffffb040578a4 */ /* 0x000fe4000f8e0208 */
[----:B------:R-:W-:Y:S01]  /*b100*/  @UP2 ULOP3.LUT UR13, UR13, 0x1, UR4, 0x78, !UPT ;  /* 0x000000010d0d2892 */ /* 0x000fe2000f8e7804 */
[----:B------:R-:W-:-:S03]  /*b110*/  UMOV UR6, 0xffffffff ;  /* 0xffffffff00067882 */ /* 0x000fc60000000000 */
[----:B------:R-:W-:-:S05]  /*b120*/  IMAD.U32 R7, RZ, RZ, UR5 ;  /* 0x00000005ff077e24 */ /* 0x000fca000f8e00ff */
[----:B------:R0:W-:Y:S02]  /*b130*/  STL [R1+0x2b0], R7 ;  /* 0x0002b00701007387 */ /* 0x0001e40000100800 */
[----:B0-----:R-:W-:-:S05]  /*b140*/  IMAD.U32 R7, RZ, RZ, UR13 ;  /* 0x0000000dff077e24 */ /* 0x001fca000f8e00ff */
[----:B------:R0:W-:Y:S01]  /*b150*/  STL [R1+0x2b4], R7 ;  /* 0x0002b40701007387 */ /* 0x0001e20000100800 */
[----:B------:R-:W-:Y:S05]  /*b160*/  @P0 BRA `(.L_x_28) ;  /* 0x0000018c00d80947 */ /* 0x000fea0003800000 */
[----:B------:R-:W-:Y:S01]  /*b170*/  FSETP.NEU.AND P2, PT, R16, RZ, PT ;  /* 0x000000ff1000720b */ /* 0x000fe20003f4d000 */
[----:B------:R-:W-:Y:S01]  /*b180*/  ULDC.64 UR8, c[0x0][0x5c8] ;  /* 0x0001720000087ab9 */ /* 0x000fe20000000a00 */
[----:B------:R-:W-:Y:S01]  /*b190*/  ISETP.GT.AND P0, PT, R3, RZ, PT ;  /* 0x000000ff0300720c */ /* 0x000fe20003f04270 */
[----:B------:R-:W-:Y:S01]  /*b1a0*/  UIMAD UR4, UR11, UR8, URZ ;  /* 0x000000080b0472a4 */ /* 0x000fe2000f8e023f */
[----:B------:R-:W-:Y:S01]  /*b1b0*/  IMAD.U32 R11, RZ, RZ, UR9 ;  /* 0x00000009ff0b7e24 */ /* 0x000fe2000f8e00ff */
[----:B------:R-:W-:Y:S01]  /*b1c0*/  BSSY B0, `(.L_x_28) ;  /* 0x00018f0000007945 */ /* 0x000fe20003800000 */
[----:B------:R-:W-:Y:S01]  /*b1d0*/  IMAD.WIDE.U32 R4, R17, UR8, R4 ;  /* 0x0000000811047c25 */ /* 0x000fe2000f8e0004 */
[----:B------:R-:W-:-:S03]  /*b1e0*/  ISETP.GT.AND P1, PT, R0, RZ, P0 ;  /* 0x000000ff0000720c */ /* 0x000fc60000724270 */
[----:B------:R-:W-:-:S04]  /*b1f0*/  IMAD R11, R17, R11, UR4 ;  /* 0x00000004110b7e24 */ /* 0x000fc8000f8e020b */
[----:B------:R-:W-:Y:S01]  /*b200*/  IMAD.IADD R11, R5, 0x1, R11 ;  /* 0x00000001050b7824 */ /* 0x000fe200078e020b */
[----:B------:R-:W-:Y:S06]  /*b210*/  @!P2 BRA `(.L_x_29) ;  /* 0x0000012400f4a947 */ /* 0x000fec0003800000 */
[----:B------:R-:W1:Y:S01]  /*b220*/  LDC.64 R8, c[0x0][0x5b0] ;  /* 0x00016c00ff087b82 */ /* 0x000e620000000a00 */
[----:B------:R-:W2:Y:S01]  /*b230*/  LDL.LU R20, [R1+0x240] ;  /* 0x0002400001147983 */ /* 0x000ea20000300800 */
[----:B------:R-:W-:-:S03]  /*b240*/  R2UR UR7, R22 ;  /* 0x00000000160772ca */ /* 0x000fc600000e0000 */
[----:B------:R-:W-:Y:S03]  /*b250*/  STL.64 [R1+0x2c0], R24 ;  /* 0x0002c01801007387 */ /* 0x000fe60000100a00 */
[----:B------:R-:W3:Y:S01]  /*b260*/  LDC.64 R14, c[0x0][0x5a8] ;  /* 0x00016a00ff0e7b82 */ /* 0x000ee20000000a00 */
[----:B-1----:R-:W-:Y:S01]  /*b270*/  MOV R235, R9 ;  /* 0x0000000900eb7202 */ /* 0x002fe20000000f00 */
[----:B------:R1:W-:Y:S01]  /*b280*/  STL.64 [R1+0x268], R8 ;  /* 0x0002680801007387 */ /* 0x0003e20000100a00 */
[----:B------:R-:W-:-:S05]  /*b290*/  IMAD.MOV.U32 R21, RZ, RZ, R8 ;  /* 0x000000ffff157224 */ /* 0x000fca00078e0008 */
[----:B------:R-:W-:Y:S01]  /*b2a0*/  R2UR UR4, R21 ;  /* 0x00000000150472ca */ /* 0x000fe200000e0000 */
[----:B-1----:R-:W1:-:S12]  /*b2b0*/  LDC.64 R8, c[0x0][0x5b8] ;  /* 0x00016e00ff087b82 */ /* 0x002e580000000a00 */
[----:B------:R-:W-:-:S06]  /*b2c0*/  UIMAD UR4, UR11, UR4, URZ ;  /* 0x000000040b0472a4 */ /* 0x000fcc000f8e023f */
[----:B------:R-:W-:Y:S01]  /*b2d0*/  IMAD R233, R17, R235, UR4 ;  /* 0x0000000411e97e24 */ /* 0x000fe2000f8e02eb */
[----:B------:R-:W-:Y:S01]  /*b2e0*/  ULDC.64 UR4, c[0x0][0x5c0] ;  /* 0x0001700000047ab9 */ /* 0x000fe20000000a00 */
[----:B-1----:R-:W-:Y:S01]  /*b2f0*/  IMAD.MOV.U32 R232, RZ, RZ, R8 ;  /* 0x000000ffffe87224 */ /* 0x002fe200078e0008 */
[----:B------:R-:W-:Y:S01]  /*b300*/  STL [R1+0x278], R8 ;  /* 0x0002780801007387 */ /* 0x000fe20000100800 */
[----:B0-----:R-:W-:Y:S02]  /*b310*/  IMAD.MOV.U32 R7, RZ, RZ, R9 ;  /* 0x000000ffff077224 */ /* 0x001fe400078e0009 */
[C---:B------:R-:W-:Y:S02]  /*b320*/  IMAD R5, R232.reuse, UR12, RZ ;  /* 0x0000000ce8057c24 */ /* 0x040fe4000f8e02ff */
[----:B------:R-:W-:-:S04]  /*b330*/  IMAD.WIDE.U32 R12, R232, UR7, R18 ;  /* 0x00000007e80c7c25 */ /* 0x000fc8000f8e0012 */
[----:B------:R-:W-:Y:S02]  /*b340*/  IMAD R23, R7, UR7, R5 ;  /* 0x0000000707177c24 */ /* 0x000fe4000f8e0205 */
[----:B------:R-:W-:-:S03]  /*b350*/  IMAD.MOV.U32 R6, RZ, RZ, R12 ;  /* 0x000000ffff067224 */ /* 0x000fc600078e000c */
[----:B------:R-:W-:Y:S01]  /*b360*/  IADD3 R7, R13, R23, RZ ;  /* 0x000000170d077210 */ /* 0x000fe20007ffe0ff */
[----:B------:R-:W-:Y:S04]  /*b370*/  STL [R1+0x28c], R23 ;  /* 0x00028c1701007387 */ /* 0x000fe80000100800 */
[----:B------:R0:W-:Y:S04]  /*b380*/  STL.64 [R1+0x270], R6 ;  /* 0x0002700601007387 */ /* 0x0001e80000100a00 */
[----:B------:R-:W-:Y:S01]  /*b390*/  STL [R1+0x290], R233 ;  /* 0x000290e901007387 */ /* 0x000fe20000100800 */
[----:B0-----:R-:W-:-:S04]  /*b3a0*/  IMAD.WIDE.U32 R6, R17, R21, R6 ;  /* 0x0000001511067225 */ /* 0x001fc800078e0006 */
[----:B------:R-:W-:Y:S01]  /*b3b0*/  IMAD.IADD R5, R7, 0x1, R233 ;  /* 0x0000000107057824 */ /* 0x000fe200078e02e9 */
[----:B---3--:R-:W-:-:S04]  /*b3c0*/  LEA R8, P2, R6, R14, 0x1 ;  /* 0x0000000e06087211 */ /* 0x008fc800078408ff */
[----:B------:R-:W-:-:S05]  /*b3d0*/  LEA.HI.X R9, R6, R15, R5, 0x1, P2 ;  /* 0x0000000f06097211 */ /* 0x000fca00010f0c05 */
[----:B------:R-:W3:Y:S01]  /*b3e0*/  @P1 LDG.E.LTC128B.U16 R6, desc[UR60][R8.64] ;  /* 0x0000003c08061981 */ /* 0x000ee2000c1e1520 */
[----:B------:R-:W-:-:S04]  /*b3f0*/  LEA R10, P2, R4, UR4, 0x1 ;  /* 0x00000004040a7c11 */ /* 0x000fc8000f8408ff */
[----:B------:R-:W-:Y:S01]  /*b400*/  LEA.HI.X R11, R4, UR5, R11, 0x1, P2 ;  /* 0x00000005040b7c11 */ /* 0x000fe200090f0c0b */
[----:B------:R-:W-:-:S04]  /*b410*/  IMAD.WIDE.U32 R4, R17, R21, R18 ;  /* 0x0000001511047225 */ /* 0x000fc800078e0012 */
[----:B------:R-:W-:Y:S02]  /*b420*/  IMAD.IADD R5, R233, 0x1, R5 ;  /* 0x00000001e9057824 */ /* 0x000fe400078e0205 */
[----:B------:R-:W-:-:S05]  /*b430*/  IMAD.WIDE.U32 R4, R232, UR7, R4 ;  /* 0x00000007e8047c25 */ /* 0x000fca000f8e0004 */
[----:B------:R-:W-:Y:S02]  /*b440*/  IADD3 R5, R23, R5, RZ ;  /* 0x0000000517057210 */ /* 0x000fe40007ffe0ff */
[----:B------:R-:W-:-:S04]  /*b450*/  LEA R24, P2, R4, R14, 0x1 ;  /* 0x0000000e04187211 */ /* 0x000fc800078408ff */
[----:B------:R-:W-:-:S05]  /*b460*/  LEA.HI.X R25, R4, R15, R5, 0x1, P2 ;  /* 0x0000000f04197211 */ /* 0x000fca00010f0c05 */
[----:B------:R0:W-:Y:S04]  /*b470*/  STL.64 [R1+0x260], R24 ;  /* 0x0002601801007387 */ /* 0x0001e80000100a00 */
[----:B0-----:R0:W5:Y:S01]  /*b480*/  LDL.LU.64 R24, [R1+0x2c0] ;  /* 0x0002c00001187983 */ /* 0x0011620000300a00 */
[----:B------:R-:W-:Y:S01]  /*b490*/  ISETP.GT.AND P2, PT, R0, 0x1, P0 ;  /* 0x000000010000780c */ /* 0x000fe20000744270 */
[----:B------:R-:W-:Y:S01]  /*b4a0*/  BSSY B1, `(.L_x_30) ;  /* 0x000000a000017945 */ /* 0x000fe20003800000 */
[----:B---3--:R-:W-:-:S05]  /*b4b0*/  HADD2.F32 R7, -RZ, R6.H0_H0 ;  /* 0x20000006ff077230 */ /* 0x008fca0000004100 */
[----:B------:R-:W-:-:S04]  /*b4c0*/  FMUL R7, R7, R16 ;  /* 0x0000001007077220 */ /* 0x000fc80000400000 */
[----:B--2---:R-:W-:-:S05]  /*b4d0*/  FFMA R7, R20, R2, R7 ;  /* 0x0000000214077223 */ /* 0x004fca0000000007 */
[----:B------:R-:W-:-:S05]  /*b4e0*/  F2FP.F16.F32.PACK_AB R4, RZ, R7 ;  /* 0x00000007ff04723e */ /* 0x000fca00000000ff */
[----:B------:R0:W-:Y:S01]  /*b4f0*/  @P1 STG.E.U16 desc[UR60][R10.64], R4 ;  /* 0x000000040a001986 */ /* 0x0001e2000c10153c */
[----:B------:R-:W-:Y:S01]  /*b500*/  PRMT R8, R6, 0x7610, R8 ;  /* 0x0000761006087816 */ /* 0x000fe20000000008 */
[----:B------:R-:W-:Y:S06]  /*b510*/  @!P2 BRA `(.L_x_31) ;  /* 0x000000000008a947 */ /* 0x000fec0003800000 */
[----:B0-----:R-:W2:Y:S04]  /*b520*/  LDL.64 R4, [R1+0x260] ;  /* 0x0002600001047983 */ /* 0x001ea80000100a00 */
[----:B--2---:R1:W5:Y:S02]  /*b530*/  LDG.E.LTC128B.U16 R8, desc[UR60][R4.64+0x2] ;  /* 0x0000023c04087981 */ /* 0x004364000c1e1520 */
.L_x_31:
[----:B------:R-:W-:Y:S05]  /*b540*/  BSYNC B1 ;  /* 0x0000000000017941 */ /* 0x000fea0003800000 */
.L_x_30:
[----:B-1----:R-:W2:Y:S04]  /*b550*/  LDL.LU R5, [R1+0x244] ;  /* 0x0002440001057983 */ /* 0x002ea80000300800 */
[----:B-----5:R1:W-:Y:S04]  /*b560*/  STL.64 [R1+0x2c0], R24 ;  /* 0x0002c01801007387 */ /* 0x0203e80000100a00 */
[----:B-1----:R-:W3:Y:S01]  /*b570*/  LDL.64 R24, [R1+0x270] ;  /* 0x0002700001187983 */ /* 0x002ee20000100a00 */
[----:B0-----:R-:W-:Y:S01]  /*b580*/  HADD2.F32 R4, -RZ, R8.H0_H0 ;  /* 0x20000008ff047230 */ /* 0x001fe20000004100 */
[C---:B------:R-:W-:Y:S01]  /*b590*/  SHF.L.U64.HI R7, R21.reuse, 0x3, R235 ;  /* 0x0000000315077819 */ /* 0x040fe200000102eb */
[----:B------:R-:W-:Y:S01]  /*b5a0*/  IMAD.SHL.U32 R6, R21, 0x8, RZ ;  /* 0x0000000815067824 */ /* 0x000fe200078e00ff */
[----:B------:R-:W4:Y:S01]  /*b5b0*/  LDL.LU R234, [R1+0x248] ;  /* 0x0002480001ea7983 */ /* 0x000f220000300800 */
[----:B------:R-:W-:Y:S01]  /*b5c0*/  ISETP.GT.AND P1, PT, R3, 0x8, PT ;  /* 0x000000080300780c */ /* 0x000fe20003f24270 */
[----:B------:R-:W-:Y:S01]  /*b5d0*/  FMUL R4, R4, R16 ;  /* 0x0000001004047220 */ /* 0x000fe20000400000 */
[----:B------:R-:W-:Y:S01]  /*b5e0*/  R2UR UR4, R22 ;  /* 0x00000000160472ca */ /* 0x000fe200000e0000 */
[----:B------:R0:W-:Y:S01]  /*b5f0*/  STL.64 [R1+0x240], R6 ;  /* 0x0002400601007387 */ /* 0x0001e20000100a00 */
[----:B------:R-:W-:Y:S01]  /*b600*/  ISETP.GT.AND P3, PT, R0, RZ, P1 ;  /* 0x000000ff0000720c */ /* 0x000fe20000f64270 */
[----:B--2---:R-:W-:Y:S01]  /*b610*/  FFMA R20, R5, R2, R4 ;  /* 0x0000000205147223 */ /* 0x004fe20000000004 */
[----:B------:R-:W-:-:S04]  /*b620*/  IMAD.WIDE.U32 R4, R17, R21, R6 ;  /* 0x0000001511047225 */ /* 0x000fc800078e0006 */
[----:B------:R-:W-:Y:S01]  /*b630*/  IMAD.IADD R9, R233, 0x1, R5 ;  /* 0x00000001e9097824 */ /* 0x000fe200078e0205 */
[----:B0-----:R-:W-:Y:S02]  /*b640*/  IADD3 R7, P4, R12, R4, RZ ;  /* 0x000000040c077210 */ /* 0x001fe40007f9e0ff */
[----:B------:R-:W-:-:S03]  /*b650*/  F2FP.F16.F32.PACK_AB R20, RZ, R20 ;  /* 0x00000014ff14723e */ /* 0x000fc600000000ff */
[----:B---3--:R-:W-:Y:S01]  /*b660*/  IMAD.X R21, R9, 0x1, R25, P4 ;  /* 0x0000000109157824 */ /* 0x008fe200020e0619 */
[C---:B------:R-:W-:Y:S01]  /*b670*/  LEA R6, P4, R7.reuse, R14, 0x1 ;  /* 0x0000000e07067211 */ /* 0x040fe200078808ff */
[----:B------:R0:W-:Y:S03]  /*b680*/  @P2 STG.E.U16 desc[UR60][R10.64+0x2], R20 ;  /* 0x000002140a002986 */ /* 0x0001e6000c10153c */
[----:B------:R-:W-:Y:S01]  /*b690*/  LEA.HI.X R7, R7, R15, R21, 0x1, P4 ;  /* 0x0000000f07077211 */ /* 0x000fe200020f0c15 */
[----:B------:R-:W5:Y:S04]  /*b6a0*/  LDL.LU.64 R24, [R1+0x2c0] ;  /* 0x0002c00001187983 */ /* 0x000f680000300a00 */
[----:B------:R1:W2:Y:S01]  /*b6b0*/  @P3 LDG.E.LTC128B.U16 R8, desc[UR60][R6.64] ;  /* 0x0000003c06083981 */ /* 0x0002a2000c1e1520 */
[----:B------:R-:W-:Y:S01]  /*b6c0*/  IMAD.U32 R21, RZ, RZ, UR8 ;  /* 0x00000008ff157e24 */ /* 0x000fe2000f8e00ff */
[----:B------:R-:W-:Y:S01]  /*b6d0*/  ISETP.GT.AND P4, PT, R0, 0x1, P1 ;  /* 0x000000010000780c */ /* 0x000fe20000f84270 */
[----:B------:R-:W-:Y:S01]  /*b6e0*/  BSSY B1, `(.L_x_32) ;  /* 0x0000017000017945 */ /* 0x000fe20003800000 */
[----:B0-----:R-:W-:-:S02]  /*b6f0*/  MOV R20, UR9 ;  /* 0x0000000900147c02 */ /* 0x001fc40008000f00 */
[----:B-1----:R-:W-:-:S04]  /*b700*/  IADD3 R6, P2, R18, R4, RZ ;  /* 0x0000000412067210 */ /* 0x002fc80007f5e0ff */
[----:B------:R-:W-:-:S03]  /*b710*/  IADD3.X R7, R19, R9, RZ, P2, !PT ;  /* 0x0000000913077210 */ /* 0x000fc600017fe4ff */
[----:B------:R-:W-:-:S04]  /*b720*/  IMAD.WIDE.U32 R6, R232, UR4, R6 ;  /* 0x00000004e8067c25 */ /* 0x000fc8000f8e0006 */
[----:B------:R-:W-:Y:S01]  /*b730*/  IMAD.IADD R7, R23, 0x1, R7 ;  /* 0x0000000117077824 */ /* 0x000fe200078e0207 */
[----:B------:R-:W-:-:S04]  /*b740*/  LEA R236, P2, R6, R14, 0x1 ;  /* 0x0000000e06ec7211 */ /* 0x000fc800078408ff */
[----:B------:R-:W-:Y:S01]  /*b750*/  LEA.HI.X R237, R6, R15, R7, 0x1, P2 ;  /* 0x0000000f06ed7211 */ /* 0x000fe200010f0c07 */
[----:B--2---:R-:W-:-:S05]  /*b760*/  HADD2.F32 R6, -RZ, R8.H0_H0 ;  /* 0x20000008ff067230 */ /* 0x004fca0000004100 */
[----:B------:R-:W-:-:S04]  /*b770*/  FMUL R6, R6, R16 ;  /* 0x0000001006067220 */ /* 0x000fc80000400000 */
[----:B----4-:R-:W-:Y:S01]  /*b780*/  FFMA R7, R234, R2, R6 ;  /* 0x00000002ea077223 */ /* 0x010fe20000000006 */
[----:B------:R-:W-:Y:S01]  /*b790*/  IMAD.U32 R6, RZ, RZ, UR8 ;  /* 0x00000008ff067e24 */ /* 0x000fe2000f8e00ff */
[----:B------:R-:W-:-:S03]  /*b7a0*/  SHF.L.U64.HI R234, R21, 0x4, R20 ;  /* 0x0000000415ea7819 */ /* 0x000fc60000010214 */
[----:B------:R-:W-:Y:S01]  /*b7b0*/  IMAD.SHL.U32 R235, R6, 0x10, RZ ;  /* 0x0000001006eb7824 */ /* 0x000fe200078e00ff */
[----:B------:R-:W-:-:S04]  /*b7c0*/  F2FP.F16.F32.PACK_AB R7, RZ, R7 ;  /* 0x00000007ff07723e */ /* 0x000fc800000000ff */
[----:B------:R-:W-:Y:S01]  /*b7d0*/  IADD3 R6, P2, R235, R10, RZ ;  /* 0x0000000aeb067210 */ /* 0x000fe20007f5e0ff */
[----:B------:R0:W-:Y:S01]  /*b7e0*/  STL [R1+0x27c], R235 ;  /* 0x00027ceb01007387 */ /* 0x0001e20000100800 */
[----:B------:R-:W-:-:S03]  /*b7f0*/  PRMT R20, R7, 0x7610, R20 ;  /* 0x0000761007147816 */ /* 0x000fc60000000014 */
[----:B------:R-:W-:Y:S01]  /*b800*/  IMAD.X R7, R234, 0x1, R11, P2 ;  /* 0x00000001ea077824 */ /* 0x000fe200010e060b */
[----:B------:R0:W-:Y:S04]  /*b810*/  STL [R1+0x248], R234 ;  /* 0x000248ea01007387 */ /* 0x0001e80000100800 */
[----:B------:R0:W-:Y:S01]  /*b820*/  @P3 STG.E.U16 desc[UR60][R6.64], R20 ;  /* 0x0000001406003986 */ /* 0x0001e2000c10153c */
[----:B------:R-:W-:Y:S05]  /*b830*/  @!P4 BRA `(.L_x_33) ;  /* 0x000000000004c947 */ /* 0x000fea0003800000 */
[----:B------:R1:W5:Y:S02]  /*b840*/  LDG.E.LTC128B.U16 R8, desc[UR60][R236.64+0x2] ;  /* 0x0000023cec087981 */ /* 0x000364000c1e1520 */
.L_x_33:
[----:B------:R-:W-:Y:S05]  /*b850*/  BSYNC B1 ;  /* 0x0000000000017941 */ /* 0x000fea0003800000 */
.L_x_32:
[----:B------:R-:W2:Y:S01]  /*b860*/  LDL.LU R21, [R1+0x24c] ;  /* 0x00024c0001157983 */ /* 0x000ea20000300800 */
[----:B0----5:R-:W-:Y:S01]  /*b870*/  HADD2.F32 R20, -RZ, R8.H0_H0 ;  /* 0x20000008ff147230 */ /* 0x021fe20000004100 */
[----:B------:R-:W-:Y:S01]  /*b880*/  MOV R235, R7 ;  /* 0x0000000700eb7202 */ /* 0x000fe20000000f00 */
[----:B------:R-:W-:Y:S01]  /*b890*/  IMAD.MOV.U32 R234, RZ, RZ, R6 ;  /* 0x000000ffffea7224 */ /* 0x000fe200078e0006 */
[----:B------:R-:W-:Y:S01]  /*b8a0*/  ISETP.GT.AND P2, PT, R0, 0x8, P0 ;  /* 0x000000080000780c */ /* 0x000fe20000744270 */
[----:B------:R-:W-:Y:S01]  /*b8b0*/  BSSY B1, `(.L_x_34) ;  /* 0x0000008000017945 */ /* 0x000fe20003800000 */
[----:B------:R-:W-:-:S04]  /*b8c0*/  FMUL R20, R20, R16 ;  /* 0x0000001014147220 */ /* 0x000fc80000400000 */
[----:B--2---:R-:W-:-:S05]  /*b8d0*/  FFMA R20, R21, R2, R20 ;  /* 0x0000000215147223 */ /* 0x004fca0000000014 */
[----:B------:R-:W-:-:S05]  /*b8e0*/  F2FP.F16.F32.PACK_AB R20, RZ, R20 ;  /* 0x00000014ff14723e */ /* 0x000fca00000000ff */
[----:B------:R0:W-:Y:S01]  /*b8f0*/  @P4 STG.E.U16 desc[UR60][R234.64+0x2], R20 ;  /* 0x00000214ea004986 */ /* 0x0001e2000c10153c */
[----:B------:R-:W-:Y:S05]  /*b900*/  @!P2 BRA `(.L_x_35) ;  /* 0x000000000008a947 */ /* 0x000fea0003800000 */
[----:B0-----:R-:W2:Y:S04]  /*b910*/  LDL.64 R20, [R1+0x260] ;  /* 0x0002600001147983 */ /* 0x001ea80000100a00 */
[----:B--2---:R2:W5:Y:S02]  /*b920*/  LDG.E.LTC128B.U16 R8, desc[UR60][R20.64+0x10] ;  /* 0x0000103c14087981 */ /* 0x004564000c1e1520 */
.L_x_35:
[----:B------:R-:W-:Y:S05]  /*b930*/  BSYNC B1 ;  /* 0x0000000000017941 */ /* 0x000fea0003800000 */
.L_x_34:
[----:B--2---:R-:W2:Y:S01]  /*b940*/  LDL.LU R21, [R1+0x250] ;  /* 0x0002500001157983 */ /* 0x004ea20000300800 */
[----:B0----5:R-:W-:Y:S01]  /*b950*/  HADD2.F32 R20, -RZ, R8.H0_H0 ;  /* 0x20000008ff147230 */ /* 0x021fe20000004100 */
[----:B------:R-:W-:Y:S01]  /*b960*/  ISETP.GT.AND P3, PT, R0, 0x9, P0 ;  /* 0x000000090000780c */ /* 0x000fe20000764270 */
[----:B------:R-:W-:Y:S03]  /*b970*/  BSSY B1, `(.L_x_36) ;  /* 0x0000008000017945 */ /* 0x000fe60003800000 */
[----:B------:R-:W-:-:S04]  /*b980*/  FMUL R20, R20, R16 ;  /* 0x0000001014147220 */ /* 0x000fc80000400000 */
[----:B--2---:R-:W-:-:S05]  /*b990*/  FFMA R20, R21, R2, R20 ;  /* 0x0000000215147223 */ /* 0x004fca0000000014 */
[----:B------:R-:W-:-:S05]  /*b9a0*/  F2FP.F16.F32.PACK_AB R20, RZ, R20 ;  /* 0x00000014ff14723e */ /* 0x000fca00000000ff */
[----:B------:R0:W-:Y:S01]  /*b9b0*/  @P2 STG.E.U16 desc[UR60][R10.64+0x10], R20 ;  /* 0x000010140a002986 */ /* 0x0001e2000c10153c */
[----:B------:R-:W-:Y:S05]  /*b9c0*/  @!P3 BRA `(.L_x_37) ;  /* 0x000000000008b947 */ /* 0x000fea0003800000 */
[----:B0-----:R-:W2:Y:S04]  /*b9d0*/  LDL.64 R20, [R1+0x260] ;  /* 0x0002600001147983 */ /* 0x001ea80000100a00 */
[----:B--2---:R2:W5:Y:S02]  /*b9e0*/  LDG.E.LTC128B.U16 R8, desc[UR60][R20.64+0x12] ;  /* 0x0000123c14087981 */ /* 0x004564000c1e1520 */
.L_x_37:
[----:B------:R-:W-:Y:S05]  /*b9f0*/  BSYNC B1 ;  /* 0x0000000000017941 */ /* 0x000fea0003800000 */
.L_x_36:
        /* <DEDUP_REMOVED lines=9> */
[----:B------:R2:W5:Y:S02]  /*ba90*/  LDG.E.LTC128B.U16 R8, desc[UR60][R236.64+0x10] ;  /* 0x0000103cec087981 */ /* 0x000564000c1e1520 */
.L_x_39:
[----:B------:R-:W-:Y:S05]  /*baa0*/  BSYNC B1 ;  /* 0x0000000000017941 */ /* 0x000fea0003800000 */
.L_x_38:
[----:B------:R-:W3:Y:S01]  /*bab0*/  LDL.LU R21, [R1+0x258] ;  /* 0x0002580001157983 */ /* 0x000ee20000300800 */
[----:B0----5:R-:W-:Y:S01]  /*bac0*/  HADD2.F32 R20, -RZ, R8.H0_H0 ;  /* 0x20000008ff147230 */ /* 0x021fe20000004100 */
[----:B------:R-:W-:Y:S01]  /*bad0*/  ISETP.GT.AND P4, PT, R0, 0x9, P1 ;  /* 0x000000090000780c */ /* 0x000fe20000f84270 */
[----:B------:R-:W-:Y:S03]  /*bae0*/  BSSY B1, `(.L_x_40) ;  /* 0x0000007000017945 */ /* 0x000fe60003800000 */
[----:B------:R-:W-:-:S04]  /*baf0*/  FMUL R20, R20, R16 ;  /* 0x0000001014147220 */ /* 0x000fc80000400000 */
[----:B---3--:R-:W-:-:S05]  /*bb00*/  FFMA R20, R21, R2, R20 ;  /* 0x0000000215147223 */ /* 0x008fca0000000014 */
[----:B------:R-:W-:-:S05]  /*bb10*/  F2FP.F16.F32.PACK_AB R20, RZ, R20 ;  /* 0x00000014ff14723e */ /* 0x000fca00000000ff */
[----:B------:R0:W-:Y:S01]  /*bb20*/  @P2 STG.E.U16 desc[UR60][R234.64+0x10], R20 ;  /* 0x00001014ea002986 */ /* 0x0001e2000c10153c */
[----:B------:R-:W-:Y:S05]  /*bb30*/  @!P4 BRA `(.L_x_41) ;  /* 0x000000000004c947 */ /* 0x000fea0003800000 */
[----:B------:R3:W5:Y:S02]  /*bb40*/  LDG.E.LTC128B.U16 R8, desc[UR60][R236.64+0x12] ;  /* 0x0000123cec087981 */ /* 0x000764000c1e1520 */
.L_x_41:
[----:B------:R-:W-:Y:S05]  /*bb50*/  BSYNC B1 ;  /* 0x0000000000017941 */ /* 0x000fea0003800000 */
.L_x_40:
[----:B------:R-:W4:Y:S01]  /*bb60*/  LDL.LU R21, [R1+0x26c] ;  /* 0x00026c0001157983 */ /* 0x000f220000300800 */
[----:B-----5:R-:W-:-:S03]  /*bb70*/  HADD2.F32 R5, -RZ, R8.H0_H0 ;  /* 0x20000008ff057230 */ /* 0x020fc60000004100 */
[----:B------:R1:W-:Y:S01]  /*bb80*/  STL.64 [R1+0x2c0], R24 ;  /* 0x0002c01801007387 */ /* 0x0003e20000100a00 */
[----:B------:R-:W-:Y:S01]  /*bb90*/  R2UR UR4, R22 ;  /* 0x00000000160472ca */ /* 0x000fe200000e0000 */
[----:B0-----:R-:W-:Y:S01]  /*bba0*/  FMUL R20, R5, R16 ;  /* 0x0000001005147220 */ /* 0x001fe20000400000 */
[----:B------:R-:W-:Y:S01]  /*bbb0*/  IMAD.MOV.U32 R5, RZ, RZ, R9 ;  /* 0x000000ffff057224 */ /* 0x000fe200078e0009 */
[----:B-1----:R-:W2:Y:S04]  /*bbc0*/  LDL.64 R24, [R1+0x270] ;  /* 0x0002700001187983 */ /* 0x002ea80000100a00 */
[----:B------:R0:W-:Y:S04]  /*bbd0*/  STL [R1+0x2bc], R10 ;  /* 0x0002bc0a01007387 */ /* 0x0001e80000100800 */
[----:B0-----:R-:W3:Y:S04]  /*bbe0*/  LDL R10, [R1+0x268] ;  /* 0x00026800010a7983 */ /* 0x001ee80000100800 */
[----:B------:R-:W2:Y:S04]  /*bbf0*/  LDL.LU R22, [R1+0x220] ;  /* 0x0002200001167983 */ /* 0x000ea80000300800 */
[----:B------:R-:W2:Y:S01]  /*bc00*/  LDL.LU R9, [R1+0x25c] ;  /* 0x00025c0001097983 */ /* 0x000ea20000300800 */
[----:B------:R-:W-:-:S04]  /*bc10*/  ISETP.GT.AND P2, PT, R3, 0x80, PT ;  /* 0x000000800300780c */ /* 0x000fc80003f44270 */
[----:B------:R-:W-:Y:S01]  /*bc20*/  ISETP.GT.AND P3, PT, R0, RZ, P2 ;  /* 0x000000ff0000720c */ /* 0x000fe20001764270 */
[----:B----4-:R-:W-:-:S05]  /*bc30*/  IMAD R21, R21, 0x78, RZ ;  /* 0x0000007815157824 */ /* 0x010fca00078e02ff */
[----:B------:R-:W-:Y:S01]  /*bc40*/  STL [R1+0x26c], R21 ;  /* 0x00026c1501007387 */ /* 0x000fe20000100800 */
[----:B---3--:R-:W-:-:S05]  /*bc50*/  IMAD.WIDE.U32 R4, R10, 0x78, R4 ;  /* 0x000000780a047825 */ /* 0x008fca00078e0004 */
[----:B------:R0:W-:Y:S01]  /*bc60*/  STL.64 [R1+0x250], R4 ;  /* 0x0002500401007387 */ /* 0x0001e20000100a00 */
[----:B--2---:R-:W-:Y:S01]  /*bc70*/  FFMA R9, R9, R2, R20 ;  /* 0x0000000209097223 */ /* 0x004fe20000000014 */
[----:B------:R-:W-:-:S04]  /*bc80*/  IMAD.IADD R20, R5, 0x1, R21 ;  /* 0x0000000105147824 */ /* 0x000fc800078e0215 */
[----:B------:R-:W-:Y:S01]  /*bc90*/  F2FP.F16.F32.PACK_AB R9, RZ, R9 ;  /* 0x00000009ff09723e */ /* 0x000fe200000000ff */
[----:B------:R1:W-:Y:S01]  /*bca0*/  STL [R1+0x258], R20 ;  /* 0x0002581401007387 */ /* 0x0003e20000100800 */
[----:B0-----:R-:W-:-:S05]  /*bcb0*/  IADD3 R5, P5, R12, R4, RZ ;  /* 0x000000040c057210 */ /* 0x001fca0007fbe0ff */
[----:B-1----:R-:W-:Y:S01]  /*bcc0*/  IMAD.X R20, R20, 0x1, R25, P5 ;  /* 0x0000000114147824 */ /* 0x002fe200028e0619 */
[C---:B------:R-:W-:Y:S01]  /*bcd0*/  LEA R4, P5, R5.reuse, R14, 0x1 ;  /* 0x0000000e05047211 */ /* 0x040fe200078a08ff */
[----:B------:R-:W-:Y:S03]  /*bce0*/  @P4 STG.E.U16 desc[UR60][R234.64+0x12], R9 ;  /* 0x00001209ea004986 */ /* 0x000fe6000c10153c */
[----:B------:R-:W-:Y:S01]  /*bcf0*/  LEA.HI.X R5, R5, R15, R20, 0x1, P5 ;  /* 0x0000000f05057211 */ /* 0x000fe200028f0c14 */
[----:B------:R-:W5:Y:S04]  /*bd00*/  LDL.LU.64 R24, [R1+0x2c0] ;  /* 0x0002c00001187983 */ /* 0x000f680000300a00 */
[----:B------:R0:W2:Y:S04]  /*bd10*/  @P3 LDG.E.LTC128B.U16 R8, desc[UR60][R4.64] ;  /* 0x0000003c04083981 */ /* 0x0000a8000c1e1520 */
[----:B------:R-:W0:Y:S01]  /*bd20*/  LDL.64 R4, [R1+0x240] ;  /* 0x0002400001047983 */ /* 0x000e220000100a00 */
[----:B------:R-:W-:Y:S01]  /*bd30*/  BSSY B1, `(.L_x_42) ;  /* 0x0000020000017945 */ /* 0x000fe20003800000 */
[----:B0-----:R-:W-:-:S04]  /*bd40*/  IMAD.WIDE.U32 R4, R10, 0x78, R4 ;  /* 0x000000780a047825 */ /* 0x001fc800078e0004 */
[----:B------:R-:W-:Y:S01]  /*bd50*/  IMAD.MOV.U32 R20, RZ, RZ, R4 ;  /* 0x000000ffff147224 */ /* 0x000fe200078e0004 */
[----:B------:R-:W-:Y:S01]  /*bd60*/  IADD3 R21, R21, R5, RZ ;  /* 0x0000000515157210 */ /* 0x000fe20007ffe0ff */
[----:B------:R0:W-:Y:S02]  /*bd70*/  STL.64 [R1+0x2a0], R4 ;  /* 0x0002a00401007387 */ /* 0x0001e40000100a00 */
[----:B0-----:R-:W-:Y:S02]  /*bd80*/  IMAD.WIDE.U32 R4, R17, R10, R20 ;  /* 0x0000000a11047225 */ /* 0x001fe400078e0014 */
[----:B------:R0:W5:Y:S01]  /*bd90*/  LDL.LU R10, [R1+0x2bc] ;  /* 0x0002bc00010a7983 */ /* 0x0001620000300800 */
[----:B------:R-:W-:-:S03]  /*bda0*/  IADD3 R4, P4, R18, R4, RZ ;  /* 0x0000000412047210 */ /* 0x000fc60007f9e0ff */
[----:B--2---:R0:W-:Y:S01]  /*bdb0*/  STL [R1+0x24c], R8 ;  /* 0x00024c0801007387 */ /* 0x0041e20000100800 */
[----:B------:R-:W-:-:S03]  /*bdc0*/  IADD3.X R5, R19, R233, R5, P4, !PT ;  /* 0x000000e913057210 */ /* 0x000fc600027fe405 */
[----:B------:R-:W-:-:S04]  /*bdd0*/  IMAD.WIDE.U32 R4, R232, UR4, R4 ;  /* 0x00000004e8047c25 */ /* 0x000fc8000f8e0004 */
[----:B------:R-:W-:Y:S01]  /*bde0*/  IMAD.IADD R5, R23, 0x1, R5 ;  /* 0x0000000117057824 */ /* 0x000fe200078e0205 */
[----:B------:R-:W-:Y:S01]  /*bdf0*/  LEA R232, P4, R4, R14, 0x1 ;  /* 0x0000000e04e87211 */ /* 0x000fe200078808ff */
[----:B------:R-:W-:-:S03]  /*be00*/  IMAD.MOV.U32 R23, RZ, RZ, R7 ;  /* 0x000000ffff177224 */ /* 0x000fc600078e0007 */
[----:B------:R-:W-:Y:S01]  /*be10*/  LEA.HI.X R233, R4, R15, R5, 0x1, P4 ;  /* 0x0000000f04e97211 */ /* 0x000fe200020f0c05 */
[----:B------:R-:W-:Y:S01]  /*be20*/  HADD2.F32 R4, -RZ, R8.H0_H0 ;  /* 0x20000008ff047230 */ /* 0x000fe20000004100 */
[----:B------:R-:W-:Y:S01]  /*be30*/  ISETP.GT.AND P4, PT, R0, 0x1, P2 ;  /* 0x000000010000780c */ /* 0x000fe20001784270 */
[----:B------:R-:W-:-:S03]  /*be40*/  IMAD.U32 R5, RZ, RZ, UR8 ;  /* 0x00000008ff057e24 */ /* 0x000fc6000f8e00ff */
[----:B------:R-:W-:-:S04]  /*be50*/  FMUL R4, R4, R16 ;  /* 0x0000001004047220 */ /* 0x000fc80000400000 */
[----:B------:R-:W-:Y:S01]  /*be60*/  FFMA R4, R22, R2, R4 ;  /* 0x0000000216047223 */ /* 0x000fe20000000004 */
[----:B------:R-:W-:Y:S01]  /*be70*/  MOV R22, R6 ;  /* 0x0000000600167202 */ /* 0x000fe20000000f00 */
[----:B------:R-:W-:-:S03]  /*be80*/  IMAD.U32 R6, RZ, RZ, UR9 ;  /* 0x00000009ff067e24 */ /* 0x000fc6000f8e00ff */
[----:B------:R-:W-:Y:S01]  /*be90*/  F2FP.F16.F32.PACK_AB R4, RZ, R4 ;  /* 0x00000004ff04723e */ /* 0x000fe200000000ff */
[----:B------:R-:W-:-:S03]  /*bea0*/  IMAD.WIDE.U32 R22, R5, 0xf0, R22 ;  /* 0x000000f005167825 */ /* 0x000fc600078e0016 */
[----:B------:R-:W-:Y:S01]  /*beb0*/  PRMT R7, R4, 0x7610, R7 ;  /* 0x0000761004077816 */ /* 0x000fe20000000007 */
[----:B------:R-:W-:Y:S01]  /*bec0*/  IMAD R6, R6, 0xf0, RZ ;  /* 0x000000f006067824 */ /* 0x000fe200078e02ff */
[----:B------:R-:W-:-:S03]  /*bed0*/  @P3 MOV R4, R22 ;  /* 0x0000001600043202 */ /* 0x000fc60000000f00 */
[----:B------:R-:W-:-:S05]  /*bee0*/  IMAD.IADD R5, R23, 0x1, R6 ;  /* 0x0000000117057824 */ /* 0x000fca00078e0206 */
[----:B------:R0:W-:Y:S01]  /*bef0*/  @P3 STG.E.U16 desc[UR60][R4.64], R7 ;  /* 0x0000000704003986 */ /* 0x0001e2000c10153c */
[----:B------:R-:W-:Y:S05]  /*bf00*/  @!P4 BRA `(.L_x_43) ;  /* 0x000000000008c947 */ /* 0x000fea0003800000 */
[----:B0-----:R-:W2:Y:S04]  /*bf10*/  LDG.E.LTC128B.U16 R7, desc[UR60][R232.64+0x2] ;  /* 0x0000023ce8077981 */ /* 0x001ea8000c1e1520 */
[----:B--2---:R1:W-:Y:S02]  /*bf20*/  STL [R1+0x24c], R7 ;  /* 0x00024c0701007387 */ /* 0x0043e40000100800 */
.L_x_43:
[----:B------:R-:W-:Y:S05]  /*bf30*/  BSYNC B1 ;  /* 0x0000000000017941 */ /* 0x000fea0003800000 */
.L_x_42:
[----:B0-----:R-:W2:Y:S04]  /*bf40*/  LDL.LU R8, [R1+0x224] ;  /* 0x0002240001087983 */ /* 0x001ea80000300800 */
[----:B-----5:R-:W-:Y:S04]  /*bf50*/  STL [R1+0x2ec], R24 ;  /* 0x0002ec1801007387 */ /* 0x020fe80000100800 */
[----:B------:R-:W-:Y:S04]  /*bf60*/  STL [R1+0x2e8], R19 ;  /* 0x0002e81301007387 */ /* 0x000fe80000100800 */
[----:B------:R0:W-:Y:S04]  /*bf70*/  STL.64 [R1+0x2e0], R22 ;  /* 0x0002e01601007387 */ /* 0x0001e80000100a00 */
[----:B0-----:R-:W3:Y:S04]  /*bf80*/  LDL.64 R22, [R1+0x240] ;  /* 0x0002400001167983 */ /* 0x001ee80000100a00 */
[----:B------:R0:W-:Y:S04]  /*bf90*/  STL.64 [R1+0x2d8], R20 ;  /* 0x0002d81401007387 */ /* 0x0001e80000100a00 */
[----:B0-----:R-:W4:Y:S04]  /*bfa0*/  LDL.64 R20, [R1+0x270] ;  /* 0x0002700001147983 */ /* 0x001f280000100a00 */
[----:B------:R0:W-:Y:S04]  /*bfb0*/  STL [R1+0x2d4], R18 ;  /* 0x0002d41201007387 */ /* 0x0001e80000100800 */
[----:B0-----:R-:W2:Y:S04]  /*bfc0*/  LDL.LU R18, [R1+0x280] ;  /* 0x0002800001127983 */ /* 0x001ea80000300800 */
[----:B------:R0:W-:Y:S04]  /*bfd0*/  STL [R1+0x2d0], R17 ;  /* 0x0002d01101007387 */ /* 0x0001e80000100800 */
[----:B0-----:R-:W4:Y:S04]  /*bfe0*/  LDL.LU R17, [R1+0x258] ;  /* 0x0002580001117983 */ /* 0x001f280000300800 */
[----:B------:R0:W-:Y:S04]  /*bff0*/  STL.64 [R1+0x2c8], R10 ;  /* 0x0002c80a01007387 */ /* 0x0001e80000100a00 */
[----:B0-----:R-:W3:Y:S04]  /*c000*/  LDL.LU.64 R10, [R1+0x250] ;  /* 0x00025000010a7983 */ /* 0x001ee80000300a00 */
[----:B------:R0:W-:Y:S04]  /*c010*/  STL [R1+0x2c0], R5 ;  /* 0x0002c00501007387 */ /* 0x0001e80000100800 */
[----:B0-----:R-:W1:Y:S01]  /*c020*/  LDL.LU R5, [R1+0x24c] ;  /* 0x00024c0001057983 */ /* 0x001e620000300800 */
[----:B------:R-:W-:-:S03]  /*c030*/  ISETP.GT.AND P5, PT, R3, 0x88, PT ;  /* 0x000000880300780c */ /* 0x000fc60003fa4270 */
[----:B------:R-:W-:Y:S01]  /*c040*/  STL [R1+0x2bc], R4 ;  /* 0x0002bc0401007387 */ /* 0x000fe20000100800 */
[----:B--2---:R-:W-:-:S09]  /*c050*/  LOP3.LUT R18, R18, 0xfffffffb, RZ, 0xc0, !PT ;  /* 0xfffffffb12127812 */ /* 0x004fd200078ec0ff */
[----:B------:R-:W-:Y:S01]  /*c060*/  @P5 LOP3.LUT R18, R18, 0x4, RZ, 0xfc, !PT ;  /* 0x0000000412125812 */ /* 0x000fe200078efcff */
[----:B-1----:R-:W-:-:S05]  /*c070*/  HADD2.F32 R7, -RZ, R5.H0_H0 ;  /* 0x20000005ff077230 */ /* 0x002fca0000004100 */
[----:B------:R-:W-:-:S04]  /*c080*/  FMUL R7, R7, R16 ;  /* 0x0000001007077220 */ /* 0x000fc80000400000 */
[----:B------:R-:W-:Y:S01]  /*c090*/  FFMA R7, R8, R2, R7 ;  /* 0x0000000208077223 */ /* 0x000fe20000000007 */
[----:B------:R-:W-:-:S04]  /*c0a0*/  IMAD.U32 R8, RZ, RZ, UR8 ;  /* 0x00000008ff087e24 */ /* 0x000fc8000f8e00ff */
[----:B------:R-:W-:-:S04]  /*c0b0*/  F2FP.F16.F32.PACK_AB R9, RZ, R7 ;  /* 0x00000007ff09723e */ /* 0x000fc800000000ff */
[----:B------:R-:W-:Y:S01]  /*c0c0*/  PRMT R24, R9, 0x7610, R24 ;  /* 0x0000761009187816 */ /* 0x000fe20000000018 */
[----:B------:R-:W-:Y:S01]  /*c0d0*/  IMAD.WIDE.U32 R8, R8, 0xf0, R234 ;  /* 0x000000f008087825 */ /* 0x000fe200078e00ea */
[----:B---3--:R-:W-:Y:S02]  /*c0e0*/  IADD3 R10, P3, R22, R10, RZ ;  /* 0x0000000a160a7210 */ /* 0x008fe40007f7e0ff */
[----:B------:R-:W-:Y:S01]  /*c0f0*/  PRMT R19, R24, 0x7610, R19 ;  /* 0x0000761018137816 */ /* 0x000fe20000000013 */
[----:B------:R-:W-:Y:S01]  /*c100*/  IMAD.IADD R7, R6, 0x1, R9 ;  /* 0x0000000106077824 */ /* 0x000fe200078e0209 */
[----:B----4-:R-:W-:Y:S01]  /*c110*/  IADD3.X R11, R17, R23, RZ, P3, !PT ;  /* 0x00000017110b7210 */ /* 0x010fe20001ffe4ff */
[----:B------:R-:W-:Y:S01]  /*c120*/  @P4 IMAD.MOV.U32 R6, RZ, RZ, R8 ;  /* 0x000000ffff064224 */ /* 0x000fe200078e0008 */
[----:B------:R0:W5:Y:S04]  /*c130*/  LDL.LU R24, [R1+0x2ec] ;  /* 0x0002ec0001187983 */ /* 0x0001680000300800 */
[----:B------:R1:W-:Y:S01]  /*c140*/  @P4 STG.E.U16 desc[UR60][R6.64+0x2], R19 ;  /* 0x0000021306004986 */ /* 0x0003e2000c10153c */
[----:B------:R-:W-:-:S03]  /*c150*/  IADD3 R17, P4, R10, R12, RZ ;  /* 0x0000000c0a117210 */ /* 0x000fc60007f9e0ff */
[----:B-1----:R0:W5:Y:S04]  /*c160*/  LDL.LU R19, [R1+0x2e8] ;  /* 0x0002e80001137983 */ /* 0x0021680000300800 */
[----:B------:R0:W5:Y:S01]  /*c170*/  LDL.LU.64 R22, [R1+0x2e0] ;  /* 0x0002e00001167983 */ /* 0x0001620000300a00 */
[----:B------:R-:W-:Y:S02]  /*c180*/  PRMT R4, R5, 0x7610, R4 ;  /* 0x0000761005047816 */ /* 0x000fe40000000004 */
[----:B------:R-:W-:Y:S01]  /*c190*/  ISETP.GT.AND P3, PT, R0, RZ, P5 ;  /* 0x000000ff0000720c */ /* 0x000fe20002f64270 */
[----:B------:R-:W-:Y:S04]  /*c1a0*/  STL.64 [R1+0x220], R10 ;  /* 0x0002200a01007387 */ /* 0x000fe80000100a00 */
[----:B------:R1:W-:Y:S02]  /*c1b0*/  STL [R1+0x280], R18 ;  /* 0x0002801201007387 */ /* 0x0003e40000100800 */
[----:B-1----:R-:W-:Y:S01]  /*c1c0*/  IMAD.X R18, R11, 0x1, R21, P4 ;  /* 0x000000010b127824 */ /* 0x002fe200020e0615 */
[C---:B------:R-:W-:Y:S01]  /*c1d0*/  LEA R10, P4, R17.reuse, R14, 0x1 ;  /* 0x0000000e110a7211 */ /* 0x040fe200078808ff */
[----:B------:R0:W5:Y:S03]  /*c1e0*/  LDL.LU.64 R20, [R1+0x2d8] ;  /* 0x0002d80001147983 */ /* 0x0001660000300a00 */
[----:B------:R-:W-:-:S02]  /*c1f0*/  LEA.HI.X R11, R17, R15, R18, 0x1, P4 ;  /* 0x0000000f110b7211 */ /* 0x000fc400020f0c12 */
[----:B------:R0:W5:Y:S04]  /*c200*/  LDL.LU R18, [R1+0x2d4] ;  /* 0x0002d40001127983 */ /* 0x0001680000300800 */
[----:B------:R0:W5:Y:S04]  /*c210*/  LDL.LU R17, [R1+0x2d0] ;  /* 0x0002d00001117983 */ /* 0x0001680000300800 */
[----:B------:R1:W-:Y:S04]  /*c220*/  STL.64 [R1+0x250], R10 ;  /* 0x0002500a01007387 */ /* 0x0003e80000100a00 */
[----:B-1----:R0:W5:Y:S04]  /*c230*/  LDL.LU.64 R10, [R1+0x2c8] ;  /* 0x0002c800010a7983 */ /* 0x0021680000300a00 */
[----:B------:R0:W5:Y:S04]  /*c240*/  LDL.LU R5, [R1+0x2c0] ;  /* 0x0002c00001057983 */ /* 0x0001680000300800 */
[----:B------:R1:W-:Y:S04]  /*c250*/  STL.S16 [R1+0x24c], R4 ;  /* 0x00024c0401007387 */ /* 0x0003e80000100600 */
[----:B-1----:R0:W5:Y:S01]  /*c260*/  LDL.LU R4, [R1+0x2bc] ;  /* 0x0002bc0001047983 */ /* 0x0021620000300800 */
[----:B------:R-:W-:Y:S04]  /*c270*/  BSSY B1, `(.L_x_44) ;  /* 0x0000009000017945 */ /* 0x000fe80003800000 */
[----:B------:R-:W-:Y:S05]  /*c280*/  @!P3 BRA `(.L_x_45) ;  /* 0x00000000001cb947 */ /* 0x000fea0003800000 */
[----:B------:R1:W-:Y:S04]  /*c290*/  STL.64 [R1+0x2c0], R2 ;  /* 0x0002c00201007387 */ /* 0x0003e80000100a00 */
[----:B-1----:R-:W2:Y:S04]  /*c2a0*/  LDL.LU.64 R2, [R1+0x250] ;  /* 0x0002500001027983 */ /* 0x002ea80000300a00 */
[----:B------:R2:W-:Y:S04]  /*c2b0*/  STL [R1+0x2bc], R0 ;  /* 0x0002bc0001007387 */ /* 0x0005e80000100800 */
[----:B--2---:R-:W2:Y:S04]  /*c2c0*/  LDG.E.LTC128B.U16 R0, desc[UR60][R2.64] ;  /* 0x0000003c02007981 */ /* 0x004ea8000c1e1520 */
[----:B------:R1:W5:Y:S04]  /*c2d0*/  LDL.LU.64 R2, [R1+0x2c0] ;  /* 0x0002c00001027983 */ /* 0x0003680000300a00 */
[----:B--2---:R2:W-:Y:S04]  /*c2e0*/  STL [R1+0x24c], R0 ;  /* 0x00024c0001007387 */ /* 0x0045e80000100800 */
[----:B--2---:R1:W5:Y:S02]  /*c2f0*/  LDL.LU R0, [R1+0x2bc] ;  /* 0x0002bc0001007983 */ /* 0x0043640000300800 */
.L_x_45:
[----:B------:R-:W-:Y:S05]  /*c300*/  BSYNC B1 ;  /* 0x0000000000017941 */ /* 0x000fea0003800000 */
.L_x_44:
[----:B-----5:R-:W2:Y:S04]  /*c310*/  LDL R4, [R1+0x288] ;  /* 0x0002880001047983 */ /* 0x020ea80000100800 */
[----:B------:R3:W-:Y:S04]  /*c320*/  STL [R1+0x2dc], R12 ;  /* 0x0002dc0c01007387 */ /* 0x0007e80000100800 */
[----:B---3--:R-:W3:Y:S04]  /*c330*/  LDL.LU R12, [R1+0x228] ;  /* 0x00022800010c7983 */ /* 0x008ee80000300800 */
[----:B------:R4:W-:Y:S04]  /*c340*/  STL [R1+0x2d8], R7 ;  /* 0x0002d80701007387 */ /* 0x0009e80000100800 */
[----:B----4-:R-:W4:Y:S04]  /*c350*/  LDL R7, [R1+0x27c] ;  /* 0x00027c0001077983 */ /* 0x010f280000100800 */
[----:B------:R0:W-:Y:S04]  /*c360*/  STL.64 [R1+0x2d0], R10 ;  /* 0x0002d00a01007387 */ /* 0x0001e80000100a00 */
[----:B0-----:R-:W3:Y:S04]  /*c370*/  LDL.64 R10, [R1+0x240] ;  /* 0x00024000010a7983 */ /* 0x001ee80000100a00 */
[----:B------:R0:W-:Y:S04]  /*c380*/  STL.64 [R1+0x2c8], R8 ;  /* 0x0002c80801007387 */ /* 0x0001e80000100a00 */
[----:B0-----:R-:W3:Y:S04]  /*c390*/  LDL.LU.64 R8, [R1+0x2a0] ;  /* 0x0002a00001087983 */ /* 0x001ee80000300a00 */
[----:B------:R0:W-:Y:S04]  /*c3a0*/  STL [R1+0x2c0], R6 ;  /* 0x0002c00601007387 */ /* 0x0001e80000100800 */
[----:B0-----:R-:W3:Y:S04]  /*c3b0*/  LDL R6, [R1+0x290] ;  /* 0x0002900001067983 */ /* 0x001ee80000100800 */
[----:B------:R0:W-:Y:S04]  /*c3c0*/  STL [R1+0x2bc], R3 ;  /* 0x0002bc0301007387 */ /* 0x0001e80000100800 */
[----:B0-----:R-:W3:Y:S01]  /*c3d0*/  LDL.LU R3, [R1+0x24c] ;  /* 0x00024c0001037983 */ /* 0x001ee20000300800 */
[----:B--2---:R-:W-:-:S02]  /*c3e0*/  R2UR UR4, R4 ;  /* 0x00000000040472ca */ /* 0x004fc400000e0000 */
[----:B----4-:R-:W-:Y:S01]  /*c3f0*/  IADD3 R22, P4, R7, R22, RZ ;  /* 0x0000001607167210 */ /* 0x010fe20007f9e0ff */
[----:B---3--:R-:W-:-:S05]  /*c400*/  HADD2.F32 R4, -RZ, R3.H0_H0 ;  /* 0x20000003ff047230 */ /* 0x008fca0000004100 */
[----:B------:R-:W-:-:S04]  /*c410*/  FMUL R4, R4, R16 ;  /* 0x0000001004047220 */ /* 0x000fc80000400000 */
[----:B------:R-:W-:Y:S02]  /*c420*/  FFMA R4, R12, R2, R4 ;  /* 0x000000020c047223 */ /* 0x000fe40000000004 */
[----:B------:R0:W5:Y:S04]  /*c430*/  LDL.LU R12, [R1+0x2dc] ;  /* 0x0002dc00010c7983 */ /* 0x0001680000300800 */
[----:B------:R0:W5:Y:S04]  /*c440*/  LDL.LU R7, [R1+0x2d8] ;  /* 0x0002d80001077983 */ /* 0x0001680000300800 */
[----:B------:R-:W2:Y:S01]  /*c450*/  LDL R23, [R1+0x248] ;  /* 0x0002480001177983 */ /* 0x000ea20000100800 */
[----:B------:R-:W-:Y:S01]  /*c460*/  F2FP.F16.F32.PACK_AB R4, RZ, R4 ;  /* 0x00000004ff04723e */ /* 0x000fe200000000ff */
[----:B--2---:R-:W-:-:S02]  /*c470*/  IMAD.X R23, R5, 0x1, R23, P4 ;  /* 0x0000000105177824 */ /* 0x004fc400020e0617 */
[----:B------:R-:W2:Y:S04]  /*c480*/  LDL R5, [R1+0x268] ;  /* 0x0002680001057983 */ /* 0x000ea80000100800 */
[----:B------:R3:W-:Y:S04]  /*c490*/  @P3 STG.E.U16 desc[UR60][R22.64], R4 ;  /* 0x0000000416003986 */ /* 0x0007e8000c10153c */
[----:B---3--:R-:W3:Y:S04]  /*c4a0*/  LDL R22, [R1+0x278] ;  /* 0x0002780001167983 */ /* 0x008ee80000100800 */
[----:B------:R-:W4:Y:S01]  /*c4b0*/  LDL R23, [R1+0x28c] ;  /* 0x00028c0001177983 */ /* 0x000f220000100800 */
[----:B------:R-:W-:-:S05]  /*c4c0*/  IADD3 R8, P3, R10, R8, RZ ;  /* 0x000000080a087210 */ /* 0x000fca0007f7e0ff */
[----:B------:R-:W-:Y:S02]  /*c4d0*/  IMAD.X R9, R21, 0x1, R11, P3 ;  /* 0x0000000115097824 */ /* 0x000fe400018e060b */
[----:B------:R0:W5:Y:S04]  /*c4e0*/  LDL.LU.64 R10, [R1+0x2d0] ;  /* 0x0002d000010a7983 */ /* 0x0001680000300a00 */
[----:B------:R1:W-:Y:S01]  /*c4f0*/  STL.64 [R1+0x250], R8 ;  /* 0x0002500801007387 */ /* 0x0003e20000100a00 */
[----:B------:R-:W-:Y:S01]  /*c500*/  BSSY B1, `(.L_x_46) ;  /* 0x0000011000017945 */ /* 0x000fe20003800000 */
[----:B--2---:R-:W-:Y:S02]  /*c510*/  IMAD.WIDE.U32 R4, R17, R5, R8 ;  /* 0x0000000511047225 */ /* 0x004fe400078e0008 */
[----:B-1----:R0:W5:Y:S01]  /*c520*/  LDL.LU.64 R8, [R1+0x2c8] ;  /* 0x0002c80001087983 */ /* 0x0021620000300a00 */
[----:B------:R-:W-:-:S04]  /*c530*/  IADD3 R4, P3, R18, R4, RZ ;  /* 0x0000000412047210 */ /* 0x000fc80007f7e0ff */
[----:B------:R-:W-:Y:S02]  /*c540*/  IADD3.X R5, R19, R6, R5, P3, !PT ;  /* 0x0000000613057210 */ /* 0x000fe40001ffe405 */
[----:B------:R0:W5:Y:S01]  /*c550*/  LDL.LU R6, [R1+0x2c0] ;  /* 0x0002c00001067983 */ /* 0x0001620000300800 */
[----:B---3--:R-:W-:-:S05]  /*c560*/  IMAD.WIDE.U32 R4, R22, UR4, R4 ;  /* 0x0000000416047c25 */ /* 0x008fca000f8e0004 */
[----:B----4-:R-:W-:Y:S02]  /*c570*/  IADD3 R5, R23, R5, RZ ;  /* 0x0000000517057210 */ /* 0x010fe40007ffe0ff */
[----:B------:R-:W-:-:S04]  /*c580*/  LEA R22, P3, R4, R14, 0x1 ;  /* 0x0000000e04167211 */ /* 0x000fc800078608ff */
[----:B------:R-:W-:Y:S02]  /*c590*/  LEA.HI.X R23, R4, R15, R5, 0x1, P3 ;  /* 0x0000000f04177211 */ /* 0x000fe400018f0c05 */
[----:B------:R-:W-:Y:S02]  /*c5a0*/  PRMT R4, R3, 0x7610, R4 ;  /* 0x0000761003047816 */ /* 0x000fe40000000004 */
[----:B------:R0:W5:Y:S01]  /*c5b0*/  LDL.LU R3, [R1+0x2bc] ;  /* 0x0002bc0001037983 */ /* 0x0001620000300800 */
[----:B------:R-:W-:-:S03]  /*c5c0*/  ISETP.GT.AND P3, PT, R0, 0x1, P5 ;  /* 0x000000010000780c */ /* 0x000fc60002f64270 */
[----:B------:R0:W-:Y:S10]  /*c5d0*/  STL.S16 [R1+0x228], R4 ;  /* 0x0002280401007387 */ /* 0x0001f40000100600 */
[----:B0-----:R-:W-:Y:S05]  /*c5e0*/  @!P3 BRA `(.L_x_47) ;  /* 0x000000000008b947 */ /* 0x001fea0003800000 */
[----:B------:R-:W2:Y:S04]  /*c5f0*/  LDG.E.LTC128B.U16 R4, desc[UR60][R22.64+0x2] ;  /* 0x0000023c16047981 */ /* 0x000ea8000c1e1520 */
[----:B--2---:R0:W-:Y:S02]  /*c600*/  STL [R1+0x228], R4 ;  /* 0x0002280401007387 */ /* 0x0041e40000100800 */
.L_x_47:
[----:B------:R-:W-:Y:S05]  /*c610*/  BSYNC B1 ;  /* 0x0000000000017941 */ /* 0x000fea0003800000 */
.L_x_46:
[----:B------:R-:W2:Y:S04]  /*c620*/  LDL.LU R5, [R1+0x22c] ;  /* 0x00022c0001057983 */ /* 0x000ea80000300800 */
[----:B-----5:R-:W-:Y:S04]  /*c630*/  STL [R1+0x2c8], R12 ;  /* 0x0002c80c01007387 */ /* 0x020fe80000100800 */
[----:B------:R-:W-:Y:S04]  /*c640*/  STL [R1+0x2c4], R11 ;  /* 0x0002c40b01007387 */ /* 0x000fe80000100800 */
[----:B------:R1:W-:Y:S04]  /*c650*/  STL [R1+0x2c0], R10 ;  /* 0x0002c00a01007387 */ /* 0x0003e80000100800 */
[----:B-1----:R-:W0:Y:S04]  /*c660*/  LDL.LU R10, [R1+0x228] ;  /* 0x00022800010a7983 */ /* 0x002e280000300800 */
[----:B------:R1:W-:Y:S01]  /*c670*/  STL [R1+0x2bc], R3 ;  /* 0x0002bc0301007387 */ /* 0x0003e20000100800 */
[----:B0-----:R-:W-:-:S05]  /*c680*/  HADD2.F32 R4, -RZ, R10.H0_H0 ;  /* 0x2000000aff047230 */ /* 0x001fca0000004100 */
[----:B------:R-:W-:-:S04]  /*c690*/  FMUL R4, R4, R16 ;  /* 0x0000001004047220 */ /* 0x000fc80000400000 */
[----:B--2---:R-:W-:Y:S02]  /*c6a0*/  FFMA R5, R5, R2, R4 ;  /* 0x0000000205057223 */ /* 0x004fe40000000004 */
[----:B------:R-:W2:Y:S03]  /*c6b0*/  LDL R4, [R1+0x27c] ;  /* 0x00027c0001047983 */ /* 0x000ea60000100800 */
[----:B------:R-:W-:-:S04]  /*c6c0*/  F2FP.F16.F32.PACK_AB R5, RZ, R5 ;  /* 0x00000005ff05723e */ /* 0x000fc800000000ff */
[----:B------:R-:W-:Y:S02]  /*c6d0*/  PRMT R12, R5, 0x7610, R12 ;  /* 0x00007610050c7816 */ /* 0x000fe4000000000c */
[----:B------:R-:W3:Y:S02]  /*c6e0*/  LDL R5, [R1+0x248] ;  /* 0x0002480001057983 */ /* 0x000ee40000100800 */
[----:B------:R-:W-:Y:S02]  /*c6f0*/  PRMT R11, R12, 0x7610, R11 ;  /* 0x000076100c0b7816 */ /* 0x000fe4000000000b */
[----:B-1----:R-:W-:Y:S01]  /*c700*/  PRMT R3, R10, 0x7610, R3 ;  /* 0x000076100a037816 */ /* 0x002fe20000000003 */
[----:B------:R0:W5:Y:S01]  /*c710*/  LDL.LU R12, [R1+0x2c8] ;  /* 0x0002c800010c7983 */ /* 0x0001620000300800 */
[----:B--2---:R-:W-:-:S05]  /*c720*/  IADD3 R4, P4, R4, R8, RZ ;  /* 0x0000000804047210 */ /* 0x004fca0007f9e0ff */
[----:B---3--:R-:W-:-:S05]  /*c730*/  IMAD.X R5, R7, 0x1, R5, P4 ;  /* 0x0000000107057824 */ /* 0x008fca00020e0605 */
[----:B------:R1:W-:Y:S04]  /*c740*/  @P3 STG.E.U16 desc[UR60][R4.64+0x2], R11 ;  /* 0x0000020b04003986 */ /* 0x0003e8000c10153c */
[----:B-1----:R0:W5:Y:S04]  /*c750*/  LDL.LU R11, [R1+0x2c4] ;  /* 0x0002c400010b7983 */ /* 0x0021680000300800 */
[----:B------:R0:W5:Y:S04]  /*c760*/  LDL.LU R10, [R1+0x2c0] ;  /* 0x0002c000010a7983 */ /* 0x0001680000300800 */
[----:B------:R1:W-:Y:S04]  /*c770*/  STL.S16 [R1+0x228], R3 ;  /* 0x0002280301007387 */ /* 0x0003e80000100600 */
[----:B-1----:R0:W5:Y:S01]  /*c780*/  LDL.LU R3, [R1+0x2bc] ;  /* 0x0002bc0001037983 */ /* 0x0021620000300800 */
[----:B------:R-:W-:Y:S01]  /*c790*/  ISETP.GT.AND P4, PT, R0, 0x8, P2 ;  /* 0x000000080000780c */ /* 0x000fe20001784270 */
[----:B------:R-:W-:-:S12]  /*c7a0*/  BSSY B1, `(.L_x_48) ;  /* 0x0000006000017945 */ /* 0x000fd80003800000 */
[----:B0-----:R-:W-:Y:S05]  /*c7b0*/  @!P4 BRA `(.L_x_49) ;  /* 0x000000000010c947 */ /* 0x001fea0003800000 */
[----:B------:R0:W-:Y:S04]  /*c7c0*/  STL [R1+0x2bc], R0 ;  /* 0x0002bc0001007387 */ /* 0x0001e80000100800 */
[----:B0-----:R-:W2:Y:S04]  /*c7d0*/  LDG.E.LTC128B.U16 R0, desc[UR60][R232.64+0x10] ;  /* 0x0000103ce8007981 */ /* 0x001ea8000c1e1520 */
[----:B--2---:R0:W-:Y:S04]  /*c7e0*/  STL [R1+0x228], R0 ;  /* 0x0002280001007387 */ /* 0x0041e80000100800 */
[----:B0-----:R0:W5:Y:S02]  /*c7f0*/  LDL.LU R0, [R1+0x2bc] ;  /* 0x0002bc0001007983 */ /* 0x0011640000300800 */
.L_x_49:
[----:B------:R-:W-:Y:S05]  /*c800*/  BSYNC B1 ;  /* 0x0000000000017941 */ /* 0x000fea0003800000 */
.L_x_48:
[----:B------:R1:W-:Y:S04]  /*c810*/  STL.64 [R1+0x2f0], R22 ;  /* 0x0002f01601007387 */ /* 0x0003e80000100a00 */
[----:B-1----:R-:W2:Y:S04]  /*c820*/  LDL.LU R23, [R1+0x230] ;  /* 0x0002300001177983 */ /* 0x002ea80000300800 */
[----:B------:R-:W-:Y:S04]  /*c830*/  STL [R1+0x2e8], R20 ;  /* 0x0002e81401007387 */ /* 0x000fe80000100800 */
[----:B------:R-:W-:Y:S04]  /*c840*/  STL [R1+0x2e4], R17 ;  /* 0x0002e41101007387 */ /* 0x000fe80000100800 */
[----:B------:R-:W-:Y:S04]  /*c850*/  STL [R1+0x2e0], R5 ;  /* 0x0002e00501007387 */ /* 0x000fe80000100800 */
[----:B------:R1:W-:Y:S04]  /*c860*/  STL.64 [R1+0x2d8], R18 ;  /* 0x0002d81201007387 */ /* 0x0003e80000100a00 */
[----:B-1----:R-:W3:Y:S04]  /*c870*/  LDL R19, [R1+0x27c] ;  /* 0x00027c0001137983 */ /* 0x002ee80000100800 */
[----:B------:R1:W-:Y:S04]  /*c880*/  STL.64 [R1+0x2d0], R14 ;  /* 0x0002d00e01007387 */ /* 0x0003e80000100a00 */
[----:B-1----:R-:W4:Y:S04]  /*c890*/  LDL.LU.64 R14, [R1+0x220] ;  /* 0x00022000010e7983 */ /* 0x002f280000300a00 */
[----:B-----5:R1:W-:Y:S04]  /*c8a0*/  STL.64 [R1+0x2c8], R12 ;  /* 0x0002c80c01007387 */ /* 0x0203e80000100a00 */
[----:B-1----:R-:W4:Y:S04]  /*c8b0*/  LDL R12, [R1+0x248] ;  /* 0x00024800010c7983 */ /* 0x002f280000100800 */
[----:B------:R-:W4:Y:S04]  /*c8c0*/  LDL R13, [R1+0x268] ;  /* 0x00026800010d7983 */ /* 0x000f280000100800 */
[----:B------:R1:W-:Y:S04]  /*c8d0*/  STL [R1+0x2c0], R4 ;  /* 0x0002c00401007387 */ /* 0x0003e80000100800 */
[----:B-1----:R-:W2:Y:S04]  /*c8e0*/  LDL.LU R4, [R1+0x228] ;  /* 0x0002280001047983 */ /* 0x002ea80000300800 */
[----:B------:R-:W-:Y:S01]  /*c8f0*/  STL [R1+0x2bc], R3 ;  /* 0x0002bc0301007387 */ /* 0x000fe20000100800 */
[----:B--2---:R-:W-:-:S05]  /*c900*/  HADD2.F32 R22, -RZ, R4.H0_H0 ;  /* 0x20000004ff167230 */ /* 0x004fca0000004100 */
[----:B------:R-:W-:Y:S01]  /*c910*/  FMUL R20, R22, R16 ;  /* 0x0000001016147220 */ /* 0x000fe20000400000 */
[----:B------:R-:W-:-:S03]  /*c920*/  @P4 IMAD.MOV.U32 R22, RZ, RZ, R8 ;  /* 0x000000ffff164224 */ /* 0x000fc600078e0008 */
[----:B------:R-:W-:Y:S01]  /*c930*/  FFMA R20, R23, R2, R20 ;  /* 0x0000000217147223 */ /* 0x000fe20000000014 */
[----:B------:R-:W-:-:S04]  /*c940*/  @P4 IMAD.MOV.U32 R23, RZ, RZ, R7 ;  /* 0x000000ffff174224 */ /* 0x000fc800078e0007 */
[----:B------:R-:W-:-:S04]  /*c950*/  F2FP.F16.F32.PACK_AB R18, RZ, R20 ;  /* 0x00000014ff12723e */ /* 0x000fc800000000ff */
[----:B------:R-:W-:-:S04]  /*c960*/  PRMT R17, R18, 0x7610, R17 ;  /* 0x0000761012117816 */ /* 0x000fc80000000011 */
[----:B------:R-:W-:Y:S01]  /*c970*/  PRMT R5, R17, 0x7610, R5 ;  /* 0x0000761011057816 */ /* 0x000fe20000000005 */
[----:B------:R-:W-:-:S04]  /*c980*/  IMAD.U32 R17, RZ, RZ, UR9 ;  /* 0x00000009ff117e24 */ /* 0x000fc8000f8e00ff */
[----:B------:R1:W-:Y:S02]  /*c990*/  @P4 STG.E.U16 desc[UR60][R22.64+0x10], R5 ;  /* 0x0000100516004986 */ /* 0x0003e4000c10153c */
[----:B-1----:R-:W-:Y:S02]  /*c9a0*/  MOV R5, UR8 ;  /* 0x0000000800057c02 */ /* 0x002fe40008000f00 */
[----:B------:R1:W5:Y:S01]  /*c9b0*/  LDL.LU.64 R22, [R1+0x2f0] ;  /* 0x0002f00001167983 */ /* 0x0003620000300a00 */
[----:B------:R-:W-:Y:S02]  /*c9c0*/  MOV R20, UR9 ;  /* 0x0000000900147c02 */ /* 0x000fe40008000f00 */
[----:B------:R-:W-:Y:S01]  /*c9d0*/  SHF.L.U64.HI R5, R5, 0x9, R17 ;  /* 0x0000000905057819 */ /* 0x000fe20000010211 */
[----:B------:R-:W-:-:S04]  /*c9e0*/  IMAD.U32 R17, RZ, RZ, UR8 ;  /* 0x00000008ff117e24 */ /* 0x000fc8000f8e00ff */
[C---:B------:R-:W-:Y:S01]  /*c9f0*/  IMAD.SHL.U32 R18, R17.reuse, 0x200, RZ ;  /* 0x0000020011127824 */ /* 0x040fe200078e00ff */
[----:B------:R-:W-:Y:S01]  /*ca00*/  STL [R1+0x29c], R5 ;  /* 0x00029c0501007387 */ /* 0x000fe20000100800 */
[----:B------:R-:W-:-:S03]  /*ca10*/  SHF.L.U64.HI R17, R17, 0x8, R20 ;  /* 0x0000000811117819 */ /* 0x000fc60000010214 */
[----:B------:R3:W-:Y:S04]  /*ca20*/  STL [R1+0x230], R18 ;  /* 0x0002301201007387 */ /* 0x0007e80000100800 */
[----:B------:R1:W5:Y:S04]  /*ca30*/  LDL.LU R20, [R1+0x2e8] ;  /* 0x0002e80001147983 */ /* 0x0003680000300800 */
[----:B------:R2:W-:Y:S01]  /*ca40*/  STL [R1+0x2a8], R17 ;  /* 0x0002a81101007387 */ /* 0x0005e20000100800 */
[----:B---3--:R-:W-:-:S04]  /*ca50*/  IADD3 R18, P3, P4, R19, R10, R18 ;  /* 0x0000000a13127210 */ /* 0x008fc80007c7e012 */
[----:B----4-:R-:W-:Y:S01]  /*ca60*/  IADD3.X R19, R12, R11, R5, P3, P4 ;  /* 0x0000000b0c137210 */ /* 0x010fe20001fe8405 */
[----:B------:R-:W-:Y:S01]  /*ca70*/  IMAD.U32 R12, RZ, RZ, UR8 ;  /* 0x00000008ff0c7e24 */ /* 0x000fe2000f8e00ff */
[----:B--2---:R1:W5:Y:S03]  /*ca80*/  LDL.LU R17, [R1+0x2e4] ;  /* 0x0002e40001117983 */ /* 0x0043660000300800 */
[----:B------:R-:W-:Y:S01]  /*ca90*/  IMAD.SHL.U32 R12, R12, 0x100, RZ ;  /* 0x000001000c0c7824 */ /* 0x000fe200078e00ff */
[----:B------:R1:W5:Y:S04]  /*caa0*/  LDL.LU R5, [R1+0x2e0] ;  /* 0x0002e00001057983 */ /* 0x0003680000300800 */
[----:B------:R2:W-:Y:S01]  /*cab0*/  STL.64 [R1+0x258], R18 ;  /* 0x0002581201007387 */ /* 0x0005e20000100a00 */
[----:B------:R-:W-:-:S03]  /*cac0*/  PRMT R3, R4, 0x7610, R3 ;  /* 0x0000761004037816 */ /* 0x000fc60000000003 */
[----:B--2---:R1:W5:Y:S01]  /*cad0*/  LDL.LU.64 R18, [R1+0x2d8] ;  /* 0x0002d80001127983 */ /* 0x0043620000300a00 */
[----:B------:R-:W-:-:S03]  /*cae0*/  ISETP.GT.AND P3, PT, R0, 0x9, P2 ;  /* 0x000000090000780c */ /* 0x000fc60001764270 */
[----:B------:R2:W-:Y:S02]  /*caf0*/  STL [R1+0x2a4], R12 ;  /* 0x0002a40c01007387 */ /* 0x0005e40000100800 */
[----:B--2---:R-:W-:Y:S02]  /*cb00*/  IMAD.WIDE.U32 R12, R13, 0x78, R14 ;  /* 0x000000780d0c7825 */ /* 0x004fe400078e000e */
[----:B------:R1:W5:Y:S04]  /*cb10*/  LDL.LU.64 R14, [R1+0x2d0] ;  /* 0x0002d000010e7983 */ /* 0x0003680000300a00 */
[----:B------:R2:W-:Y:S04]  /*cb20*/  STL.64 [R1+0x220], R12 ;  /* 0x0002200c01007387 */ /* 0x0005e80000100a00 */
[----:B--2---:R1:W5:Y:S04]  /*cb30*/  LDL.LU.64 R12, [R1+0x2c8] ;  /* 0x0002c800010c7983 */ /* 0x0043680000300a00 */
[----:B------:R1:W5:Y:S04]  /*cb40*/  LDL.LU R4, [R1+0x2c0] ;  /* 0x0002c00001047983 */ /* 0x0003680000300800 */
[----:B------:R2:W-:Y:S04]  /*cb50*/  STL.S16 [R1+0x228], R3 ;  /* 0x0002280301007387 */ /* 0x0005e80000100600 */
[----:B--2---:R1:W5:Y:S01]  /*cb60*/  LDL.LU R3, [R1+0x2bc] ;  /* 0x0002bc0001037983 */ /* 0x0043620000300800 */
[----:B------:R-:W-:Y:S04]  /*cb70*/  BSSY B1, `(.L_x_50) ;  /* 0x0000006000017945 */ /* 0x000fe80003800000 */
[----:B------:R-:W-:Y:S05]  /*cb80*/  @!P3 BRA `(.L_x_51) ;  /* 0x000000000010b947 */ /* 0x000fea0003800000 */
[----:B------:R2:W-:Y:S04]  /*cb90*/  STL [R1+0x2bc], R0 ;  /* 0x0002bc0001007387 */ /* 0x0005e80000100800 */
[----:B--2---:R-:W2:Y:S04]  /*cba0*/  LDG.E.LTC128B.U16 R0, desc[UR60][R232.64+0x12] ;  /* 0x0000123ce8007981 */ /* 0x004ea8000c1e1520 */
[----:B--2---:R2:W-:Y:S04]  /*cbb0*/  STL [R1+0x228], R0 ;  /* 0x0002280001007387 */ /* 0x0045e80000100800 */
[----:B--2---:R2:W5:Y:S02]  /*cbc0*/  LDL.LU R0, [R1+0x2bc] ;  /* 0x0002bc0001007983 */ /* 0x0045640000300800 */
.L_x_51:
[----:B------:R-:W-:Y:S05]  /*cbd0*/  BSYNC B1 ;  /* 0x0000000000017941 */ /* 0x000fea0003800000 */
.L_x_50:
[----:B------:R-:W-:Y:S04]  /*cbe0*/  STL [R1+0x2fc], R25 ;  /* 0x0002fc1901007387 */ /* 0x000fe80000100800 */
[----:B------:R3:W-:Y:S04]  /*cbf0*/  STL [R1+0x2f8], R24 ;  /* 0x0002f81801007387 */ /* 0x0007e80000100800 */
[----:B---3--:R-:W3:Y:S04]  /*cc00*/  LDL R24, [R1+0x2a8] ;  /* 0x0002a80001187983 */ /* 0x008ee80000100800 */
[----:B-----5:R4:W-:Y:S04]  /*cc10*/  STL.64 [R1+0x2f0], R22 ;  /* 0x0002f01601007387 */ /* 0x0209e80000100a00 */
[----:B----4-:R-:W4:Y:S04]  /*cc20*/  LDL.LU.64 R22, [R1+0x220] ;  /* 0x0002200001167983 */ /* 0x010f280000300a00 */
[----:B------:R0:W-:Y:S04]  /*cc30*/  STL.64 [R1+0x2e8], R20 ;  /* 0x0002e81401007387 */ /* 0x0001e80000100a00 */
[----:B0-----:R-:W2:Y:S04]  /*cc40*/  LDL.64 R20, [R1+0x240] ;  /* 0x0002400001147983 */ /* 0x001ea80000100a00 */
[----:B------:R0:W-:Y:S04]  /*cc50*/  STL.64 [R1+0x2e0], R18 ;  /* 0x0002e01201007387 */ /* 0x0001e80000100a00 */
[----:B0-----:R-:W3:Y:S04]  /*cc60*/  LDL.64 R18, [R1+0x270] ;  /* 0x0002700001127983 */ /* 0x001ee80000100a00 */
[----:B------:R0:W-:Y:S04]  /*cc70*/  STL [R1+0x2d8], R17 ;  /* 0x0002d81101007387 */ /* 0x0001e80000100800 */
[----:B0-----:R-:W3:Y:S04]  /*cc80*/  LDL R17, [R1+0x26c] ;  /* 0x00026c0001117983 */ /* 0x001ee80000100800 */
[----:B------:R0:W-:Y:S04]  /*cc90*/  STL [R1+0x2d4], R15 ;  /* 0x0002d40f01007387 */ /* 0x0001e80000100800 */
[----:B0-----:R-:W2:Y:S04]  /*cca0*/  LDL.LU R15, [R1+0x280] ;  /* 0x00028000010f7983 */ /* 0x001ea80000300800 */
[----:B------:R0:W-:Y:S04]  /*ccb0*/  STL [R1+0x2d0], R14 ;  /* 0x0002d00e01007387 */ /* 0x0001e80000100800 */
[----:B0-----:R-:W3:Y:S04]  /*ccc0*/  LDL.LU R14, [R1+0x234] ;  /* 0x00023400010e7983 */ /* 0x001ee80000300800 */
[----:B------:R-:W-:Y:S04]  /*ccd0*/  STL.64 [R1+0x2c8], R10 ;  /* 0x0002c80a01007387 */ /* 0x000fe80000100a00 */
[----:B------:R-:W-:Y:S04]  /*cce0*/  STL [R1+0x2c4], R5 ;  /* 0x0002c40501007387 */ /* 0x000fe80000100800 */
[----:B------:R0:W-:Y:S04]  /*ccf0*/  STL [R1+0x2c0], R4 ;  /* 0x0002c00401007387 */ /* 0x0001e80000100800 */
[----:B0-----:R-:W3:Y:S04]  /*cd00*/  LDL.LU R4, [R1+0x228] ;  /* 0x0002280001047983 */ /* 0x001ee80000300800 */
[----:B------:R-:W-:Y:S01]  /*cd10*/  STL [R1+0x2bc], R3 ;  /* 0x0002bc0301007387 */ /* 0x000fe20000100800 */
[----:B----4-:R-:W-:-:S05]  /*cd20*/  IADD3 R25, P6, R12, R22, RZ ;  /* 0x000000160c197210 */ /* 0x010fca0007fde0ff */
[----:B------:R0:W-:Y:S04]  /*cd30*/  STL [R1+0x24c], R25 ;  /* 0x00024c1901007387 */ /* 0x0001e80000100800 */
[----:B0-----:R0:W5:Y:S01]  /*cd40*/  LDL.LU R25, [R1+0x2fc] ;  /* 0x0002fc0001197983 */ /* 0x0011620000300800 */
[----:B--2---:R-:W-:-:S04]  /*cd50*/  LOP3.LUT R15, R15, 0xffffffef, RZ, 0xc0, !PT ;  /* 0xffffffef0f0f7812 */ /* 0x004fc800078ec0ff */
[----:B------:R-:W-:Y:S02]  /*cd60*/  @P0 LOP3.LUT R15, R15, 0x10, RZ, 0xfc, !PT ;  /* 0x000000100f0f0812 */ /* 0x000fe400078efcff */
[----:B------:R-:W-:Y:S02]  /*cd70*/  IADD3 R13, P0, P4, R12, R22, R20 ;  /* 0x000000160c0d7210 */ /* 0x000fe40007c1e014 */
[----:B------:R-:W2:Y:S04]  /*cd80*/  LDL R12, [R1+0x2a4] ;  /* 0x0002a400010c7983 */ /* 0x000ea80000100800 */
[----:B------:R4:W-:Y:S04]  /*cd90*/  STL [R1+0x2a0], R13 ;  /* 0x0002a00d01007387 */ /* 0x0009e80000100800 */
[----:B----4-:R-:W2:Y:S01]  /*cda0*/  LDL R13, [R1+0x27c] ;  /* 0x00027c00010d7983 */ /* 0x010ea20000100800 */
[----:B------:R-:W-:-:S04]  /*cdb0*/  LOP3.LUT R15, R15, 0xfffffffd, RZ, 0xc0, !PT ;  /* 0xfffffffd0f0f7812 */ /* 0x000fc800078ec0ff */
[----:B------:R-:W-:Y:S02]  /*cdc0*/  @P6 LOP3.LUT R15, R15, 0x2, RZ, 0xfc, !PT ;  /* 0x000000020f0f6812 */ /* 0x000fe400078efcff */
[----:B--2---:R-:W-:Y:S02]  /*cdd0*/  IADD3 R12, P5, P6, R13, R8, R12 ;  /* 0x000000080d0c7210 */ /* 0x004fe40007ebe00c */
[----:B------:R-:W2:Y:S01]  /*cde0*/  LDL R13, [R1+0x248] ;  /* 0x00024800010d7983 */ /* 0x000ea20000100800 */
[----:B---3--:R-:W-:Y:S01]  /*cdf0*/  IMAD.IADD R17, R17, 0x1, R23 ;  /* 0x0000000111117824 */ /* 0x008fe200078e0217 */
[----:B------:R-:W-:Y:S02]  /*ce00*/  PRMT R3, R4, 0x7610, R3 ;  /* 0x0000761004037816 */ /* 0x000fe40000000003 */
[----:B--2---:R-:W-:Y:S02]  /*ce10*/  IADD3.X R13, R13, R7, R24, P5, P6 ;  /* 0x000000070d0d7210 */ /* 0x004fe40002fec418 */
[----:B------:R0:W5:Y:S04]  /*ce20*/  LDL.LU R24, [R1+0x2f8] ;  /* 0x0002f80001187983 */ /* 0x0001680000300800 */
[----:B------:R-:W-:Y:S01]  /*ce30*/  STL [R1+0x280], R15 ;  /* 0x0002800f01007387 */ /* 0x000fe20000100800 */
[----:B------:R-:W-:-:S03]  /*ce40*/  LOP3.LUT P6, RZ, R15, 0x4, RZ, 0xc0, !PT ;  /* 0x000000040fff7812 */ /* 0x000fc600078cc0ff */
[----:B------:R0:W5:Y:S04]  /*ce50*/  LDL.LU.64 R22, [R1+0x2f0] ;  /* 0x0002f00001167983 */ /* 0x0001680000300a00 */
[----:B------:R2:W-:Y:S02]  /*ce60*/  STL [R1+0x22c], R17 ;  /* 0x00022c1101007387 */ /* 0x0005e40000100800 */
[----:B--2---:R-:W-:Y:S02]  /*ce70*/  IADD3.X R17, R19, R17, R21, P0, P4 ;  /* 0x0000001113117210 */ /* 0x004fe400007e8415 */
[----:B------:R-:W-:Y:S01]  /*ce80*/  LOP3.LUT P0, RZ, R15, 0x10, RZ, 0xc0, !PT ;  /* 0x000000100fff7812 */ /* 0x000fe2000780c0ff */
[----:B------:R-:W-:Y:S01]  /*ce90*/  HADD2.F32 R15, -RZ, R4.H0_H0 ;  /* 0x20000004ff0f7230 */ /* 0x000fe20000004100 */
[----:B------:R0:W5:Y:S04]  /*cea0*/  LDL.LU.64 R20, [R1+0x2e8] ;  /* 0x0002e80001147983 */ /* 0x0001680000300a00 */
[----:B------:R-:W-:Y:S01]  /*ceb0*/  FMUL R15, R15, R16 ;  /* 0x000000100f0f7220 */ /* 0x000fe20000400000 */
[----:B------:R0:W5:Y:S03]  /*cec0*/  LDL.LU.64 R18, [R1+0x2e0] ;  /* 0x0002e00001127983 */ /* 0x0001660000300a00 */
[----:B------:R-:W-:-:S05]  /*ced0*/  FFMA R14, R14, R2, R15 ;  /* 0x000000020e0e7223 */ /* 0x000fca000000000f */
[----:B------:R-:W-:-:S04]  /*cee0*/  F2FP.F16.F32.PACK_AB R11, RZ, R14 ;  /* 0x0000000eff0b723e */ /* 0x000fc800000000ff */
[----:B------:R-:W-:Y:S01]  /*cef0*/  PRMT R10, R11, 0x7610, R10 ;  /* 0x000076100b0a7816 */ /* 0x000fe2000000000a */
[----:B------:R-:W-:-:S03]  /*cf00*/  @P3 IMAD.MOV.U32 R11, RZ, RZ, R7 ;  /* 0x000000ffff0b3224 */ /* 0x000fc600078e0007 */
[----:B------:R-:W-:Y:S02]  /*cf10*/  PRMT R5, R10, 0x7610, R5 ;  /* 0x000076100a057816 */ /* 0x000fe40000000005 */
[----:B------:R-:W-:Y:S01]  /*cf20*/  @P3 MOV R10, R8 ;  /* 0x00000008000a3202 */ /* 0x000fe20000000f00 */
[----:B------:R2:W-:Y:S04]  /*cf30*/  STL [R1+0x2ac], R17 ;  /* 0x0002ac1101007387 */ /* 0x0005e80000100800 */
[----:B------:R3:W-:Y:S04]  /*cf40*/  @P3 STG.E.U16 desc[UR60][R10.64+0x12], R5 ;  /* 0x000012050a003986 */ /* 0x0007e8000c10153c */
[----:B--2---:R0:W5:Y:S04]  /*cf50*/  LDL.LU R17, [R1+0x2d8] ;  /* 0x0002d80001117983 */ /* 0x0041680000300800 */
[----:B------:R0:W5:Y:S04]  /*cf60*/  LDL.LU R15, [R1+0x2d4] ;  /* 0x0002d400010f7983 */ /* 0x0001680000300800 */
[----:B------:R0:W5:Y:S04]  /*cf70*/  LDL.LU R14, [R1+0x2d0] ;  /* 0x0002d000010e7983 */ /* 0x0001680000300800 */
[----:B---3--:R0:W5:Y:S04]  /*cf80*/  LDL.LU.64 R10, [R1+0x2c8] ;  /* 0x0002c800010a7983 */ /* 0x0081680000300a00 */
[----:B------:R0:W5:Y:S04]  /*cf90*/  LDL.LU R5, [R1+0x2c4] ;  /* 0x0002c40001057983 */ /* 0x0001680000300800 */
[----:B------:R0:W5:Y:S04]  /*cfa0*/  LDL.LU R4, [R1+0x2c0] ;  /* 0x0002c00001047983 */ /* 0x0001680000300800 */
[----:B------:R2:W-:Y:S04]  /*cfb0*/  STL.S16 [R1+0x228], R3 ;  /* 0x0002280301007387 */ /* 0x0005e80000100600 */
[----:B--2---:R0:W5:Y:S01]  /*cfc0*/  LDL.LU R3, [R1+0x2bc] ;  /* 0x0002bc0001037983 */ /* 0x0041620000300800 */
[----:B------:R-:W-:Y:S01]  /*cfd0*/  ISETP.GT.AND P3, PT, R0, 0x8, P6 ;  /* 0x000000080000780c */ /* 0x000fe20003764270 */
[----:B------:R-:W-:-:S12]  /*cfe0*/  BSSY B1, `(.L_x_52) ;  /* 0x0000006000017945 */ /* 0x000fd80003800000 */
[----:B0-----:R-:W-:Y:S05]  /*cff0*/  @!P3 BRA `(.L_x_53) ;  /* 0x000000000010b947 */ /* 0x001fea0003800000 */
[----:B------:R0:W-:Y:S04]  /*d000*/  STL [R1+0x2bc], R0 ;  /* 0x0002bc0001007387 */ /* 0x0001e80000100800 */
[----:B0----5:R-:W2:Y:S04]  /*d010*/  LDG.E.LTC128B.U16 R0, desc[UR60][R22.64+0x10] ;  /* 0x0000103c16007981 */ /* 0x021ea8000c1e1520 */
[----:B--2---:R0:W-:Y:S04]  /*d020*/  STL [R1+0x228], R0 ;  /* 0x0002280001007387 */ /* 0x0041e80000100800 */
[----:B0-----:R0:W5:Y:S02]  /*d030*/  LDL.LU R0, [R1+0x2bc] ;  /* 0x0002bc0001007983 */ /* 0x0011640000300800 */
.L_x_53:
[----:B------:R-:W-:Y:S05]  /*d040*/  BSYNC B1 ;  /* 0x0000000000017941 */ /* 0x000fea0003800000 */
.L_x_52:
[----:B-----5:R2:W-:Y:S04]  /*d050*/  STL [R1+0x2f4], R25 ;  /* 0x0002f41901007387 */ /* 0x0205e80000100800 */
[----:B--2---:R-:W2:Y:S04]  /*d060*/  LDL R25, [R1+0x288] ;  /* 0x0002880001197983 */ /* 0x004ea80000100800 */
[----:B------:R3:W-:Y:S04]  /*d070*/  STL [R1+0x2f0], R24 ;  /* 0x0002f01801007387 */ /* 0x0007e80000100800 */
[----:B---3--:R-:W3:Y:S04]  /*d080*/  LDL.LU R24, [R1+0x238] ;  /* 0x0002380001187983 */ /* 0x008ee80000300800 */
[----:B------:R-:W-:Y:S04]  /*d090*/  STL [R1+0x2ec], R23 ;  /* 0x0002ec1701007387 */ /* 0x000fe80000100800 */
[----:B------:R-:W-:Y:S04]  /*d0a0*/  STL [R1+0x2e8], R22 ;  /* 0x0002e81601007387 */ /* 0x000fe80000100800 */
[----:B------:R-:W-:Y:S04]  /*d0b0*/  STL [R1+0x2e4], R13 ;  /* 0x0002e40d01007387 */ /* 0x000fe80000100800 */
[----:B------:R4:W-:Y:S04]  /*d0c0*/  STL [R1+0x2e0], R12 ;  /* 0x0002e00c01007387 */ /* 0x0009e80000100800 */
[----:B----4-:R-:W4:Y:S04]  /*d0d0*/  LDL R12, [R1+0x26c] ;  /* 0x00026c00010c7983 */ /* 0x010f280000100800 */
[----:B------:R1:W-:Y:S04]  /*d0e0*/  STL.64 [R1+0x2d8], R10 ;  /* 0x0002d80a01007387 */ /* 0x0003e80000100a00 */
[----:B-1----:R-:W4:Y:S04]  /*d0f0*/  LDL.64 R10, [R1+0x240] ;  /* 0x00024000010a7983 */ /* 0x002f280000100a00 */
[----:B------:R1:W-:Y:S04]  /*d100*/  STL [R1+0x2d0], R7 ;  /* 0x0002d00701007387 */ /* 0x0003e80000100800 */
[----:B-1----:R-:W3:Y:S04]  /*d110*/  LDL R7, [R1+0x268] ;  /* 0x0002680001077983 */ /* 0x002ee80000100800 */
[----:B------:R1:W-:Y:S04]  /*d120*/  STL.64 [R1+0x2c8], R8 ;  /* 0x0002c80801007387 */ /* 0x0003e80000100a00 */
[----:B-1----:R-:W4:Y:S04]  /*d130*/  LDL R8, [R1+0x290] ;  /* 0x0002900001087983 */ /* 0x002f280000100800 */
[----:B------:R-:W4:Y:S04]  /*d140*/  LDL R9, [R1+0x278] ;  /* 0x0002780001097983 */ /* 0x000f280000100800 */
[----:B------:R1:W-:Y:S04]  /*d150*/  STL [R1+0x2c0], R6 ;  /* 0x0002c00601007387 */ /* 0x0003e80000100800 */
[----:B-1----:R-:W4:Y:S04]  /*d160*/  LDL.LU R6, [R1+0x228] ;  /* 0x0002280001067983 */ /* 0x002f280000300800 */
[----:B------:R-:W-:Y:S01]  /*d170*/  STL [R1+0x2bc], R3 ;  /* 0x0002bc0301007387 */ /* 0x000fe20000100800 */
[----:B--2---:R-:W-:Y:S01]  /*d180*/  R2UR UR4, R25 ;  /* 0x00000000190472ca */ /* 0x004fe200000e0000 */
[----:B---3--:R-:W-:-:S04]  /*d190*/  IMAD.WIDE.U32 R20, R7, 0x78, R20 ;  /* 0x0000007807147825 */ /* 0x008fc800078e0014 */
[----:B----4-:R-:W-:-:S05]  /*d1a0*/  HADD2.F32 R25, -RZ, R6.H0_H0 ;  /* 0x20000006ff197230 */ /* 0x010fca0000004100 */
[----:B------:R-:W-:-:S04]  /*d1b0*/  FMUL R25, R25, R16 ;  /* 0x0000001019197220 */ /* 0x000fc80000400000 */
[----:B------:R-:W-:Y:S02]  /*d1c0*/  FFMA R24, R24, R2, R25 ;  /* 0x0000000218187223 */ /* 0x000fe40000000019 */
[----:B------:R1:W5:Y:S03]  /*d1d0*/  LDL.LU R25, [R1+0x2f4] ;  /* 0x0002f40001197983 */ /* 0x0003660000300800 */
[----:B------:R-:W-:Y:S02]  /*d1e0*/  F2FP.F16.F32.PACK_AB R23, RZ, R24 ;  /* 0x00000018ff17723e */ /* 0x000fe400000000ff */
[----:B------:R1:W5:Y:S02]  /*d1f0*/  LDL.LU R24, [R1+0x2f0] ;  /* 0x0002f00001187983 */ /* 0x0003640000300800 */
[----:B------:R-:W-:Y:S02]  /*d200*/  PRMT R22, R23, 0x7610, R22 ;  /* 0x0000761017167816 */ /* 0x000fe40000000016 */
[----:B------:R1:W5:Y:S02]  /*d210*/  LDL.LU R23, [R1+0x2ec] ;  /* 0x0002ec0001177983 */ /* 0x0003640000300800 */
[----:B------:R-:W-:-:S02]  /*d220*/  PRMT R13, R22, 0x7610, R13 ;  /* 0x00007610160d7816 */ /* 0x000fc4000000000d */
[----:B------:R1:W5:Y:S04]  /*d230*/  LDL.LU R22, [R1+0x2e8] ;  /* 0x0002e80001167983 */ /* 0x0003680000300800 */
[----:B------:R2:W-:Y:S01]  /*d240*/  @P3 STG.E.U16 desc[UR60][R4.64+0x10], R13 ;  /* 0x0000100d04003986 */ /* 0x0005e2000c10153c */
[----:B------:R-:W-:-:S04]  /*d250*/  IADD3 R20, P3, R10, R20, RZ ;  /* 0x000000140a147210 */ /* 0x000fc80007f7e0ff */
[----:B------:R-:W-:-:S03]  /*d260*/  IADD3.X R21, R11, R12, R21, P3, !PT ;  /* 0x0000000c0b157210 */ /* 0x000fc60001ffe415 */
[----:B------:R-:W-:Y:S01]  /*d270*/  IMAD.WIDE.U32 R20, R17, R7, R20 ;  /* 0x0000000711147225 */ /* 0x000fe200078e0014 */
[----:B--2---:R1:W5:Y:S02]  /*d280*/  LDL.LU R13, [R1+0x2e4] ;  /* 0x0002e400010d7983 */ /* 0x0043640000300800 */
[----:B------:R-:W-:Y:S02]  /*d290*/  IADD3 R20, P3, R18, R20, RZ ;  /* 0x0000001412147210 */ /* 0x000fe40007f7e0ff */
[----:B------:R1:W5:Y:S02]  /*d2a0*/  LDL.LU R12, [R1+0x2e0] ;  /* 0x0002e000010c7983 */ /* 0x0003640000300800 */
[----:B------:R-:W-:Y:S02]  /*d2b0*/  IADD3.X R21, R19, R8, R21, P3, !PT ;  /* 0x0000000813157210 */ /* 0x000fe40001ffe415 */
[----:B------:R1:W5:Y:S04]  /*d2c0*/  LDL.LU.64 R10, [R1+0x2d8] ;  /* 0x0002d800010a7983 */ /* 0x0003680000300a00 */
[----:B------:R1:W5:Y:S01]  /*d2d0*/  LDL.LU R7, [R1+0x2d0] ;  /* 0x0002d00001077983 */ /* 0x0003620000300800 */
[----:B------:R-:W-:-:S03]  /*d2e0*/  IMAD.WIDE.U32 R8, R9, UR4, R20 ;  /* 0x0000000409087c25 */ /* 0x000fc6000f8e0014 */
[----:B------:R-:W2:Y:S01]  /*d2f0*/  LDL R21, [R1+0x28c] ;  /* 0x00028c0001157983 */ /* 0x000ea20000100800 */
[----:B------:R-:W-:Y:S02]  /*d300*/  LEA R20, P3, R8, R14, 0x1 ;  /* 0x0000000e08147211 */ /* 0x000fe400078608ff */
[----:B------:R-:W-:Y:S01]  /*d310*/  PRMT R3, R6, 0x7610, R3 ;  /* 0x0000761006037816 */ /* 0x000fe20000000003 */
[----:B--2---:R-:W-:-:S05]  /*d320*/  IMAD.IADD R21, R21, 0x1, R9 ;  /* 0x0000000115157824 */ /* 0x004fca00078e0209 */
[----:B------:R-:W-:Y:S02]  /*d330*/  LEA.HI.X R21, R8, R15, R21, 0x1, P3 ;  /* 0x0000000f08157211 */ /* 0x000fe400018f0c15 */
[----:B------:R1:W5:Y:S01]  /*d340*/  LDL.LU.64 R8, [R1+0x2c8] ;  /* 0x0002c80001087983 */ /* 0x0003620000300a00 */
[----:B------:R-:W-:-:S03]  /*d350*/  ISETP.GT.AND P3, PT, R0, 0x9, P6 ;  /* 0x000000090000780c */ /* 0x000fc60003764270 */
[----:B------:R1:W5:Y:S04]  /*d360*/  LDL.LU R6, [R1+0x2c0] ;  /* 0x0002c00001067983 */ /* 0x0003680000300800 */
[----:B------:R2:W-:Y:S04]  /*d370*/  STL.S16 [R1+0x228], R3 ;  /* 0x0002280301007387 */ /* 0x0005e80000100600 */
[----:B--2---:R1:W5:Y:S01]  /*d380*/  LDL.LU R3, [R1+0x2bc] ;  /* 0x0002bc0001037983 */ /* 0x0043620000300800 */
[----:B------:R-:W-:Y:S04]  /*d390*/  BSSY B1, `(.L_x_54) ;  /* 0x0000006000017945 */ /* 0x000fe80003800000 */
[----:B------:R-:W-:Y:S05]  /*d3a0*/  @!P3 BRA `(.L_x_55) ;  /* 0x000000000010b947 */ /* 0x000fea0003800000 */
[----:B------:R2:W-:Y:S04]  /*d3b0*/  STL [R1+0x2bc], R0 ;  /* 0x0002bc0001007387 */ /* 0x0005e80000100800 */
[----:B--2--5:R-:W2:Y:S04]  /*d3c0*/  LDG.E.LTC128B.U16 R0, desc[UR60][R22.64+0x12] ;  /* 0x0000123c16007981 */ /* 0x024ea8000c1e1520 */
[----:B--2---:R2:W-:Y:S04]  /*d3d0*/  STL [R1+0x228], R0 ;  /* 0x0002280001007387 */ /* 0x0045e80000100800 */
[----:B--2---:R2:W5:Y:S02]  /*d3e0*/  LDL.LU R0, [R1+0x2bc] ;  /* 0x0002bc0001007983 */ /* 0x0045640000300800 */
.L_x_55:
[----:B------:R-:W-:Y:S05]  /*d3f0*/  BSYNC B1 ;  /* 0x0000000000017941 */ /* 0x000fea0003800000 */
.L_x_54:
[----:B------:R3:W-:Y:S04]  /*d400*/  STL [R1+0x310], R31 ;  /* 0x0003101f01007387 */ /* 0x0007e80000100800 */
[----:B---3--:R-:W3:Y:S04]  /*d410*/  LDL R31, [R1+0x280] ;  /* 0x00028000011f7983 */ /* 0x008ee80000100800 */
[----:B------:R4:W-:Y:S04]  /*d420*/  STL [R1+0x30c], R30 ;  /* 0x00030c1e01007387 */ /* 0x0009e80000100800 */
[----:B----4-:R-:W4:Y:S04]  /*d430*/  LDL.LU R30, [R1+0x23c] ;  /* 0x00023c00011e7983 */ /* 0x010f280000300800 */
[----:B------:R-:W-:Y:S04]  /*d440*/  STL [R1+0x308], R29 ;  /* 0x0003081d01007387 */ /* 0x000fe80000100800 */
[----:B------:R-:W-:Y:S04]  /*d450*/  STL [R1+0x304], R28 ;  /* 0x0003041c01007387 */ /* 0x000fe80000100800 */
[----:B------:R0:W-:Y:S04]  /*d460*/  STL [R1+0x300], R27 ;  /* 0x0003001b01007387 */ /* 0x0001e80000100800 */
[----:B0-----:R-:W2:Y:S04]  /*d470*/  LDL.LU R27, [R1+0x22c] ;  /* 0x00022c00011b7983 */ /* 0x001ea80000300800 */
[----:B------:R0:W-:Y:S04]  /*d480*/  STL [R1+0x2fc], R26 ;  /* 0x0002fc1a01007387 */ /* 0x0001e80000100800 */
[----:B0-----:R-:W2:Y:S04]  /*d490*/  LDL.LU R26, [R1+0x24c] ;  /* 0x00024c00011a7983 */ /* 0x001ea80000300800 */
[----:B-----5:R0:W-:Y:S04]  /*d4a0*/  STL [R1+0x2f8], R23 ;  /* 0x0002f81701007387 */ /* 0x0201e80000100800 */
[----:B0-----:R-:W4:Y:S04]  /*d4b0*/  LDL.LU R23, [R1+0x228] ;  /* 0x0002280001177983 */ /* 0x001f280000300800 */
[----:B------:R0:W-:Y:S04]  /*d4c0*/  STL.64 [R1+0x2f0], R24 ;  /* 0x0002f01801007387 */ /* 0x0001e80000100a00 */
[----:B0-----:R-:W2:Y:S04]  /*d4d0*/  LDL.LU.64 R24, [R1+0x270] ;  /* 0x0002700001187983 */ /* 0x001ea80000300a00 */
[----:B------:R-:W-:Y:S04]  /*d4e0*/  STL [R1+0x2ec], R22 ;  /* 0x0002ec1601007387 */ /* 0x000fe80000100800 */
[----:B------:R0:W-:Y:S04]  /*d4f0*/  STL [R1+0x2e8], R21 ;  /* 0x0002e81501007387 */ /* 0x0001e80000100800 */
[----:B0-----:R-:W2:Y:S04]  /*d500*/  LDL.LU R21, [R1+0x200] ;  /* 0x0002000001157983 */ /* 0x001ea80000300800 */
[----:B------:R-:W-:Y:S04]  /*d510*/  STL [R1+0x2e4], R20 ;  /* 0x0002e41401007387 */ /* 0x000fe80000100800 */
[----:B------:R-:W-:Y:S04]  /*d520*/  STL [R1+0x2e0], R17 ;  /* 0x0002e01101007387 */ /* 0x000fe80000100800 */
[----:B------:R0:W-:Y:S04]  /*d530*/  STL.64 [R1+0x2d8], R18 ;  /* 0x0002d81201007387 */ /* 0x0001e80000100a00 */
[----:B0-----:R-:W2:Y:S04]  /*d540*/  LDL.LU R19, [R1+0x230] ;  /* 0x0002300001137983 */ /* 0x001ea80000300800 */
[----:B------:R0:W-:Y:S04]  /*d550*/  STL.64 [R1+0x2d0], R12 ;  /* 0x0002d00c01007387 */ /* 0x0001e80000100a00 */
[----:B0-----:R-:W2:Y:S04]  /*d560*/  LDL R13, [R1+0x268] ;  /* 0x00026800010d7983 */ /* 0x001ea80000100800 */
[----:B------:R0:W-:Y:S04]  /*d570*/  STL.64 [R1+0x2c8], R8 ;  /* 0x0002c80801007387 */ /* 0x0001e80000100a00 */
[----:B0-----:R-:W2:Y:S04]  /*d580*/  LDL.LU.64 R8, [R1+0x240] ;  /* 0x0002400001087983 */ /* 0x001ea80000300a00 */
[----:B------:R0:W-:Y:S04]  /*d590*/  STL.64 [R1+0x2c0], R6 ;  /* 0x0002c00601007387 */ /* 0x0001e80000100a00 */
[----:B0-----:R-:W2:Y:S01]  /*d5a0*/  LDL.LU.64 R6, [R1+0x250] ;  /* 0x0002500001067983 */ /* 0x001ea20000300a00 */
[----:B---3--:R-:W-:Y:S01]  /*d5b0*/  LOP3.LUT P4, RZ, R31, 0x2, RZ, 0xc0, !PT ;  /* 0x000000021fff7812 */ /* 0x008fe2000788c0ff */
        /* <DEDUP_REMOVED lines=10> */
[----:B------:R2:W-:Y:S02]  /*d660*/  @P3 STG.E.U16 desc[UR60][R4.64+0x12], R18 ;  /* 0x0000121204003986 */ /* 0x0005e4000c10153c */
[----:B--2---:R-:W-:Y:S02]  /*d670*/  IADD3 R18, P3, R19, R10, RZ ;  /* 0x0000000a13127210 */ /* 0x004fe40007f7e0ff */
[----:B------:R-:W2:Y:S01]  /*d680*/  LDL.LU R19, [R1+0x29c] ;  /* 0x00029c0001137983 */ /* 0x000ea20000300800 */
[----:B------:R-:W-:Y:S01]  /*d690*/  IMAD.X R27, R27, 0x1, R25, P4 ;  /* 0x000000011b1b7824 */ /* 0x000fe200020e0619 */
[----:B------:R-:W-:-:S04]  /*d6a0*/  LEA R24, P4, R26, R14, 0x1 ;  /* 0x0000000e1a187211 */ /* 0x000fc800078808ff */
[----:B------:R-:W-:Y:S02]  /*d6b0*/  LEA.HI.X R25, R26, R15, R27, 0x1, P4 ;  /* 0x0000000f1a197211 */ /* 0x000fe400020f0c1b */
[----:B------:R-:W-:Y:S01]  /*d6c0*/  ISETP.GT.AND P4, PT, R3, 0x100, PT ;  /* 0x000001000300780c */ /* 0x000fe20003f84270 */
[----:B------:R0:W5:Y:S01]  /*d6d0*/  LDL.LU R27, [R1+0x300] ;  /* 0x00030000011b7983 */ /* 0x0001620000300800 */
[----:B------:R-:W-:-:S03]  /*d6e0*/  PRMT R22, R23, 0x7610, R22 ;  /* 0x0000761017167816 */ /* 0x000fc60000000016 */
[----:B------:R0:W5:Y:S04]  /*d6f0*/  LDL.LU R26, [R1+0x2fc] ;  /* 0x0002fc00011a7983 */ /* 0x0001680000300800 */
[----:B------:R0:W5:Y:S01]  /*d700*/  LDL.LU R23, [R1+0x2f8] ;  /* 0x0002f80001177983 */ /* 0x0001620000300800 */
[----:B--2---:R-:W-:Y:S02]  /*d710*/  IADD3.X R19, R19, R11, RZ, P3, !PT ;  /* 0x0000000b13137210 */ /* 0x004fe40001ffe4ff */
[----:B------:R-:W-:-:S13]  /*d720*/  ISETP.GT.AND P3, PT, R0, RZ, P4 ;  /* 0x000000ff0000720c */ /* 0x000fda0002764270 */
[----:B------:R-:W2:Y:S04]  /*d730*/  @P3 LDG.E.LTC128B.U16 R22, desc[UR60][R24.64] ;  /* 0x0000003c18163981 */ /* 0x000ea8000c1e1520 */
[----:B------:R0:W5:Y:S04]  /*d740*/  LDL.LU.64 R24, [R1+0x2f0] ;  /* 0x0002f00001187983 */ /* 0x0001680000300a00 */
[----:B------:R-:W-:Y:S04]  /*d750*/  STL.64 [R1+0x220], R18 ;  /* 0x0002201201007387 */ /* 0x000fe80000100a00 */
[----:B--2---:R2:W-:Y:S02]  /*d760*/  STL [R1+0x228], R22 ;  /* 0x0002281601007387 */ /* 0x0045e40000100800 */
[----:B--2---:R-:W-:-:S05]  /*d770*/  HADD2.F32 R22, -RZ, R22.H0_H0 ;  /* 0x20000016ff167230 */ /* 0x004fca0000004100 */
        /* <DEDUP_REMOVED lines=9> */
[----:B------:R2:W-:Y:S04]  /*d810*/  @P3 STG.E.U16 desc[UR60][R18.64], R12 ;  /* 0x0000000c12003986 */ /* 0x0005e8000c10153c */
[----:B--2---:R0:W5:Y:S01]  /*d820*/  LDL.LU.64 R18, [R1+0x2d8] ;  /* 0x0002d80001127983 */ /* 0x0041620000300a00 */
[----:B------:R-:W-:-:S03]  /*d830*/  IMAD.WIDE.U32 R12, R13, 0x78, R6 ;  /* 0x000000780d0c7825 */ /* 0x000fc600078e0006 */
[----:B------:R-:W2:Y:S01]  /*d840*/  LDL.LU R7, [R1+0x26c] ;  /* 0x00026c0001077983 */ /* 0x000ea20000300800 */
[----:B------:R-:W-:-:S04]  /*d850*/  IADD3 R6, P3, R8, R12, RZ ;  /* 0x0000000c08067210 */ /* 0x000fc80007f7e0ff */
[----:B--2---:R-:W-:Y:S02]  /*d860*/  IADD3.X R7, R9, R7, R13, P3, !PT ;  /* 0x0000000709077210 */ /* 0x004fe40001ffe40d */
[----:B------:R0:W5:Y:S04]  /*d870*/  LDL.LU.64 R12, [R1+0x2d0] ;  /* 0x0002d000010c7983 */ /* 0x0001680000300a00 */
[----:B------:R0:W5:Y:S04]  /*d880*/  LDL.LU.64 R8, [R1+0x2c8] ;  /* 0x0002c80001087983 */ /* 0x0001680000300a00 */
[----:B------:R2:W-:Y:S04]  /*d890*/  STL.64 [R1+0x230], R6 ;  /* 0x0002300601007387 */ /* 0x0005e80000100a00 */
[----:B--2---:R0:W5:Y:S01]  /*d8a0*/  LDL.LU.64 R6, [R1+0x2c0] ;  /* 0x0002c00001067983 */ /* 0x0041620000300a00 */
[----:B------:R-:W-:Y:S01]  /*d8b0*/  ISETP.GT.AND P3, PT, R0, 0x1, P4 ;  /* 0x000000010000780c */ /* 0x000fe20002764270 */
[----:B------:R-:W-:-:S12]  /*d8c0*/  BSSY B1, `(.L_x_56) ;  /* 0x0000006000017945 */ /* 0x000fd80003800000 */
[----:B0-----:R-:W-:Y:S05]  /*d8d0*/  @!P3 BRA `(.L_x_57) ;  /* 0x000000000010b947 */ /* 0x001fea0003800000 */
[----:B------:R0:W-:Y:S04]  /*d8e0*/  STL [R1+0x2bc], R0 ;  /* 0x0002bc0001007387 */ /* 0x0001e80000100800 */
[----:B0----5:R-:W2:Y:S04]  /*d8f0*/  LDG.E.LTC128B.U16 R0, desc[UR60][R20.64+0x2] ;  /* 0x0000023c14007981 */ /* 0x021ea8000c1e1520 */
[----:B--2---:R0:W-:Y:S04]  /*d900*/  STL [R1+0x228], R0 ;  /* 0x0002280001007387 */ /* 0x0041e80000100800 */
[----:B0-----:R0:W5:Y:S02]  /*d910*/  LDL.LU R0, [R1+0x2bc] ;  /* 0x0002bc0001007983 */ /* 0x0011640000300800 */
.L_x_57:
[----:B------:R-:W-:Y:S05]  /*d920*/  BSYNC B1 ;  /* 0x0000000000017941 */ /* 0x000fea0003800000 */
.L_x_56:
[----:B-----5:R2:W-:Y:S04]  /*d930*/  STL [R1+0x2e8], R20 ;  /* 0x0002e81401007387 */ /* 0x0205e80000100800 */
[----:B--2---:R-:W2:Y:S04]  /*d940*/  LDL R20, [R1+0x288] ;  /* 0x0002880001147983 */ /* 0x004ea80000100800 */
[----:B------:R3:W-:Y:S04]  /*d950*/  STL.64 [R1+0x2e0], R12 ;  /* 0x0002e00c01007387 */ /* 0x0007e80000100a00 */
[----:B---3--:R-:W3:Y:S04]  /*d960*/  LDL.LU R12, [R1+0x204] ;  /* 0x00020400010c7983 */ /* 0x008ee80000300800 */
[----:B------:R-:W4:Y:S04]  /*d970*/  LDL.LU R13, [R1+0x268] ;  /* 0x00026800010d7983 */ /* 0x000f280000300800 */
[----:B------:R1:W-:Y:S04]  /*d980*/  STL.64 [R1+0x2d8], R10 ;  /* 0x0002d80a01007387 */ /* 0x0003e80000100a00 */
[----:B-1----:R-:W4:Y:S04]  /*d990*/  LDL.LU.64 R10, [R1+0x230] ;  /* 0x00023000010a7983 */ /* 0x002f280000300a00 */
[----:B------:R1:W-:Y:S04]  /*d9a0*/  STL [R1+0x2d0], R5 ;  /* 0x0002d00501007387 */ /* 0x0003e80000100800 */
[----:B-1----:R-:W3:Y:S04]  /*d9b0*/  LDL.LU R5, [R1+0x2a0] ;  /* 0x0002a00001057983 */ /* 0x002ee80000300800 */
[----:B------:R1:W-:Y:S04]  /*d9c0*/  STL.64 [R1+0x2c8], R8 ;  /* 0x0002c80801007387 */ /* 0x0003e80000100a00 */
[----:B-1----:R-:W3:Y:S04]  /*d9d0*/  LDL.LU R8, [R1+0x290] ;  /* 0x0002900001087983 */ /* 0x002ee80000300800 */
[----:B------:R-:W3:Y:S04]  /*d9e0*/  LDL.LU R9, [R1+0x278] ;  /* 0x0002780001097983 */ /* 0x000ee80000300800 */
[----:B------:R1:W-:Y:S04]  /*d9f0*/  STL.64 [R1+0x2c0], R6 ;  /* 0x0002c00601007387 */ /* 0x0003e80000100a00 */
[----:B-1----:R-:W3:Y:S04]  /*da00*/  LDL.64 R6, [R1+0x220] ;  /* 0x0002200001067983 */ /* 0x002ee80000100a00 */
[----:B------:R1:W-:Y:S04]  /*da10*/  STL [R1+0x2bc], R4 ;  /* 0x0002bc0401007387 */ /* 0x0003e80000100800 */
[----:B-1----:R-:W3:Y:S01]  /*da20*/  LDL.LU R4, [R1+0x228] ;  /* 0x0002280001047983 */ /* 0x002ee20000300800 */
[----:B--2---:R-:W-:Y:S01]  /*da30*/  R2UR UR4, R20 ;  /* 0x00000000140472ca */ /* 0x004fe200000e0000 */
[----:B----4-:R-:W-:-:S04]  /*da40*/  IMAD.WIDE.U32 R10, R17, R13, R10 ;  /* 0x0000000d110a7225 */ /* 0x010fc800078e000a */
[----:B---3--:R-:W-:-:S05]  /*da50*/  HADD2.F32 R20, -RZ, R4.H0_H0 ;  /* 0x20000004ff147230 */ /* 0x008fca0000004100 */
[----:B------:R-:W-:-:S04]  /*da60*/  FMUL R20, R20, R16 ;  /* 0x0000001014147220 */ /* 0x000fc80000400000 */
[----:B------:R-:W-:Y:S01]  /*da70*/  FFMA R12, R12, R2, R20 ;  /* 0x000000020c0c7223 */ /* 0x000fe20000000014 */
[----:B------:R-:W-:Y:S01]  /*da80*/  @P3 IMAD.MOV.U32 R13, RZ, RZ, R7 ;  /* 0x000000ffff0d3224 */ /* 0x000fe200078e0007 */
[----:B------:R1:W5:Y:S03]  /*da90*/  LDL.LU R20, [R1+0x2e8] ;  /* 0x0002e80001147983 */ /* 0x0003660000300800 */
[----:B------:R-:W-:Y:S01]  /*daa0*/  F2FP.F16.F32.PACK_AB R17, RZ, R12 ;  /* 0x0000000cff11723e */ /* 0x000fe200000000ff */
[----:B------:R-:W-:-:S05]  /*dab0*/  @P3 IMAD.MOV.U32 R12, RZ, RZ, R6 ;  /* 0x000000ffff0c3224 */ /* 0x000fca00078e0006 */
[----:B------:R2:W-:Y:S01]  /*dac0*/  @P3 STG.E.U16 desc[UR60][R12.64+0x2], R17 ;  /* 0x000002110c003986 */ /* 0x0005e2000c10153c */
[----:B------:R-:W-:-:S04]  /*dad0*/  IADD3 R18, P3, R18, R10, RZ ;  /* 0x0000000a12127210 */ /* 0x000fc80007f7e0ff */
[----:B------:R-:W-:-:S03]  /*dae0*/  IADD3.X R19, R19, R8, R11, P3, !PT ;  /* 0x0000000813137210 */ /* 0x000fc60001ffe40b */
[----:B------:R-:W-:Y:S01]  /*daf0*/  IMAD.WIDE.U32 R18, R9, UR4, R18 ;  /* 0x0000000409127c25 */ /* 0x000fe2000f8e0012 */
[----:B--2---:R1:W5:Y:S04]  /*db00*/  LDL.LU.64 R12, [R1+0x2e0] ;  /* 0x0002e000010c7983 */ /* 0x0043680000300a00 */
[----:B------:R-:W2:Y:S04]  /*db10*/  LDL.LU R17, [R1+0x28c] ;  /* 0x00028c0001117983 */ /* 0x000ea80000300800 */
[----:B------:R1:W5:Y:S01]  /*db20*/  LDL.LU.64 R10, [R1+0x2d8] ;  /* 0x0002d800010a7983 */ /* 0x0003620000300a00 */
[----:B------:R-:W-:-:S03]  /*db30*/  LEA R8, P3, R5, R14, 0x1 ;  /* 0x0000000e05087211 */ /* 0x000fc600078608ff */
[----:B------:R-:W3:Y:S01]  /*db40*/  LDL.LU R9, [R1+0x2ac] ;  /* 0x0002ac0001097983 */ /* 0x000ee20000300800 */
[----:B--2---:R-:W-:Y:S01]  /*db50*/  IMAD.IADD R17, R17, 0x1, R19 ;  /* 0x0000000111117824 */ /* 0x004fe200078e0213 */
[----:B---3--:R-:W-:Y:S02]  /*db60*/  LEA.HI.X R9, R5, R15, R9, 0x1, P3 ;  /* 0x0000000f05097211 */ /* 0x008fe400018f0c09 */
[----:B------:R1:W5:Y:S01]  /*db70*/  LDL.LU R5, [R1+0x2d0] ;  /* 0x0002d00001057983 */ /* 0x0003620000300800 */
[----:B------:R-:W-:-:S03]  /*db80*/  LEA R14, P3, R18, R14, 0x1 ;  /* 0x0000000e120e7211 */ /* 0x000fc600078608ff */
[----:B------:R2:W-:Y:S01]  /*db90*/  STL.64 [R1+0x200], R8 ;  /* 0x0002000801007387 */ /* 0x0005e20000100a00 */
[----:B------:R-:W-:-:S03]  /*dba0*/  LEA.HI.X R15, R18, R15, R17, 0x1, P3 ;  /* 0x0000000f120f7211 */ /* 0x000fc600018f0c11 */
[----:B--2---:R1:W5:Y:S04]  /*dbb0*/  LDL.LU.64 R8, [R1+0x2c8] ;  /* 0x0002c80001087983 */ /* 0x0043680000300a00 */
[----:B------:R-:W2:Y:S04]  /*dbc0*/  LDL R19, [R1+0x27c] ;  /* 0x00027c0001137983 */ /* 0x000ea80000100800 */
[----:B------:R-:W3:Y:S01]  /*dbd0*/  LDL R17, [R1+0x248] ;  /* 0x0002480001117983 */ /* 0x000ee20000100800 */
[----:B--2---:R-:W-:-:S04]  /*dbe0*/  IADD3 R18, P3, R6, R19, RZ ;  /* 0x0000001306127210 */ /* 0x004fc80007f7e0ff */
[----:B---3--:R-:W-:Y:S02]  /*dbf0*/  IADD3.X R19, R7, R17, RZ, P3, !PT ;  /* 0x0000001107137210 */ /* 0x008fe40001ffe4ff */
[----:B------:R-:W-:Y:S01]  /*dc00*/  ISETP.GT.AND P3, PT, R3, 0x108, PT ;  /* 0x000001080300780c */ /* 0x000fe20003f64270 */
[----:B------:R1:W5:Y:S01]  /*dc10*/  LDL.LU.64 R6, [R1+0x2c0] ;  /* 0x0002c00001067983 */ /* 0x0003620000300a00 */
[----:B------:R-:W-:-:S03]  /*dc20*/  PRMT R3, R4, 0x7610, R3 ;  /* 0x0000761004037816 */ /* 0x000fc60000000003 */
[----:B------:R1:W5:Y:S01]  /*dc30*/  LDL.LU R4, [R1+0x2bc] ;  /* 0x0002bc0001047983 */ /* 0x0003620000300800 */
[----:B------:R-:W-:Y:S01]  /*dc40*/  ISETP.GT.AND P5, PT, R0, RZ, P3 ;  /* 0x000000ff0000720c */ /* 0x000fe20001fa4270 */
[----:B------:R-:W-:-:S12]  /*dc50*/  BSSY B1, `(.L_x_58) ;  /* 0x0000006000017945 */ /* 0x000fd80003800000 */
[----:B-1----:R-:W-:Y:S05]  /*dc60*/  @!P5 BRA `(.L_x_59) ;  /* 0x000000000010d947 */ /* 0x002fea0003800000 */
[----:B------:R1:W-:Y:S04]  /*dc70*/  STL [R1+0x2bc], R2 ;  /* 0x0002bc0201007387 */ /* 0x0003e80000100800 */
[----:B-1----:R-:W2:Y:S04]  /*dc80*/  LDL.LU.64 R2, [R1+0x200] ;  /* 0x0002000001027983 */ /* 0x002ea80000300a00 */
[----:B--2---:R1:W5:Y:S04]  /*dc90*/  LDG.E.LTC128B.U16 R3, desc[UR60][R2.64] ;  /* 0x0000003c02037981 */ /* 0x004368000c1e1520 */
[----:B------:R1:W5:Y:S02]  /*dca0*/  LDL.LU R2, [R1+0x2bc] ;  /* 0x0002bc0001027983 */ /* 0x0003640000300800 */
.L_x_59:
[----:B------:R-:W-:Y:S05]  /*dcb0*/  BSYNC B1 ;  /* 0x0000000000017941 */ /* 0x000fea0003800000 */
.L_x_58:
[----:B-----5:R2:W-:Y:S04]  /*dcc0*/  STL [R1+0x2bc], R4 ;  /* 0x0002bc0401007387 */ /* 0x0205e80000100800 */
[----:B--2---:R-:W2:Y:S01]  /*dcd0*/  LDL.LU R4, [R1+0x208] ;  /* 0x0002080001047983 */ /* 0x004ea20000300800 */
[----:B------:R-:W-:-:S05]  /*dce0*/  HADD2.F32 R17, -RZ, R3.H0_H0 ;  /* 0x20000003ff117230 */ /* 0x000fca0000004100 */
[----:B------:R-:W-:-:S04]  /*dcf0*/  FMUL R17, R17, R16 ;  /* 0x0000001011117220 */ /* 0x000fc80000400000 */
[----:B--2---:R-:W-:Y:S02]  /*dd00*/  FFMA R17, R4, R2, R17 ;  /* 0x0000000204117223 */ /* 0x004fe40000000011 */
[----:B------:R2:W5:Y:S01]  /*dd10*/  LDL.LU R4, [R1+0x2bc] ;  /* 0x0002bc0001047983 */ /* 0x0005620000300800 */
[----:B------:R-:W-:Y:S02]  /*dd20*/  BSSY B1, `(.L_x_60) ;  /* 0x0000006000017945 */ /* 0x000fe40003800000 */
[----:B------:R-:W-:-:S05]  /*dd30*/  F2FP.F16.F32.PACK_AB R17, RZ, R17 ;  /* 0x00000011ff11723e */ /* 0x000fca00000000ff */
[----:B------:R2:W-:Y:S01]  /*dd40*/  @P5 STG.E.U16 desc[UR60][R18.64], R17 ;  /* 0x0000001112005986 */ /* 0x0005e2000c10153c */
[----:B------:R-:W-:-:S13]  /*dd50*/  ISETP.GT.AND P5, PT, R0, 0x1, P3 ;  /* 0x000000010000780c */ /* 0x000fda0001fa4270 */
[----:B--2---:R-:W-:Y:S05]  /*dd60*/  @!P5 BRA `(.L_x_61) ;  /* 0x000000000004d947 */ /* 0x004fea0003800000 */
[----:B------:R2:W5:Y:S02]  /*dd70*/  LDG.E.LTC128B.U16 R3, desc[UR60][R14.64+0x2] ;  /* 0x0000023c0e037981 */ /* 0x000564000c1e1520 */
.L_x_61:
[----:B------:R-:W-:Y:S05]  /*dd80*/  BSYNC B1 ;  /* 0x0000000000017941 */ /* 0x000fea0003800000 */
.L_x_60:
[----:B-----5:R3:W-:Y:S04]  /*dd90*/  STL [R1+0x2bc], R4 ;  /* 0x0002bc0401007387 */ /* 0x0207e80000100800 */
[----:B---3--:R-:W3:Y:S01]  /*dda0*/  LDL.LU R4, [R1+0x20c] ;  /* 0x00020c0001047983 */ /* 0x008ee20000300800 */
[----:B------:R-:W-:-:S05]  /*ddb0*/  HADD2.F32 R17, -RZ, R3.H0_H0 ;  /* 0x20000003ff117230 */ /* 0x000fca0000004100 */
[----:B------:R-:W-:-:S04]  /*ddc0*/  FMUL R17, R17, R16 ;  /* 0x0000001011117220 */ /* 0x000fc80000400000 */
[----:B---3--:R-:W-:Y:S02]  /*ddd0*/  FFMA R17, R4, R2, R17 ;  /* 0x0000000204117223 */ /* 0x008fe40000000011 */
[----:B------:R3:W5:Y:S01]  /*dde0*/  LDL.LU R4, [R1+0x2bc] ;  /* 0x0002bc0001047983 */ /* 0x0007620000300800 */
[----:B------:R-:W-:Y:S02]  /*ddf0*/  BSSY B1, `(.L_x_62) ;  /* 0x0000006000017945 */ /* 0x000fe40003800000 */
[----:B------:R-:W-:-:S05]  /*de00*/  F2FP.F16.F32.PACK_AB R17, RZ, R17 ;  /* 0x00000011ff11723e */ /* 0x000fca00000000ff */
[----:B------:R3:W-:Y:S01]  /*de10*/  @P5 STG.E.U16 desc[UR60][R18.64+0x2], R17 ;  /* 0x0000021112005986 */ /* 0x0007e2000c10153c */
[----:B------:R-:W-:-:S13]  /*de20*/  ISETP.GT.AND P5, PT, R0, 0x8, P4 ;  /* 0x000000080000780c */ /* 0x000fda00027a4270 */
[----:B---3--:R-:W-:Y:S05]  /*de30*/  @!P5 BRA `(.L_x_63) ;  /* 0x000000000004d947 */ /* 0x008fea0003800000 */
[----:B------:R3:W5:Y:S02]  /*de40*/  LDG.E.LTC128B.U16 R3, desc[UR60][R20.64+0x10] ;  /* 0x0000103c14037981 */ /* 0x000764000c1e1520 */
.L_x_63:
[----:B------:R-:W-:Y:S05]  /*de50*/  BSYNC B1 ;  /* 0x0000000000017941 */ /* 0x000fea0003800000 */
.L_x_62:
[----:B-----5:R4:W-:Y:S04]  /*de60*/  STL [R1+0x2bc], R4 ;  /* 0x0002bc0401007387 */ /* 0x0209e80000100800 */
[----:B----4-:R-:W4:Y:S04]  /*de70*/  LDL.LU R4, [R1+0x210] ;  /* 0x0002100001047983 */ /* 0x010f280000300800 */
[----:B------:R-:W2:Y:S01]  /*de80*/  LDL.64 R18, [R1+0x220] ;  /* 0x0002200001127983 */ /* 0x000ea20000100a00 */
[----:B------:R-:W-:-:S05]  /*de90*/  HADD2.F32 R17, -RZ, R3.H0_H0 ;  /* 0x20000003ff117230 */ /* 0x000fca0000004100 */
[----:B------:R-:W-:-:S04]  /*dea0*/  FMUL R17, R17, R16 ;  /* 0x0000001011117220 */ /* 0x000fc80000400000 */
[----:B----4-:R-:W-:Y:S02]  /*deb0*/  FFMA R17, R4, R2, R17 ;  /* 0x0000000204117223 */ /* 0x010fe40000000011 */
[----:B------:R4:W5:Y:S01]  /*dec0*/  LDL.LU R4, [R1+0x2bc] ;  /* 0x0002bc0001047983 */ /* 0x0009620000300800 */
[----:B------:R-:W-:Y:S02]  /*ded0*/  BSSY B1, `(.L_x_64) ;  /* 0x0000006000017945 */ /* 0x000fe40003800000 */
[----:B------:R-:W-:-:S05]  /*dee0*/  F2FP.F16.F32.PACK_AB R17, RZ, R17 ;  /* 0x00000011ff11723e */ /* 0x000fca00000000ff */
[----:B--2---:R4:W-:Y:S01]  /*def0*/  @P5 STG.E.U16 desc[UR60][R18.64+0x10], R17 ;  /* 0x0000101112005986 */ /* 0x0049e2000c10153c */
[----:B------:R-:W-:-:S13]  /*df00*/  ISETP.GT.AND P5, PT, R0, 0x9, P4 ;  /* 0x000000090000780c */ /* 0x000fda00027a4270 */
[----:B----4-:R-:W-:Y:S05]  /*df10*/  @!P5 BRA `(.L_x_65) ;  /* 0x000000000004d947 */ /* 0x010fea0003800000 */
[----:B------:R2:W5:Y:S02]  /*df20*/  LDG.E.LTC128B.U16 R3, desc[UR60][R20.64+0x12] ;  /* 0x0000123c14037981 */ /* 0x000564000c1e1520 */
.L_x_65:
[----:B------:R-:W-:Y:S05]  /*df30*/  BSYNC B1 ;  /* 0x0000000000017941 */ /* 0x000fea0003800000 */
.L_x_64:
[----:B------:R-:W4:Y:S04]  /*df40*/  LDL.LU R18, [R1+0x214] ;  /* 0x0002140001127983 */ /* 0x000f280000300800 */
[----:B-----5:R0:W-:Y:S04]  /*df50*/  STL.64 [R1+0x2c0], R4 ;  /* 0x0002c00401007387 */ /* 0x0201e80000100a00 */
[----:B0-----:R-:W3:Y:S01]  /*df60*/  LDL.LU.64 R4, [R1+0x220] ;  /* 0x0002200001047983 */ /* 0x001ee20000300a00 */
[----:B------:R-:W-:-:S05]  /*df70*/  HADD2.F32 R17, -RZ, R3.H0_H0 ;  /* 0x20000003ff117230 */ /* 0x000fca0000004100 */
[----:B------:R-:W-:-:S04]  /*df80*/  FMUL R17, R17, R16 ;  /* 0x0000001011117220 */ /* 0x000fc80000400000 */
[----:B----4-:R-:W-:-:S05]  /*df90*/  FFMA R17, R18, R2, R17 ;  /* 0x0000000212117223 */ /* 0x010fca0000000011 */
[----:B------:R-:W-:Y:S01]  /*dfa0*/  F2FP.F16.F32.PACK_AB R17, RZ, R17 ;  /* 0x00000011ff11723e */ /* 0x000fe200000000ff */
[----:B---3--:R-:W-:Y:S02]  /*dfb0*/  @P5 IMAD.MOV.U32 R18, RZ, RZ, R4 ;  /* 0x000000ffff125224 */ /* 0x008fe400078e0004 */
[----:B------:R-:W-:-:S05]  /*dfc0*/  @P5 IMAD.MOV.U32 R19, RZ, RZ, R5 ;  /* 0x000000ffff135224 */ /* 0x000fca00078e0005 */
[----:B------:R0:W-:Y:S04]  /*dfd0*/  @P5 STG.E.U16 desc[UR60][R18.64+0x12], R17 ;  /* 0x0000121112005986 */ /* 0x0001e8000c10153c */
[----:B0-----:R-:W3:Y:S04]  /*dfe0*/  LDL R19, [R1+0x27c] ;  /* 0x00027c0001137983 */ /* 0x001ee80000100800 */
[----:B------:R-:W4:Y:S01]  /*dff0*/  LDL R17, [R1+0x248] ;  /* 0x0002480001117983 */ /* 0x000f220000100800 */
[----:B---3--:R-:W-:-:S05]  /*e000*/  IADD3 R18, P5, R4, R19, RZ ;  /* 0x0000001304127210 */ /* 0x008fca0007fbe0ff */
[----:B----4-:R-:W-:Y:S02]  /*e010*/  IMAD.X R19, R5, 0x1, R17, P5 ;  /* 0x0000000105137824 */ /* 0x010fe400028e0611 */
[----:B------:R0:W5:Y:S01]  /*e020*/  LDL.LU.64 R4, [R1+0x2c0] ;  /* 0x0002c00001047983 */ /* 0x0001620000300a00 */
[----:B------:R-:W-:Y:S01]  /*e030*/  ISETP.GT.AND P5, PT, R0, 0x8, P3 ;  /* 0x000000080000780c */ /* 0x000fe20001fa4270 */
[----:B------:R-:W-:-:S12]  /*e040*/  BSSY B1, `(.L_x_66) ;  /* 0x0000003000017945 */ /* 0x000fd80003800000 */
[----:B0-----:R-:W-:Y:S05]  /*e050*/  @!P5 BRA `(.L_x_67) ;  /* 0x000000000004d947 */ /* 0x001fea0003800000 */
[----:B------:R0:W5:Y:S02]  /*e060*/  LDG.E.LTC128B.U16 R3, desc[UR60][R14.64+0x10] ;  /* 0x0000103c0e037981 */ /* 0x000164000c1e1520 */
.L_x_67:
[----:B------:R-:W-:Y:S05]  /*e070*/  BSYNC B1 ;  /* 0x0000000000017941 */ /* 0x000fea0003800000 */
.L_x_66:
[----:B------:R3:W-:Y:S04]  /*e080*/  STL [R1+0x2c8], R10 ;  /* 0x0002c80a01007387 */ /* 0x0007e80000100800 */
[----:B---3--:R-:W3:Y:S01]  /*e090*/  LDL.LU R10, [R1+0x218] ;  /* 0x00021800010a7983 */ /* 0x008ee20000300800 */
[----:B-----5:R-:W-:-:S03]  /*e0a0*/  HADD2.F32 R17, -RZ, R3.H0_H0 ;  /* 0x20000003ff117230 */ /* 0x020fc60000004100 */
[----:B------:R4:W-:Y:S02]  /*e0b0*/  STL.64 [R1+0x2c0], R4 ;  /* 0x0002c00401007387 */ /* 0x0009e40000100a00 */
[----:B------:R-:W-:Y:S02]  /*e0c0*/  FMUL R17, R17, R16 ;  /* 0x0000001011117220 */ /* 0x000fe40000400000 */
[----:B----4-:R-:W4:Y:S04]  /*e0d0*/  LDL.LU R4, [R1+0x2a8] ;  /* 0x0002a80001047983 */ /* 0x010f280000300800 */
[----:B------:R-:W2:Y:S01]  /*e0e0*/  LDL.LU R5, [R1+0x27c] ;  /* 0x00027c0001057983 */ /* 0x000ea20000300800 */
[----:B---3--:R-:W-:-:S03]  /*e0f0*/  FFMA R17, R10, R2, R17 ;  /* 0x000000020a117223 */ /* 0x008fc60000000011 */
[----:B------:R3:W5:Y:S02]  /*e100*/  LDL.LU R10, [R1+0x2c8] ;  /* 0x0002c800010a7983 */ /* 0x0007640000300800 */
[----:B------:R-:W-:-:S05]  /*e110*/  F2FP.F16.F32.PACK_AB R17, RZ, R17 ;  /* 0x00000011ff11723e */ /* 0x000fca00000000ff */
[----:B------:R1:W-:Y:S04]  /*e120*/  @P5 STG.E.U16 desc[UR60][R18.64+0x10], R17 ;  /* 0x0000101112005986 */ /* 0x0003e8000c10153c */
[----:B-1----:R-:W3:Y:S04]  /*e130*/  LDL.LU R19, [R1+0x2a4] ;  /* 0x0002a40001137983 */ /* 0x002ee80000300800 */
[----:B------:R-:W2:Y:S01]  /*e140*/  LDL.LU R17, [R1+0x248] ;  /* 0x0002480001117983 */ /* 0x000ea20000300800 */
[----:B---3--:R-:W-:-:S04]  /*e150*/  IADD3 R18, P5, R19, R8, RZ ;  /* 0x0000000813127210 */ /* 0x008fc80007fbe0ff */
[----:B----4-:R-:W-:Y:S02]  /*e160*/  IADD3.X R19, R7, R4, RZ, P5, !PT ;  /* 0x0000000407137210 */ /* 0x010fe40002ffe4ff */
[----:B--2---:R-:W-:-:S05]  /*e170*/  IADD3 R4, P5, R5, R18, RZ ;  /* 0x0000001205047210 */ /* 0x004fca0007fbe0ff */
[----:B------:R-:W-:-:S05]  /*e180*/  IMAD.X R5, R17, 0x1, R19, P5 ;  /* 0x0000000111057824 */ /* 0x000fca00028e0613 */
[----:B------:R1:W-:Y:S04]  /*e190*/  STL.64 [R1+0x200], R4 ;  /* 0x0002000401007387 */ /* 0x0003e80000100a00 */
[----:B-1----:R1:W5:Y:S01]  /*e1a0*/  LDL.LU.64 R4, [R1+0x2c0] ;  /* 0x0002c00001047983 */ /* 0x0023620000300a00 */
[----:B------:R-:W-:Y:S01]  /*e1b0*/  ISETP.GT.AND P5, PT, R0, 0x9, P3 ;  /* 0x000000090000780c */ /* 0x000fe20001fa4270 */
[----:B------:R-:W-:-:S12]  /*e1c0*/  BSSY B1, `(.L_x_68) ;  /* 0x0000003000017945 */ /* 0x000fd80003800000 */
[----:B-1----:R-:W-:Y:S05]  /*e1d0*/  @!P5 BRA `(.L_x_69) ;  /* 0x000000000004d947 */ /* 0x002fea0003800000 */
[----:B------:R1:W5:Y:S02]  /*e1e0*/  LDG.E.LTC128B.U16 R3, desc[UR60][R14.64+0x12] ;  /* 0x0000123c0e037981 */ /* 0x000364000c1e1520 */
.L_x_69:
[----:B------:R-:W-:Y:S05]  /*e1f0*/  BSYNC B1 ;  /* 0x0000000000017941 */ /* 0x000fea0003800000 */
.L_x_68:
[----:B------:R2:W-:Y:S04]  /*e200*/  STL [R1+0x2c8], R6 ;  /* 0x0002c80601007387 */ /* 0x0005e80000100800 */
[----:B--2---:R-:W2:Y:S04]  /*e210*/  LDL.LU R6, [R1+0x21c] ;  /* 0x00021c0001067983 */ /* 0x004ea80000300800 */
[----:B-----5:R3:W-:Y:S04]  /*e220*/  STL.64 [R1+0x2c0], R4 ;  /* 0x0002c00401007387 */ /* 0x0207e80000100a00 */
[----:B---3--:R-:W3:Y:S01]  /*e230*/  LDL.LU.64 R4, [R1+0x258] ;  /* 0x0002580001047983 */ /* 0x008ee20000300a00 */
[----:B------:R-:W-:-:S05]  /*e240*/  HADD2.F32 R17, -RZ, R3.H0_H0 ;  /* 0x20000003ff117230 */ /* 0x000fca0000004100 */
[----:B------:R-:W-:-:S04]  /*e250*/  FMUL R17, R17, R16 ;  /* 0x0000001011117220 */ /* 0x000fc80000400000 */
[----:B--2---:R-:W-:Y:S02]  /*e260*/  FFMA R17, R6, R2, R17 ;  /* 0x0000000206117223 */ /* 0x004fe40000000011 */
[----:B------:R2:W5:Y:S03]  /*e270*/  LDL.LU R6, [R1+0x2c8] ;  /* 0x0002c80001067983 */ /* 0x0005660000300800 */
[----:B------:R-:W-:-:S05]  /*e280*/  F2FP.F16.F32.PACK_AB R17, RZ, R17 ;  /* 0x00000011ff11723e */ /* 0x000fca00000000ff */
[----:B---3--:R3:W-:Y:S04]  /*e290*/  @P5 STG.E.U16 desc[UR60][R4.64+0x12], R17 ;  /* 0x0000121104005986 */ /* 0x0087e8000c10153c */
[----:B---3--:R2:W5:Y:S01]  /*e2a0*/  LDL.LU.64 R4, [R1+0x2c0] ;  /* 0x0002c00001047983 */ /* 0x0085620000300a00 */
[----:B------:R-:W-:Y:S01]  /*e2b0*/  ISETP.GT.AND P5, PT, R0, 0x10, P0 ;  /* 0x000000100000780c */ /* 0x000fe200007a4270 */
[----:B------:R-:W-:-:S12]  /*e2c0*/  BSSY B1, `(.L_x_70) ;  /* 0x0000006000017945 */ /* 0x000fd80003800000 */
[----:B--2---:R-:W-:Y:S05]  /*e2d0*/  @!P5 BRA `(.L_x_71) ;  /* 0x000000000010d947 */ /* 0x004fea0003800000 */
[----:B------:R2:W-:Y:S04]  /*e2e0*/  STL [R1+0x2bc], R2 ;  /* 0x0002bc0201007387 */ /* 0x0005e80000100800 */
[----:B--2---:R-:W2:Y:S04]  /*e2f0*/  LDL.64 R2, [R1+0x260] ;  /* 0x0002600001027983 */ /* 0x004ea80000100a00 */
[----:B--2---:R2:W5:Y:S04]  /*e300*/  LDG.E.LTC128B.U16 R3, desc[UR60][R2.64+0x20] ;  /* 0x0000203c02037981 */ /* 0x004568000c1e1520 */
[----:B------:R2:W5:Y:S02]  /*e310*/  LDL.LU R2, [R1+0x2bc] ;  /* 0x0002bc0001027983 */ /* 0x0005640000300800 */
.L_x_71:
[----:B------:R-:W-:Y:S05]  /*e320*/  BSYNC B1 ;  /* 0x0000000000017941 */ /* 0x000fea0003800000 */
.L_x_70:
        /* <DEDUP_REMOVED lines=11> */
[----:B------:R2:W-:Y:S04]  /*e3e0*/  STL [R1+0x2bc], R2 ;  /* 0x0002bc0201007387 */ /* 0x0005e80000100800 */
[----:B--2---:R-:W2:Y:S04]  /*e3f0*/  LDL.64 R2, [R1+0x260] ;  /* 0x0002600001027983 */ /* 0x004ea80000100a00 */
[----:B--2---:R3:W5:Y:S04]  /*e400*/  LDG.E.LTC128B.U16 R3, desc[UR60][R2.64+0x22] ;  /* 0x0000223c02037981 */ /* 0x004768000c1e1520 */
[----:B------:R3:W5:Y:S02]  /*e410*/  LDL.LU R2, [R1+0x2bc] ;  /* 0x0002bc0001027983 */ /* 0x0007640000300800 */
.L_x_73:
[----:B------:R-:W-:Y:S05]  /*e420*/  BSYNC B1 ;  /* 0x0000000000017941 */ /* 0x000fea0003800000 */
.L_x_72:
[----:B-----5:R4:W-:Y:S04]  /*e430*/  STL [R1+0x2bc], R4 ;  /* 0x0002bc0401007387 */ /* 0x0209e80000100800 */
[----:B----4-:R-:W4:Y:S01]  /*e440*/  LDL.LU R4, [R1+0x1e4] ;  /* 0x0001e40001047983 */ /* 0x010f220000300800 */
[----:B------:R-:W-:-:S05]  /*e450*/  HADD2.F32 R17, -RZ, R3.H0_H0 ;  /* 0x20000003ff117230 */ /* 0x000fca0000004100 */
[----:B------:R-:W-:-:S04]  /*e460*/  FMUL R17, R17, R16 ;  /* 0x0000001011117220 */ /* 0x000fc80000400000 */
[----:B----4-:R-:W-:Y:S02]  /*e470*/  FFMA R17, R4, R2, R17 ;  /* 0x0000000204117223 */ /* 0x010fe40000000011 */
[----:B------:R4:W5:Y:S01]  /*e480*/  LDL.LU R4, [R1+0x2bc] ;  /* 0x0002bc0001047983 */ /* 0x0009620000300800 */
[----:B------:R-:W-:Y:S02]  /*e490*/  BSSY B1, `(.L_x_74) ;  /* 0x0000006000017945 */ /* 0x000fe40003800000 */
[----:B------:R-:W-:-:S05]  /*e4a0*/  F2FP.F16.F32.PACK_AB R17, RZ, R17 ;  /* 0x00000011ff11723e */ /* 0x000fca00000000ff */
[----:B------:R4:W-:Y:S01]  /*e4b0*/  @P5 STG.E.U16 desc[UR60][R10.64+0x22], R17 ;  /* 0x000022110a005986 */ /* 0x0009e2000c10153c */
[----:B------:R-:W-:-:S13]  /*e4c0*/  ISETP.GT.AND P5, PT, R0, 0x10, P1 ;  /* 0x000000100000780c */ /* 0x000fda0000fa4270 */
[----:B----4-:R-:W-:Y:S05]  /*e4d0*/  @!P5 BRA `(.L_x_75) ;  /* 0x000000000004d947 */ /* 0x010fea0003800000 */
[----:B------:R4:W5:Y:S02]  /*e4e0*/  LDG.E.LTC128B.U16 R3, desc[UR60][R236.64+0x20] ;  /* 0x0000203cec037981 */ /* 0x000964000c1e1520 */
.L_x_75:
[----:B------:R-:W-:Y:S05]  /*e4f0*/  BSYNC B1 ;  /* 0x0000000000017941 */ /* 0x000fea0003800000 */
.L_x_74:
[----:B-----5:R0:W-:Y:S04]  /*e500*/  STL [R1+0x2bc], R4 ;  /* 0x0002bc0401007387 */ /* 0x0201e80000100800 */
[----:B0-----:R-:W2:Y:S01]  /*e510*/  LDL.LU R4, [R1+0x1e8] ;  /* 0x0001e80001047983 */ /* 0x001ea20000300800 */
        /* <DEDUP_REMOVED lines=8> */
[----:B0-----:R-:W-:Y:S05]  /*e5a0*/  @!P5 BRA `(.L_x_77) ;  /* 0x000000000004d947 */ /* 0x001fea0003800000 */
[----:B------:R0:W5:Y:S02]  /*e5b0*/  LDG.E.LTC128B.U16 R3, desc[UR60][R236.64+0x22] ;  /* 0x0000223cec037981 */ /* 0x000164000c1e1520 */
.L_x_77:
[----:B------:R-:W-:Y:S05]  /*e5c0*/  BSYNC B1 ;  /* 0x0000000000017941 */ /* 0x000fea0003800000 */
.L_x_76:
        /* <DEDUP_REMOVED lines=11> */
[----:B------:R3:W-:Y:S04]  /*e680*/  STL [R1+0x2bc], R2 ;  /* 0x0002bc0201007387 */ /* 0x0007e80000100800 */
[----:B---3--:R-:W2:Y:S04]  /*e690*/  LDL.64 R2, [R1+0x260] ;  /* 0x0002600001027983 */ /* 0x008ea80000100a00 */
[----:B--2---:R2:W5:Y:S04]  /*e6a0*/  LDG.E.LTC128B.U16 R3, desc[UR60][R2.64+0x30] ;  /* 0x0000303c02037981 */ /* 0x004568000c1e1520 */
[----:B------:R2:W5:Y:S02]  /*e6b0*/  LDL.LU R2, [R1+0x2bc] ;  /* 0x0002bc0001027983 */ /* 0x0005640000300800 */
.L_x_79:
[----:B------:R-:W-:Y:S05]  /*e6c0*/  BSYNC B1 ;  /* 0x0000000000017941 */ /* 0x000fea0003800000 */
.L_x_78:
[----:B-----5:R0:W-:Y:S04]  /*e6d0*/  STL [R1+0x2bc], R4 ;  /* 0x0002bc0401007387 */ /* 0x0201e80000100800 */
[----:B0-----:R-:W3:Y:S01]  /*e6e0*/  LDL.LU R4, [R1+0x1f0] ;  /* 0x0001f00001047983 */ /* 0x001ee20000300800 */
        /* <DEDUP_REMOVED lines=8> */
[----:B0-----:R-:W-:Y:S05]  /*e770*/  @!P5 BRA `(.L_x_81) ;  /* 0x000000000010d947 */ /* 0x001fea0003800000 */
[----:B------:R2:W-:Y:S04]  /*e780*/  STL [R1+0x2bc], R2 ;  /* 0x0002bc0201007387 */ /* 0x0005e80000100800 */
[----:B--2---:R-:W2:Y:S04]  /*e790*/  LDL.64 R2, [R1+0x260] ;  /* 0x0002600001027983 */ /* 0x004ea80000100a00 */
[----:B--2---:R0:W5:Y:S04]  /*e7a0*/  LDG.E.LTC128B.U16 R3, desc[UR60][R2.64+0x32] ;  /* 0x0000323c02037981 */ /* 0x004168000c1e1520 */
[----:B------:R0:W5:Y:S02]  /*e7b0*/  LDL.LU R2, [R1+0x2bc] ;  /* 0x0002bc0001027983 */ /* 0x0001640000300800 */
.L_x_81:
[----:B------:R-:W-:Y:S05]  /*e7c0*/  BSYNC B1 ;  /* 0x0000000000017941 */ /* 0x000fea0003800000 */
.L_x_80:
        /* <DEDUP_REMOVED lines=12> */
.L_x_83:
[----:B------:R-:W-:Y:S05]  /*e890*/  BSYNC B1 ;  /* 0x0000000000017941 */ /* 0x000fea0003800000 */
.L_x_82:
        /* <DEDUP_REMOVED lines=12> */
.L_x_85:
[----:B------:R-:W-:Y:S05]  /*e960*/  BSYNC B1 ;  /* 0x0000000000017941 */ /* 0x000fea0003800000 */
.L_x_84:
        /* <DEDUP_REMOVED lines=12> */
.L_x_87:
[----:B------:R-:W-:Y:S05]  /*ea30*/  BSYNC B1 ;  /* 0x0000000000017941 */ /* 0x000fea0003800000 */
.L_x_86:
[----:B-----5:R0:W-:Y:S04]  /*ea40*/  STL.64 [R1+0x2c0], R4 ;  /* 0x0002c00401007387 */ /* 0x0201e80000100a00 */
[----:B0-----:R-:W3:Y:S01]  /*ea50*/  LDL.LU R5, [R1+0x1c0] ;  /* 0x0001c00001057983 */ /* 0x001ee20000300800 */
[----:B------:R-:W-:Y:S02]  /*ea60*/  HADD2.F32 R17, -RZ, R3.H0_H0 ;  /* 0x20000003ff117230 */ /* 0x000fe40000004100 */
[----:B------:R-:W-:-:S03]  /*ea70*/  @P5 IMAD.MOV.U32 R4, RZ, RZ, R8 ;  /* 0x000000ffff045224 */ /* 0x000fc600078e0008 */
[----:B------:R-:W-:-:S04]  /*ea80*/  FMUL R17, R17, R16 ;  /* 0x0000001011117220 */ /* 0x000fc80000400000 */
[----:B---3--:R-:W-:Y:S01]  /*ea90*/  FFMA R17, R5, R2, R17 ;  /* 0x0000000205117223 */ /* 0x008fe20000000011 */
[----:B------:R-:W-:-:S04]  /*eaa0*/  @P5 IMAD.MOV.U32 R5, RZ, RZ, R7 ;  /* 0x000000ffff055224 */ /* 0x000fc800078e0007 */
[----:B------:R-:W-:-:S05]  /*eab0*/  F2FP.F16.F32.PACK_AB R17, RZ, R17 ;  /* 0x00000011ff11723e */ /* 0x000fca00000000ff */
[----:B------:R0:W-:Y:S04]  /*eac0*/  @P5 STG.E.U16 desc[UR60][R4.64+0x20], R17 ;  /* 0x0000201104005986 */ /* 0x0001e8000c10153c */
[----:B0-----:R0:W5:Y:S01]  /*ead0*/  LDL.LU.64 R4, [R1+0x2c0] ;  /* 0x0002c00001047983 */ /* 0x0011620000300a00 */
[----:B------:R-:W-:Y:S01]  /*eae0*/  ISETP.GT.AND P5, PT, R0, 0x11, P2 ;  /* 0x000000110000780c */ /* 0x000fe200017a4270 */
[----:B------:R-:W-:-:S12]  /*eaf0*/  BSSY B1, `(.L_x_88) ;  /* 0x0000003000017945 */ /* 0x000fd80003800000 */
[----:B0-----:R-:W-:Y:S05]  /*eb00*/  @!P5 BRA `(.L_x_89) ;  /* 0x000000000004d947 */ /* 0x001fea0003800000 */
[----:B------:R0:W5:Y:S02]  /*eb10*/  LDG.E.LTC128B.U16 R3, desc[UR60][R232.64+0x22] ;  /* 0x0000223ce8037981 */ /* 0x000164000c1e1520 */
.L_x_89:
[----:B------:R-:W-:Y:S05]  /*eb20*/  BSYNC B1 ;  /* 0x0000000000017941 */ /* 0x000fea0003800000 */
.L_x_88:
[----:B-----5:R3:W-:Y:S04]  /*eb30*/  STL.64 [R1+0x2c0], R4 ;  /* 0x0002c00401007387 */ /* 0x0207e80000100a00 */
[----:B---3--:R-:W3:Y:S01]  /*eb40*/  LDL.LU R5, [R1+0x1c4] ;  /* 0x0001c40001057983 */ /* 0x008ee20000300800 */
[----:B------:R-:W-:Y:S01]  /*eb50*/  HADD2.F32 R17, -RZ, R3.H0_H0 ;  /* 0x20000003ff117230 */ /* 0x000fe20000004100 */
[----:B------:R-:W-:-:S04]  /*eb60*/  @P5 MOV R4, R8 ;  /* 0x0000000800045202 */ /* 0x000fc80000000f00 */
[----:B------:R-:W-:-:S04]  /*eb70*/  FMUL R17, R17, R16 ;  /* 0x0000001011117220 */ /* 0x000fc80000400000 */
[----:B---3--:R-:W-:Y:S01]  /*eb80*/  FFMA R17, R5, R2, R17 ;  /* 0x0000000205117223 */ /* 0x008fe20000000011 */
[----:B------:R-:W-:-:S04]  /*eb90*/  @P5 IMAD.MOV.U32 R5, RZ, RZ, R7 ;  /* 0x000000ffff055224 */ /* 0x000fc800078e0007 */
[----:B------:R-:W-:-:S05]  /*eba0*/  F2FP.F16.F32.PACK_AB R17, RZ, R17 ;  /* 0x00000011ff11723e */ /* 0x000fca00000000ff */
[----:B------:R3:W-:Y:S04]  /*ebb0*/  @P5 STG.E.U16 desc[UR60][R4.64+0x22], R17 ;  /* 0x0000221104005986 */ /* 0x0007e8000c10153c */
[----:B---3--:R3:W5:Y:S01]  /*ebc0*/  LDL.LU.64 R4, [R1+0x2c0] ;  /* 0x0002c00001047983 */ /* 0x0087620000300a00 */
[----:B------:R-:W-:Y:S01]  /*ebd0*/  ISETP.GT.AND P5, PT, R0, 0x10, P6 ;  /* 0x000000100000780c */ /* 0x000fe200037a4270 */
[----:B------:R-:W-:-:S12]  /*ebe0*/  BSSY B1, `(.L_x_90) ;  /* 0x0000003000017945 */ /* 0x000fd80003800000 */
[----:B---3--:R-:W-:Y:S05]  /*ebf0*/  @!P5 BRA `(.L_x_91) ;  /* 0x000000000004d947 */ /* 0x008fea0003800000 */
[----:B------:R3:W5:Y:S02]  /*ec00*/  LDG.E.LTC128B.U16 R3, desc[UR60][R22.64+0x20] ;  /* 0x0000203c16037981 */ /* 0x000764000c1e1520 */
.L_x_91:
[----:B------:R-:W-:Y:S05]  /*ec10*/  BSYNC B1 ;  /* 0x0000000000017941 */ /* 0x000fea0003800000 */
.L_x_90:
[----:B------:R0:W-:Y:S04]  /*ec20*/  STL [R1+0x2bc], R6 ;  /* 0x0002bc0601007387 */ /* 0x0001e80000100800 */
[----:B0-----:R-:W2:Y:S01]  /*ec30*/  LDL.LU R6, [R1+0x1c8] ;  /* 0x0001c80001067983 */ /* 0x001ea20000300800 */
[----:B-----5:R-:W-:-:S05]  /*ec40*/  HADD2.F32 R17, -RZ, R3.H0_H0 ;  /* 0x20000003ff117230 */ /* 0x020fca0000004100 */
        /* <DEDUP_REMOVED lines=9> */
.L_x_93:
[----:B------:R-:W-:Y:S05]  /*ece0*/  BSYNC B1 ;  /* 0x0000000000017941 */ /* 0x000fea0003800000 */
.L_x_92:
        /* <DEDUP_REMOVED lines=12> */
.L_x_95:
[----:B------:R-:W-:Y:S05]  /*edb0*/  BSYNC B1 ;  /* 0x0000000000017941 */ /* 0x000fea0003800000 */
.L_x_94:
[----:B------:R0:W-:Y:S04]  /*edc0*/  STL.64 [R1+0x2c0], R4 ;  /* 0x0002c00401007387 */ /* 0x0001e80000100a00 */
[----:B0-----:R-:W3:Y:S01]  /*edd0*/  LDL.LU R5, [R1+0x1d0] ;  /* 0x0001d00001057983 */ /* 0x001ee20000300800 */
[----:B-----5:R-:W-:Y:S02]  /*ede0*/  HADD2.F32 R17, -RZ, R3.H0_H0 ;  /* 0x20000003ff117230 */ /* 0x020fe40000004100 */
[----:B------:R-:W-:-:S03]  /*edf0*/  @P5 IMAD.MOV.U32 R4, RZ, RZ, R8 ;  /* 0x000000ffff045224 */ /* 0x000fc600078e0008 */
[----:B------:R-:W-:-:S04]  /*ee00*/  FMUL R17, R17, R16 ;  /* 0x0000001011117220 */ /* 0x000fc80000400000 */
[----:B---3--:R-:W-:Y:S01]  /*ee10*/  FFMA R17, R5, R2, R17 ;  /* 0x0000000205117223 */ /* 0x008fe20000000011 */
[----:B------:R-:W-:-:S04]  /*ee20*/  @P5 MOV R5, R7 ;  /* 0x0000000700055202 */ /* 0x000fc80000000f00 */
[----:B------:R-:W-:-:S05]  /*ee30*/  F2FP.F16.F32.PACK_AB R17, RZ, R17 ;  /* 0x00000011ff11723e */ /* 0x000fca00000000ff */
[----:B------:R0:W-:Y:S04]  /*ee40*/  @P5 STG.E.U16 desc[UR60][R4.64+0x30], R17 ;  /* 0x0000301104005986 */ /* 0x0001e8000c10153c */
[----:B0-----:R0:W5:Y:S01]  /*ee50*/  LDL.LU.64 R4, [R1+0x2c0] ;  /* 0x0002c00001047983 */ /* 0x0011620000300a00 */
[----:B------:R-:W-:Y:S01]  /*ee60*/  ISETP.GT.AND P5, PT, R0, 0x19, P2 ;  /* 0x000000190000780c */ /* 0x000fe200017a4270 */
[----:B------:R-:W-:-:S12]  /*ee70*/  BSSY B1, `(.L_x_96) ;  /* 0x0000003000017945 */ /* 0x000fd80003800000 */
[----:B0-----:R-:W-:Y:S05]  /*ee80*/  @!P5 BRA `(.L_x_97) ;  /* 0x000000000004d947 */ /* 0x001fea0003800000 */
[----:B------:R0:W5:Y:S02]  /*ee90*/  LDG.E.LTC128B.U16 R3, desc[UR60][R232.64+0x32] ;  /* 0x0000323ce8037981 */ /* 0x000164000c1e1520 */
.L_x_97:
[----:B------:R-:W-:Y:S05]  /*eea0*/  BSYNC B1 ;  /* 0x0000000000017941 */ /* 0x000fea0003800000 */
.L_x_96:
[----:B-----5:R3:W-:Y:S04]  /*eeb0*/  STL.64 [R1+0x2c0], R4 ;  /* 0x0002c00401007387 */ /* 0x0207e80000100a00 */
[----:B---3--:R-:W3:Y:S01]  /*eec0*/  LDL.LU R5, [R1+0x1d4] ;  /* 0x0001d40001057983 */ /* 0x008ee20000300800 */
[----:B------:R-:W-:Y:S02]  /*eed0*/  HADD2.F32 R17, -RZ, R3.H0_H0 ;  /* 0x20000003ff117230 */ /* 0x000fe40000004100 */
[----:B------:R-:W-:-:S03]  /*eee0*/  @P5 IMAD.MOV.U32 R4, RZ, RZ, R8 ;  /* 0x000000ffff045224 */ /* 0x000fc600078e0008 */
        /* <DEDUP_REMOVED lines=10> */
.L_x_99:
[----:B------:R-:W-:Y:S05]  /*ef90*/  BSYNC B1 ;  /* 0x0000000000017941 */ /* 0x000fea0003800000 */
.L_x_98:
        /* <DEDUP_REMOVED lines=12> */
.L_x_101:
[----:B------:R-:W-:Y:S05]  /*f060*/  BSYNC B1 ;  /* 0x0000000000017941 */ /* 0x000fea0003800000 */
.L_x_100:
[----:B------:R2:W-:Y:S04]  /*f070*/  STL [R1+0x2c0], R7 ;  /* 0x0002c00701007387 */ /* 0x0005e80000100800 */
[----:B--2---:R-:W2:Y:S01]  /*f080*/  LDL.LU R7, [R1+0x1dc] ;  /* 0x0001dc0001077983 */ /* 0x004ea20000300800 */
[----:B-----5:R-:W-:-:S03]  /*f090*/  HADD2.F32 R17, -RZ, R3.H0_H0 ;  /* 0x20000003ff117230 */ /* 0x020fc60000004100 */
[----:B------:R1:W-:Y:S02]  /*f0a0*/  STL [R1+0x2bc], R6 ;  /* 0x0002bc0601007387 */ /* 0x0003e40000100800 */
[----:B------:R-:W-:Y:S02]  /*f0b0*/  FMUL R17, R17, R16 ;  /* 0x0000001011117220 */ /* 0x000fe40000400000 */
[----:B-1----:R-:W3:Y:S02]  /*f0c0*/  LDL.LU R6, [R1+0x1a0] ;  /* 0x0001a00001067983 */ /* 0x002ee40000300800 */
[----:B--2---:R-:W-:Y:S02]  /*f0d0*/  FFMA R17, R7, R2, R17 ;  /* 0x0000000207117223 */ /* 0x004fe40000000011 */
[----:B------:R1:W5:Y:S03]  /*f0e0*/  LDL.LU R7, [R1+0x2c0] ;  /* 0x0002c00001077983 */ /* 0x0003660000300800 */
[----:B------:R-:W-:-:S05]  /*f0f0*/  F2FP.F16.F32.PACK_AB R17, RZ, R17 ;  /* 0x00000011ff11723e */ /* 0x000fca00000000ff */
[----:B------:R2:W-:Y:S01]  /*f100*/  @P5 STG.E.U16 desc[UR60][R4.64+0x32], R17 ;  /* 0x0000321104005986 */ /* 0x0005e2000c10153c */
[----:B------:R-:W-:-:S13]  /*f110*/  ISETP.GT.AND P5, PT, R0, 0x10, P4 ;  /* 0x000000100000780c */ /* 0x000fda00027a4270 */
[----:B------:R-:W2:Y:S02]  /*f120*/  @P5 LDG.E.LTC128B.U16 R3, desc[UR60][R20.64+0x20] ;  /* 0x0000203c14035981 */ /* 0x000ea4000c1e1520 */
[----:B--2---:R-:W-:-:S05]  /*f130*/  HADD2.F32 R17, -RZ, R3.H0_H0 ;  /* 0x20000003ff117230 */ /* 0x004fca0000004100 */
[----:B------:R-:W-:-:S04]  /*f140*/  FMUL R17, R17, R16 ;  /* 0x0000001011117220 */ /* 0x000fc80000400000 */
[----:B---3--:R-:W-:Y:S02]  /*f150*/  FFMA R17, R6, R2, R17 ;  /* 0x0000000206117223 */ /* 0x008fe40000000011 */
[----:B------:R1:W5:Y:S01]  /*f160*/  LDL.LU R6, [R1+0x2bc] ;  /* 0x0002bc0001067983 */ /* 0x0003620000300800 */
[----:B------:R-:W-:Y:S02]  /*f170*/  BSSY B1, `(.L_x_102) ;  /* 0x0000006000017945 */ /* 0x000fe40003800000 */
[----:B------:R-:W-:-:S05]  /*f180*/  F2FP.F16.F32.PACK_AB R17, RZ, R17 ;  /* 0x00000011ff11723e */ /* 0x000fca00000000ff */
[----:B------:R1:W-:Y:S01]  /*f190*/  @P5 STG.E.U16 desc[UR60][R18.64+0x20], R17 ;  /* 0x0000201112005986 */ /* 0x0003e2000c10153c */
[----:B------:R-:W-:-:S13]  /*f1a0*/  ISETP.GT.AND P5, PT, R0, 0x11, P4 ;  /* 0x000000110000780c */ /* 0x000fda00027a4270 */
[----:B-1----:R-:W-:Y:S05]  /*f1b0*/  @!P5 BRA `(.L_x_103) ;  /* 0x000000000004d947 */ /* 0x002fea0003800000 */
[----:B------:R1:W5:Y:S02]  /*f1c0*/  LDG.E.LTC128B.U16 R3, desc[UR60][R20.64+0x22] ;  /* 0x0000223c14037981 */ /* 0x000364000c1e1520 */
.L_x_103:
[----:B------:R-:W-:Y:S05]  /*f1d0*/  BSYNC B1 ;  /* 0x0000000000017941 */ /* 0x000fea0003800000 */
.L_x_102:
[----:B------:R2:W-:Y:S04]  /*f1e0*/  STL [R1+0x2bc], R4 ;  /* 0x0002bc0401007387 */ /* 0x0005e80000100800 */
[----:B--2---:R-:W2:Y:S01]  /*f1f0*/  LDL.LU R4, [R1+0x1a4] ;  /* 0x0001a40001047983 */ /* 0x004ea20000300800 */
        /* <DEDUP_REMOVED lines=10> */
.L_x_105:
[----:B------:R-:W-:Y:S05]  /*f2a0*/  BSYNC B1 ;  /* 0x0000000000017941 */ /* 0x000fea0003800000 */
.L_x_104:
[----:B------:R3:W-:Y:S04]  /*f2b0*/  STL [R1+0x2c8], R6 ;  /* 0x0002c80601007387 */ /* 0x0007e80000100800 */
[----:B---3--:R-:W3:Y:S04]  /*f2c0*/  LDL.LU R6, [R1+0x1a8] ;  /* 0x0001a80001067983 */ /* 0x008ee80000300800 */
[----:B-----5:R0:W-:Y:S04]  /*f2d0*/  STL.64 [R1+0x2c0], R4 ;  /* 0x0002c00401007387 */ /* 0x0201e80000100a00 */
[----:B0-----:R-:W4:Y:S01]  /*f2e0*/  LDL.LU.64 R4, [R1+0x200] ;  /* 0x0002000001047983 */ /* 0x001f220000300a00 */
[----:B------:R-:W-:-:S05]  /*f2f0*/  HADD2.F32 R17, -RZ, R3.H0_H0 ;  /* 0x20000003ff117230 */ /* 0x000fca0000004100 */
[----:B------:R-:W-:-:S04]  /*f300*/  FMUL R17, R17, R16 ;  /* 0x0000001011117220 */ /* 0x000fc80000400000 */
[----:B---3--:R-:W-:Y:S02]  /*f310*/  FFMA R17, R6, R2, R17 ;  /* 0x0000000206117223 */ /* 0x008fe40000000011 */
[----:B------:R0:W5:Y:S03]  /*f320*/  LDL.LU R6, [R1+0x2c8] ;  /* 0x0002c80001067983 */ /* 0x0001660000300800 */
[----:B------:R-:W-:-:S05]  /*f330*/  F2FP.F16.F32.PACK_AB R17, RZ, R17 ;  /* 0x00000011ff11723e */ /* 0x000fca00000000ff */
[----:B----4-:R3:W-:Y:S04]  /*f340*/  @P5 STG.E.U16 desc[UR60][R4.64+0x20], R17 ;  /* 0x0000201104005986 */ /* 0x0107e8000c10153c */
[----:B---3--:R0:W5:Y:S01]  /*f350*/  LDL.LU.64 R4, [R1+0x2c0] ;  /* 0x0002c00001047983 */ /* 0x0081620000300a00 */
[----:B------:R-:W-:Y:S01]  /*f360*/  ISETP.GT.AND P5, PT, R0, 0x11, P3 ;  /* 0x000000110000780c */ /* 0x000fe20001fa4270 */
[----:B------:R-:W-:-:S12]  /*f370*/  BSSY B1, `(.L_x_106) ;  /* 0x0000003000017945 */ /* 0x000fd80003800000 */
[----:B0-----:R-:W-:Y:S05]  /*f380*/  @!P5 BRA `(.L_x_107) ;  /* 0x000000000004d947 */ /* 0x001fea0003800000 */
[----:B------:R0:W5:Y:S02]  /*f390*/  LDG.E.LTC128B.U16 R3, desc[UR60][R14.64+0x22] ;  /* 0x0000223c0e037981 */ /* 0x000164000c1e1520 */
.L_x_107:
[----:B------:R-:W-:Y:S05]  /*f3a0*/  BSYNC B1 ;  /* 0x0000000000017941 */ /* 0x000fea0003800000 */
.L_x_106:
        /* <DEDUP_REMOVED lines=12> */
.L_x_109:
[----:B------:R-:W-:Y:S05]  /*f470*/  BSYNC B1 ;  /* 0x0000000000017941 */ /* 0x000fea0003800000 */
.L_x_108:
        /* <DEDUP_REMOVED lines=12> */
.L_x_111:
[----:B------:R-:W-:Y:S05]  /*f540*/  BSYNC B1 ;  /* 0x0000000000017941 */ /* 0x000fea0003800000 */
.L_x_110:
        /* <DEDUP_REMOVED lines=12> */
.L_x_113:
[----:B------:R-:W-:Y:S05]  /*f610*/  BSYNC B1 ;  /* 0x0000000000017941 */ /* 0x000fea0003800000 */
.L_x_112:
        /* <DEDUP_REMOVED lines=12> */
.L_x_115:
[----:B------:R-:W-:Y:S05]  /*f6e0*/  BSYNC B1 ;  /* 0x0000000000017941 */ /* 0x000fea0003800000 */
.L_x_114:
        /* <DEDUP_REMOVED lines=12> */
[----:B0-----:R-:W3:Y:S04]  /*f7b0*/  LDL.64 R2, [R1+0x260] ;  /* 0x0002600001027983 */ /* 0x001ee80000100a00 */
[----:B---3--:R0:W5:Y:S04]  /*f7c0*/  LDG.E.LTC128B.U16 R3, desc[UR60][R2.64+0x40] ;  /* 0x0000403c02037981 */ /* 0x008168000c1e1520 */
[----:B------:R0:W5:Y:S02]  /*f7d0*/  LDL.LU R2, [R1+0x2bc] ;  /* 0x0002bc0001027983 */ /* 0x0001640000300800 */
.L_x_117:
[----:B------:R-:W-:Y:S05]  /*f7e0*/  BSYNC B1 ;  /* 0x0000000000017941 */ /* 0x000fea0003800000 */
.L_x_116:
        /* <DEDUP_REMOVED lines=12> */
[----:B0-----:R-:W3:Y:S04]  /*f8b0*/  LDL.64 R2, [R1+0x260] ;  /* 0x0002600001027983 */ /* 0x001ee80000100a00 */
[----:B---3--:R3:W5:Y:S04]  /*f8c0*/  LDG.E.LTC128B.U16 R3, desc[UR60][R2.64+0x42] ;  /* 0x0000423c02037981 */ /* 0x008768000c1e1520 */
[----:B------:R3:W5:Y:S02]  /*f8d0*/  LDL.LU R2, [R1+0x2bc] ;  /* 0x0002bc0001027983 */ /* 0x0007640000300800 */
.L_x_119:
[----:B------:R-:W-:Y:S05]  /*f8e0*/  BSYNC B1 ;  /* 0x0000000000017941 */ /* 0x000fea0003800000 */
.L_x_118:
        /* <DEDUP_REMOVED lines=12> */
.L_x_121:
[----:B------:R-:W-:Y:S05]  /*f9b0*/  BSYNC B1 ;  /* 0x0000000000017941 */ /* 0x000fea0003800000 */
.L_x_120:
        /* <DEDUP_REMOVED lines=12> */
.L_x_123:
[----:B------:R-:W-:Y:S05]  /*fa80*/  BSYNC B1 ;  /* 0x0000000000017941 */ /* 0x000fea0003800000 */
.L_x_122:
        /* <DEDUP_REMOVED lines=15> */
.L_x_125:
[----:B------:R-:W-:Y:S05]  /*fb80*/  BSYNC B1 ;  /* 0x0000000000017941 */ /* 0x000fea0003800000 */
.L_x_124:
        /* <DEDUP_REMOVED lines=15> */
.L_x_127:
[----:B------:R-:W-:Y:S05]  /*fc80*/  BSYNC B1 ;  /* 0x0000000000017941 */ /* 0x000fea0003800000 */
.L_x_126:
        /* <DEDUP_REMOVED lines=12> */
.L_x_129:
[----:B------:R-:W-:Y:S05]  /*fd50*/  BSYNC B1 ;  /* 0x0000000000017941 */ /* 0x000fea0003800000 */
.L_x_128:
        /* <DEDUP_REMOVED lines=12> */
.L_x_131:
[----:B------:R-:W-:Y:S05]  /*fe20*/  BSYNC B1 ;  /* 0x0000000000017941 */ /* 0x000fea0003800000 */
.L_x_130:
        /* <DEDUP_REMOVED lines=11> */
[----:B------:R0:W5:Y:S02]  /*fee0*/  LDG.E.LTC128B.U16 R3, desc[UR60][R232.64+0x40] ;  /* 0x0000403ce8037981 */ /* 0x000164000c1e1520 */
.L_x_133:
[----:B------:R-:W-:Y:S05]  /*fef0*/  BSYNC B1 ;  /* 0x0000000000017941 */ /* 0x000fea0003800000 */
.L_x_132:
        /* <DEDUP_REMOVED lines=14> */
.L_x_135:
[----:B------:R-:W-:Y:S05]  /*ffe0*/  BSYNC B1 ;  /* 0x0000000000017941 */ /* 0x000fea0003800000 */
.L_x_134:
[----:B-----5:R0:W-:Y:S04]  /*fff0*/  STL.64 [R1+0x2c0], R4 ;  /* 0x0002c00401007387 */ /* 0x0201e80000100a00 */
[----:B0-----:R-:W2:Y:S01]  /*10000*/  LDL.LU R5, [R1+0x164] ;  /* 0x0001640001057983 */ /* 0x001ea20000300800 */
[----:B------:R-:W-:Y:S02]  /*10010*/  HADD2.F32 R17, -RZ, R3.H0_H0 ;  /* 0x20000003ff117230 */ /* 0x000fe40000004100 */
[----:B------:R-:W-:-:S03]  /*10020*/  @P5 IMAD.MOV.U32 R4, RZ, RZ, R8 ;  /* 0x000000ffff045224 */ /* 0x000fc600078e0008 */
[----:B------:R-:W-:-:S04]  /*10030*/  FMUL R17, R17, R16 ;  /* 0x0000001011117220 */ /* 0x000fc80000400000 */
[----:B--2---:R-:W-:Y:S01]  /*10040*/  FFMA R17, R5, R2, R17 ;  /* 0x0000000205117223 */ /* 0x004fe20000000011 */
        /* <DEDUP_REMOVED lines=8> */
.L_x_137:
[----:B------:R-:W-:Y:S05]  /*100d0*/  BSYNC B1 ;  /* 0x0000000000017941 */ /* 0x000fea0003800000 */
.L_x_136:
        /* <DEDUP_REMOVED lines=12> */
.L_x_139:
[----:B------:R-:W-:Y:S05]  /*101a0*/  BSYNC B1 ;  /* 0x0000000000017941 */ /* 0x000fea0003800000 */
.L_x_138:
        /* <DEDUP_REMOVED lines=12> */
.L_x_141:
[----:B------:R-:W-:Y:S05]  /*10270*/  BSYNC B1 ;  /* 0x0000000000017941 */ /* 0x000fea0003800000 */
.L_x_140:
[----:B------:R3:W-:Y:S04]  /*10280*/  STL.64 [R1+0x2c0], R4 ;  /* 0x0002c00401007387 */ /* 0x0007e80000100a00 */
[----:B---3--:R-:W3:Y:S01]  /*10290*/  LDL.LU R5, [R1+0x170] ;  /* 0x0001700001057983 */ /* 0x008ee20000300800 */
[----:B-----5:R-:W-:Y:S02]  /*102a0*/  HADD2.F32 R17, -RZ, R3.H0_H0 ;  /* 0x20000003ff117230 */ /* 0x020fe40000004100 */
        /* <DEDUP_REMOVED lines=11> */
.L_x_143:
[----:B------:R-:W-:Y:S05]  /*10360*/  BSYNC B1 ;  /* 0x0000000000017941 */ /* 0x000fea0003800000 */
.L_x_142:
[----:B-----5:R0:W-:Y:S04]  /*10370*/  STL.64 [R1+0x2c0], R4 ;  /* 0x0002c00401007387 */ /* 0x0201e80000100a00 */
[----:B0-----:R-:W2:Y:S01]  /*10380*/  LDL.LU R5, [R1+0x174] ;  /* 0x0001740001057983 */ /* 0x001ea20000300800 */
[----:B------:R-:W-:Y:S01]  /*10390*/  HADD2.F32 R17, -RZ, R3.H0_H0 ;  /* 0x20000003ff117230 */ /* 0x000fe20000004100 */
[----:B------:R-:W-:-:S04]  /*103a0*/  @P5 MOV R4, R8 ;  /* 0x0000000800045202 */ /* 0x000fc80000000f00 */
[----:B------:R-:W-:-:S04]  /*103b0*/  FMUL R17, R17, R16 ;  /* 0x0000001011117220 */ /* 0x000fc80000400000 */
[----:B--2---:R-:W-:Y:S01]  /*103c0*/  FFMA R17, R5, R2, R17 ;  /* 0x0000000205117223 */ /* 0x004fe20000000011 */
        /* <DEDUP_REMOVED lines=8> */
.L_x_145:
[----:B------:R-:W-:Y:S05]  /*10450*/  BSYNC B1 ;  /* 0x0000000000017941 */ /* 0x000fea0003800000 */
.L_x_144:
        /* <DEDUP_REMOVED lines=12> */
.L_x_147:
[----:B------:R-:W-:Y:S05]  /*10520*/  BSYNC B1 ;  /* 0x0000000000017941 */ /* 0x000fea0003800000 */
.L_x_146:
        /* <DEDUP_REMOVED lines=12> */
.L_x_149:
[----:B------:R-:W-:Y:S05]  /*105f0*/  BSYNC B1 ;  /* 0x0000000000017941 */ /* 0x000fea0003800000 */
.L_x_148:
[----:B------:R3:W-:Y:S04]  /*10600*/  STL [R1+0x2bc], R4 ;  /* 0x0002bc0401007387 */ /* 0x0007e80000100800 */
[----:B---3--:R-:W3:Y:S01]  /*10610*/  LDL.LU R4, [R1+0x140] ;  /* 0x0001400001047983 */ /* 0x008ee20000300800 */
[----:B-----5:R-:W-:-:S05]  /*10620*/  HADD2.F32 R17, -RZ, R3.H0_H0 ;  /* 0x20000003ff117230 */ /* 0x020fca0000004100 */
        /* <DEDUP_REMOVED lines=9> */
.L_x_151:
[----:B------:R-:W-:Y:S05]  /*106c0*/  BSYNC B1 ;  /* 0x0000000000017941 */ /* 0x000fea0003800000 */
.L_x_150:
        /* <DEDUP_REMOVED lines=12> */
.L_x_153:
[----:B------:R-:W-:Y:S05]  /*10790*/  BSYNC B1 ;  /* 0x0000000000017941 */ /* 0x000fea0003800000 */
.L_x_152:
        /* <DEDUP_REMOVED lines=12> */
.L_x_155:
[----:B------:R-:W-:Y:S05]  /*10860*/  BSYNC B1 ;  /* 0x0000000000017941 */ /* 0x000fea0003800000 */
.L_x_154:
        /* <DEDUP_REMOVED lines=12> */
.L_x_157:
[----:B------:R-:W-:Y:S05]  /*10930*/  BSYNC B1 ;  /* 0x0000000000017941 */ /* 0x000fea0003800000 */
.L_x_156:
        /* <DEDUP_REMOVED lines=12> */
.L_x_159:
[----:B------:R-:W-:Y:S05]  /*10a00*/  BSYNC B1 ;  /* 0x0000000000017941 */ /* 0x000fea0003800000 */
.L_x_158:
        /* <DEDUP_REMOVED lines=12> */
.L_x_161:
[----:B------:R-:W-:Y:S05]  /*10ad0*/  BSYNC B1 ;  /* 0x0000000000017941 */ /* 0x000fea0003800000 */
.L_x_160:
        /* <DEDUP_REMOVED lines=12> */
.L_x_163:
[----:B------:R-:W-:Y:S05]  /*10ba0*/  BSYNC B1 ;  /* 0x0000000000017941 */ /* 0x000fea0003800000 */
.L_x_162:
        /* <DEDUP_REMOVED lines=15> */
.L_x_165:
[----:B------:R-:W-:Y:S05]  /*10ca0*/  BSYNC B1 ;  /* 0x0000000000017941 */ /* 0x000fea0003800000 */
.L_x_164:
        /* <DEDUP_REMOVED lines=15> */
.L_x_167:
[----:B------:R-:W-:Y:S05]  /*10da0*/  BSYNC B1 ;  /* 0x0000000000017941 */ /* 0x000fea0003800000 */
.L_x_166:
        /* <DEDUP_REMOVED lines=12> */
.L_x_169:
[----:B------:R-:W-:Y:S05]  /*10e70*/  BSYNC B1 ;  /* 0x0000000000017941 */ /* 0x000fea0003800000 */
.L_x_168:
        /* <DEDUP_REMOVED lines=12> */
.L_x_171:
[----:B------:R-:W-:Y:S05]  /*10f40*/  BSYNC B1 ;  /* 0x0000000000017941 */ /* 0x000fea0003800000 */
.L_x_170:
        /* <DEDUP_REMOVED lines=15> */
.L_x_173:
[----:B------:R-:W-:Y:S05]  /*11040*/  BSYNC B1 ;  /* 0x0000000000017941 */ /* 0x000fea0003800000 */
.L_x_172:
        /* <DEDUP_REMOVED lines=15> */
.L_x_175:
[----:B------:R-:W-:Y:S05]  /*11140*/  BSYNC B1 ;  /* 0x0000000000017941 */ /* 0x000fea0003800000 */
.L_x_174:
        /* <DEDUP_REMOVED lines=12> */
.L_x_177:
[----:B------:R-:W-:Y:S05]  /*11210*/  BSYNC B1 ;  /* 0x0000000000017941 */ /* 0x000fea0003800000 */
.L_x_176:
        /* <DEDUP_REMOVED lines=12> */
.L_x_179:
[----:B------:R-:W-:Y:S05]  /*112e0*/  BSYNC B1 ;  /* 0x0000000000017941 */ /* 0x000fea0003800000 */
.L_x_178:
        /* <DEDUP_REMOVED lines=12> */
.L_x_181:
[----:B------:R-:W-:Y:S05]  /*113b0*/  BSYNC B1 ;  /* 0x0000000000017941 */ /* 0x000fea0003800000 */
.L_x_180:
[----:B-----5:R3:W-:Y:S04]  /*113c0*/  STL.64 [R1+0x2c0], R4 ;  /* 0x0002c00401007387 */ /* 0x0207e80000100a00 */
[----:B---3--:R-:W3:Y:S01]  /*113d0*/  LDL.LU R5, [R1+0x100] ;  /* 0x0001000001057983 */ /* 0x008ee20000300800 */
[----:B------:R-:W-:Y:S02]  /*113e0*/  HADD2.F32 R17, -RZ, R3.H0_H0 ;  /* 0x20000003ff117230 */ /* 0x000fe40000004100 */
[----:B------:R-:W-:-:S03]  /*113f0*/  @P5 IMAD.MOV.U32 R4, RZ, RZ, R8 ;  /* 0x000000ffff045224 */ /* 0x000fc600078e0008 */
[----:B------:R-:W-:-:S04]  /*11400*/  FMUL R17, R17, R16 ;  /* 0x0000001011117220 */ /* 0x000fc80000400000 */
[----:B---3--:R-:W-:Y:S01]  /*11410*/  FFMA R17, R5, R2, R17 ;  /* 0x0000000205117223 */ /* 0x008fe20000000011 */
[----:B------:R-:W-:-:S04]  /*11420*/  @P5 MOV R5, R7 ;  /* 0x0000000700055202 */ /* 0x000fc80000000f00 */
[----:B------:R-:W-:-:S05]  /*11430*/  F2FP.F16.F32.PACK_AB R17, RZ, R17 ;  /* 0x00000011ff11723e */ /* 0x000fca00000000ff */
[----:B------:R3:W-:Y:S04]  /*11440*/  @P5 STG.E.U16 desc[UR60][R4.64+0x60], R17 ;  /* 0x0000601104005986 */ /* 0x0007e8000c10153c */
[----:B---3--:R3:W5:Y:S01]  /*11450*/  LDL.LU.64 R4, [R1+0x2c0] ;  /* 0x0002c00001047983 */ /* 0x0087620000300a00 */
[----:B------:R-:W-:Y:S01]  /*11460*/  ISETP.GT.AND P5, PT, R0, 0x31, P2 ;  /* 0x000000310000780c */ /* 0x000fe200017a4270 */
[----:B------:R-:W-:-:S12]  /*11470*/  BSSY B1, `(.L_x_182) ;  /* 0x0000003000017945 */ /* 0x000fd80003800000 */
[----:B---3--:R-:W-:Y:S05]  /*11480*/  @!P5 BRA `(.L_x_183) ;  /* 0x000000000004d947 */ /* 0x008fea0003800000 */
[----:B------:R3:W5:Y:S02]  /*11490*/  LDG.E.LTC128B.U16 R3, desc[UR60][R232.64+0x62] ;  /* 0x0000623ce8037981 */ /* 0x000764000c1e1520 */
.L_x_183:
[----:B------:R-:W-:Y:S05]  /*114a0*/  BSYNC B1 ;  /* 0x0000000000017941 */ /* 0x000fea0003800000 */
.L_x_182:
[----:B-----5:R0:W-:Y:S04]  /*114b0*/  STL.64 [R1+0x2c0], R4 ;  /* 0x0002c00401007387 */ /* 0x0201e80000100a00 */
[----:B0-----:R-:W2:Y:S01]  /*114c0*/  LDL.LU R5, [R1+0x104] ;  /* 0x0001040001057983 */ /* 0x001ea20000300800 */
[----:B------:R-:W-:Y:S02]  /*114d0*/  HADD2.F32 R17, -RZ, R3.H0_H0 ;  /* 0x20000003ff117230 */ /* 0x000fe40000004100 */
[----:B------:R-:W-:-:S03]  /*114e0*/  @P5 IMAD.MOV.U32 R4, RZ, RZ, R8 ;  /* 0x000000ffff045224 */ /* 0x000fc600078e0008 */
        /* <DEDUP_REMOVED lines=10> */
.L_x_185:
[----:B------:R-:W-:Y:S05]  /*11590*/  BSYNC B1 ;  /* 0x0000000000017941 */ /* 0x000fea0003800000 */
.L_x_184:
        /* <DEDUP_REMOVED lines=12> */
.L_x_187:
[----:B------:R-:W-:Y:S05]  /*11660*/  BSYNC B1 ;  /* 0x0000000000017941 */ /* 0x000fea0003800000 */
.L_x_186:
        /* <DEDUP_REMOVED lines=12> */
.L_x_189:
[----:B------:R-:W-:Y:S05]  /*11730*/  BSYNC B1 ;  /* 0x0000000000017941 */ /* 0x000fea0003800000 */
.L_x_188:
[----:B------:R3:W-:Y:S04]  /*11740*/  STL.64 [R1+0x2c0], R4 ;  /* 0x0002c00401007387 */ /* 0x0007e80000100a00 */
[----:B---3--:R-:W3:Y:S01]  /*11750*/  LDL.LU R5, [R1+0x110] ;  /* 0x0001100001057983 */ /* 0x008ee20000300800 */
[----:B-----5:R-:W-:Y:S01]  /*11760*/  HADD2.F32 R17, -RZ, R3.H0_H0 ;  /* 0x20000003ff117230 */ /* 0x020fe20000004100 */
        /* <DEDUP_REMOVED lines=11> */
.L_x_191:
[----:B------:R-:W-:Y:S05]  /*11820*/  BSYNC B1 ;  /* 0x0000000000017941 */ /* 0x000fea0003800000 */
.L_x_190:
        /* <DEDUP_REMOVED lines=14> */
.L_x_193:
[----:B------:R-:W-:Y:S05]  /*11910*/  BSYNC B1 ;  /* 0x0000000000017941 */ /* 0x000fea0003800000 */
.L_x_192:
        /* <DEDUP_REMOVED lines=12> */
.L_x_195:
[----:B------:R-:W-:Y:S05]  /*119e0*/  BSYNC B1 ;  /* 0x0000000000017941 */ /* 0x000fea0003800000 */
.L_x_194:
        /* <DEDUP_REMOVED lines=12> */
.L_x_197:
[----:B------:R-:W-:Y:S05]  /*11ab0*/  BSYNC B1 ;  /* 0x0000000000017941 */ /* 0x000fea0003800000 */
.L_x_196:
        /* <DEDUP_REMOVED lines=12> */
.L_x_199:
[----:B------:R-:W-:Y:S05]  /*11b80*/  BSYNC B1 ;  /* 0x0000000000017941 */ /* 0x000fea0003800000 */
.L_x_198:
        /* <DEDUP_REMOVED lines=12> */
.L_x_201:
[----:B------:R-:W-:Y:S05]  /*11c50*/  BSYNC B1 ;  /* 0x0000000000017941 */ /* 0x000fea0003800000 */
.L_x_200:
        /* <DEDUP_REMOVED lines=12> */
.L_x_203:
[----:B------:R-:W-:Y:S05]  /*11d20*/  BSYNC B1 ;  /* 0x0000000000017941 */ /* 0x000fea0003800000 */
.L_x_202:
        /* <DEDUP_REMOVED lines=12> */
.L_x_205:
[----:B------:R-:W-:Y:S05]  /*11df0*/  BSYNC B1 ;  /* 0x0000000000017941 */ /* 0x000fea0003800000 */
.L_x_204:
        /* <DEDUP_REMOVED lines=12> */
.L_x_207:
[----:B------:R-:W-:Y:S05]  /*11ec0*/  BSYNC B1 ;  /* 0x0000000000017941 */ /* 0x000fea0003800000 */
.L_x_206:
        /* <DEDUP_REMOVED lines=12> */
.L_x_209:
[----:B------:R-:W-:Y:S05]  /*11f90*/  BSYNC B1 ;  /* 0x0000000000017941 */ /* 0x000fea0003800000 */
.L_x_208:
        /* <DEDUP_REMOVED lines=12> */
.L_x_211:
[----:B------:R-:W-:Y:S05]  /*12060*/  BSYNC B1 ;  /* 0x0000000000017941 */ /* 0x000fea0003800000 */
.L_x_210:
        /* <DEDUP_REMOVED lines=15> */
.L_x_213:
[----:B------:R-:W-:Y:S05]  /*12160*/  BSYNC B1 ;  /* 0x0000000000017941 */ /* 0x000fea0003800000 */
.L_x_212:
        /* <DEDUP_REMOVED lines=15> */
.L_x_215:
[----:B------:R-:W-:Y:S05]  /*12260*/  BSYNC B1 ;  /* 0x0000000000017941 */ /* 0x000fea0003800000 */
.L_x_214:
        /* <DEDUP_REMOVED lines=12> */
.L_x_217:
[----:B------:R-:W-:Y:S05]  /*12330*/  BSYNC B1 ;  /* 0x0000000000017941 */ /* 0x000fea0003800000 */
.L_x_216:
        /* <DEDUP_REMOVED lines=12> */
.L_x_219:
[----:B------:R-:W-:Y:S05]  /*12400*/  BSYNC B1 ;  /* 0x0000000000017941 */ /* 0x000fea0003800000 */
.L_x_218:
        /* <DEDUP_REMOVED lines=15> */
.L_x_221:
[----:B------:R-:W-:Y:S05]  /*12500*/  BSYNC B1 ;  /* 0x0000000000017941 */ /* 0x000fea0003800000 */
.L_x_220:
        /* <DEDUP_REMOVED lines=15> */
.L_x_223:
[----:B------:R-:W-:Y:S05]  /*12600*/  BSYNC B1 ;  /* 0x0000000000017941 */ /* 0x000fea0003800000 */
.L_x_222:
        /* <DEDUP_REMOVED lines=12> */
.L_x_225:
[----:B------:R-:W-:Y:S05]  /*126d0*/  BSYNC B1 ;  /* 0x0000000000017941 */ /* 0x000fea0003800000 */
.L_x_224:
        /* <DEDUP_REMOVED lines=12> */
.L_x_227:
[----:B------:R-:W-:Y:S05]  /*127a0*/  BSYNC B1 ;  /* 0x0000000000017941 */ /* 0x000fea0003800000 */
.L_x_226:
        /* <DEDUP_REMOVED lines=12> */
.L_x_229:
[----:B------:R-:W-:Y:S05]  /*12870*/  BSYNC B1 ;  /* 0x0000000000017941 */ /* 0x000fea0003800000 */
.L_x_228:
        /* <DEDUP_REMOVED lines=14> */
.L_x_231:
[----:B------:R-:W-:Y:S05]  /*12960*/  BSYNC B1 ;  /* 0x0000000000017941 */ /* 0x000fea0003800000 */
.L_x_230:
        /* <DEDUP_REMOVED lines=14> */
.L_x_233:
[----:B------:R-:W-:Y:S05]  /*12a50*/  BSYNC B1 ;  /* 0x0000000000017941 */ /* 0x000fea0003800000 */
.L_x_232:
        /* <DEDUP_REMOVED lines=12> */
.L_x_235:
[----:B------:R-:W-:Y:S05]  /*12b20*/  BSYNC B1 ;  /* 0x0000000000017941 */ /* 0x000fea0003800000 */
.L_x_234:
        /* <DEDUP_REMOVED lines=12> */
.L_x_237:
[----:B------:R-:W-:Y:S05]  /*12bf0*/  BSYNC B1 ;  /* 0x0000000000017941 */ /* 0x000fea0003800000 */
.L_x_236:
[----:B------:R3:W-:Y:S04]  /*12c00*/  STL.64 [R1+0x2c0], R4 ;  /* 0x0002c00401007387 */ /* 0x0007e80000100a00 */
[----:B---3--:R-:W3:Y:S01]  /*12c10*/  LDL.LU R5, [R1+0xb0] ;  /* 0x0000b00001057983 */ /* 0x008ee20000300800 */
[----:B-----5:R-:W-:Y:S02]  /*12c20*/  HADD2.F32 R17, -RZ, R3.H0_H0 ;  /* 0x20000003ff117230 */ /* 0x020fe40000004100 */
        /* <DEDUP_REMOVED lines=11> */
.L_x_239:
[----:B------:R-:W-:Y:S05]  /*12ce0*/  BSYNC B1 ;  /* 0x0000000000017941 */ /* 0x000fea0003800000 */
.L_x_238:
        /* <DEDUP_REMOVED lines=14> */
.L_x_241:
[----:B------:R-:W-:Y:S05]  /*12dd0*/  BSYNC B1 ;  /* 0x0000000000017941 */ /* 0x000fea0003800000 */
.L_x_240:
        /* <DEDUP_REMOVED lines=12> */
.L_x_243:
[----:B------:R-:W-:Y:S05]  /*12ea0*/  BSYNC B1 ;  /* 0x0000000000017941 */ /* 0x000fea0003800000 */
.L_x_242:
        /* <DEDUP_REMOVED lines=12> */
.L_x_245:
[----:B------:R-:W-:Y:S05]  /*12f70*/  BSYNC B1 ;  /* 0x0000000000017941 */ /* 0x000fea0003800000 */
.L_x_244:
        /* <DEDUP_REMOVED lines=12> */
.L_x_247:
[----:B------:R-:W-:Y:S05]  /*13040*/  BSYNC B1 ;  /* 0x0000000000017941 */ /* 0x000fea0003800000 */
.L_x_246:
        /* <DEDUP_REMOVED lines=12> */
.L_x_249:
[----:B------:R-:W-:Y:S05]  /*13110*/  BSYNC B1 ;  /* 0x0000000000017941 */ /* 0x000fea0003800000 */
.L_x_248:
        /* <DEDUP_REMOVED lines=12> */
.L_x_251:
[----:B------:R-:W-:Y:S05]  /*131e0*/  BSYNC B1 ;  /* 0x0000000000017941 */ /* 0x000fea0003800000 */
.L_x_250:
        /* <DEDUP_REMOVED lines=12> */
.L_x_253:
[----:B------:R-:W-:Y:S05]  /*132b0*/  BSYNC B1 ;  /* 0x0000000000017941 */ /* 0x000fea0003800000 */
.L_x_252:
        /* <DEDUP_REMOVED lines=12> */
.L_x_255:
[----:B------:R-:W-:Y:S05]  /*13380*/  BSYNC B1 ;  /* 0x0000000000017941 */ /* 0x000fea0003800000 */
.L_x_254:
        /* <DEDUP_REMOVED lines=12> */
.L_x_257:
[----:B------:R-:W-:Y:S05]  /*13450*/  BSYNC B1 ;  /* 0x0000000000017941 */ /* 0x000fea0003800000 */
.L_x_256:
        /* <DEDUP_REMOVED lines=12> */
.L_x_259:
[----:B------:R-:W-:Y:S05]  /*13520*/  BSYNC B1 ;  /* 0x0000000000017941 */ /* 0x000fea0003800000 */
.L_x_258:
        /* <DEDUP_REMOVED lines=15> */
.L_x_261:
[----:B------:R-:W-:Y:S05]  /*13620*/  BSYNC B1 ;  /* 0x0000000000017941 */ /* 0x000fea0003800000 */
.L_x_260:
        /* <DEDUP_REMOVED lines=15> */
.L_x_263:
[----:B------:R-:W-:Y:S05]  /*13720*/  BSYNC B1 ;  /* 0x0000000000017941 */ /* 0x000fea0003800000 */
.L_x_262:
        /* <DEDUP_REMOVED lines=12> */
.L_x_265:
[----:B------:R-:W-:Y:S05]  /*137f0*/  BSYNC B1 ;  /* 0x0000000000017941 */ /* 0x000fea0003800000 */
.L_x_264:
        /* <DEDUP_REMOVED lines=12> */
.L_x_267:
[----:B------:R-:W-:Y:S05]  /*138c0*/  BSYNC B1 ;  /* 0x0000000000017941 */ /* 0x000fea0003800000 */
.L_x_266:
        /* <DEDUP_REMOVED lines=15> */
.L_x_269:
[----:B------:R-:W-:Y:S05]  /*139c0*/  BSYNC B1 ;  /* 0x0000000000017941 */ /* 0x000fea0003800000 */
.L_x_268:
        /* <DEDUP_REMOVED lines=15> */
.L_x_271:
[----:B------:R-:W-:Y:S05]  /*13ac0*/  BSYNC B1 ;  /* 0x0000000000017941 */ /* 0x000fea0003800000 */
.L_x_270:
        /* <DEDUP_REMOVED lines=12> */
.L_x_273:
[----:B------:R-:W-:Y:S05]  /*13b90*/  BSYNC B1 ;  /* 0x0000000000017941 */ /* 0x000fea0003800000 */
.L_x_272:
        /* <DEDUP_REMOVED lines=12> */
.L_x_275:
[----:B------:R-:W-:Y:S05]  /*13c60*/  BSYNC B1 ;  /* 0x0000000000017941 */ /* 0x000fea0003800000 */
.L_x_274:
        /* <DEDUP_REMOVED lines=12> */
.L_x_277:
[----:B------:R-:W-:Y:S05]  /*13d30*/  BSYNC B1 ;  /* 0x0000000000017941 */ /* 0x000fea0003800000 */
.L_x_276:
        /* <DEDUP_REMOVED lines=14> */
.L_x_279:
[----:B------:R-:W-:Y:S05]  /*13e20*/  BSYNC B1 ;  /* 0x0000000000017941 */ /* 0x000fea0003800000 */
.L_x_278:
        /* <DEDUP_REMOVED lines=14> */
.L_x_281:
[----:B------:R-:W-:Y:S05]  /*13f10*/  BSYNC B1 ;  /* 0x0000000000017941 */ /* 0x000fea0003800000 */
.L_x_280:
        /* <DEDUP_REMOVED lines=12> */
.L_x_283:
[----:B------:R-:W-:Y:S05]  /*13fe0*/  BSYNC B1 ;  /* 0x0000000000017941 */ /* 0x000fea0003800000 */
.L_x_282:
        /* <DEDUP_REMOVED lines=12> */
.L_x_285:
[----:B------:R-:W-:Y:S05]  /*140b0*/  BSYNC B1 ;  /* 0x0000000000017941 */ /* 0x000fea0003800000 */
.L_x_284:
        /* <DEDUP_REMOVED lines=14> */
.L_x_287:
[----:B------:R-:W-:Y:S05]  /*141a0*/  BSYNC B1 ;  /* 0x0000000000017941 */ /* 0x000fea0003800000 */
.L_x_286:
        /* <DEDUP_REMOVED lines=14> */
.L_x_289:
[----:B------:R-:W-:Y:S05]  /*14290*/  BSYNC B1 ;  /* 0x0000000000017941 */ /* 0x000fea0003800000 */
.L_x_288:
        /* <DEDUP_REMOVED lines=12> */
.L_x_291:
[----:B------:R-:W-:Y:S05]  /*14360*/  BSYNC B1 ;  /* 0x0000000000017941 */ /* 0x000fea0003800000 */
.L_x_290:
        /* <DEDUP_REMOVED lines=12> */
.L_x_293:
[----:B------:R-:W-:Y:S05]  /*14430*/  BSYNC B1 ;  /* 0x0000000000017941 */ /* 0x000fea0003800000 */
.L_x_292:
        /* <DEDUP_REMOVED lines=12> */
.L_x_295:
[----:B------:R-:W-:Y:S05]  /*14500*/  BSYNC B1 ;  /* 0x0000000000017941 */ /* 0x000fea0003800000 */
.L_x_294:
        /* <DEDUP_REMOVED lines=12> */
.L_x_297:
[----:B------:R-:W-:Y:S05]  /*145d0*/  BSYNC B1 ;  /* 0x0000000000017941 */ /* 0x000fea0003800000 */
.L_x_296:
        /* <DEDUP_REMOVED lines=12> */
.L_x_299:
[----:B------:R-:W-:Y:S05]  /*146a0*/  BSYNC B1 ;  /* 0x0000000000017941 */ /* 0x000fea0003800000 */
.L_x_298:
        /* <DEDUP_REMOVED lines=12> */
.L_x_301:
[----:B------:R-:W-:Y:S05]  /*14770*/  BSYNC B1 ;  /* 0x0000000000017941 */ /* 0x000fea0003800000 */
.L_x_300:
        /* <DEDUP_REMOVED lines=12> */
.L_x_303:
[----:B------:R-:W-:Y:S05]  /*14840*/  BSYNC B1 ;  /* 0x0000000000017941 */ /* 0x000fea0003800000 */
.L_x_302:
        /* <DEDUP_REMOVED lines=12> */
.L_x_305:
[----:B------:R-:W-:Y:S05]  /*14910*/  BSYNC B1 ;  /* 0x0000000000017941 */ /* 0x000fea0003800000 */
.L_x_304:
        /* <DEDUP_REMOVED lines=12> */
.L_x_307:
[----:B------:R-:W-:Y:S05]  /*149e0*/  BSYNC B1 ;  /* 0x0000000000017941 */ /* 0x000fea0003800000 */
.L_x_306:
        /* <DEDUP_REMOVED lines=15> */
.L_x_309:
[----:B------:R-:W-:Y:S05]  /*14ae0*/  BSYNC B1 ;  /* 0x0000000000017941 */ /* 0x000fea0003800000 */
.L_x_308:
[----:B-----5:R3:W-:Y:S04]  /*14af0*/  STL [R1+0x2bc], R4 ;  /* 0x0002bc0401007387 */ /* 0x0207e80000100800 */
[----:B---3--:R-:W3:Y:S01]  /*14b00*/  LDL.LU R4, [R1] ;  /* 0x0000000001047983 */ /* 0x008ee20000300800 */
        /* <DEDUP_REMOVED lines=13> */
.L_x_311:
[----:B------:R-:W-:Y:S05]  /*14be0*/  BSYNC B1 ;  /* 0x0000000000017941 */ /* 0x000fea0003800000 */
.L_x_310:
        /* <DEDUP_REMOVED lines=12> */
.L_x_313:
[----:B------:R-:W-:Y:S05]  /*14cb0*/  BSYNC B1 ;  /* 0x0000000000017941 */ /* 0x000fea0003800000 */
.L_x_312:
        /* <DEDUP_REMOVED lines=12> */
.L_x_315:
[----:B------:R-:W-:Y:S05]  /*14d80*/  BSYNC B1 ;  /* 0x0000000000017941 */ /* 0x000fea0003800000 */
.L_x_314:
        /* <DEDUP_REMOVED lines=15> */
.L_x_317:
[----:B------:R-:W-:Y:S05]  /*14e80*/  BSYNC B1 ;  /* 0x0000000000017941 */ /* 0x000fea0003800000 */
.L_x_316:
        /* <DEDUP_REMOVED lines=15> */
.L_x_319:
[----:B------:R-:W-:Y:S05]  /*14f80*/  BSYNC B1 ;  /* 0x0000000000017941 */ /* 0x000fea0003800000 */
.L_x_318:
        /* <DEDUP_REMOVED lines=12> */
.L_x_321:
[----:B------:R-:W-:Y:S05]  /*15050*/  BSYNC B1 ;  /* 0x0000000000017941 */ /* 0x000fea0003800000 */
.L_x_320:
        /* <DEDUP_REMOVED lines=12> */
.L_x_323:
[----:B------:R-:W-:Y:S05]  /*15120*/  BSYNC B1 ;  /* 0x0000000000017941 */ /* 0x000fea0003800000 */
.L_x_322:
        /* <DEDUP_REMOVED lines=12> */
.L_x_325:
[----:B------:R-:W-:Y:S05]  /*151f0*/  BSYNC B1 ;  /* 0x0000000000017941 */ /* 0x000fea0003800000 */
.L_x_324:
[----:B-----5:R-:W-:Y:S01]  /*15200*/  HADD2.F32 R17, -RZ, R3.H0_H0 ;  /* 0x20000003ff117230 */ /* 0x020fe20000004100 */
[----:B------:R3:W-:Y:S04]  /*15210*/  STL.64 [R1+0x2c0], R4 ;  /* 0x0002c00401007387 */ /* 0x0007e80000100a00 */
[----:B------:R-:W-:-:S04]  /*15220*/  FMUL R17, R17, R16 ;  /* 0x0000001011117220 */ /* 0x000fc80000400000 */
[----:B------:R-:W-:Y:S01]  /*15230*/  FFMA R17, R224, R2, R17 ;  /* 0x00000002e0117223 */ /* 0x000fe20000000011 */
[----:B---3--:R-:W-:-:S04]  /*15240*/  @P5 IMAD.MOV.U32 R4, RZ, RZ, R8 ;  /* 0x000000ffff045224 */ /* 0x008fc800078e0008 */
[----:B------:R-:W-:Y:S02]  /*15250*/  F2FP.F16.F32.PACK_AB R17, RZ, R17 ;  /* 0x00000011ff11723e */ /* 0x000fe400000000ff */
[----:B------:R-:W-:-:S05]  /*15260*/  @P5 MOV R5, R7 ;  /* 0x0000000700055202 */ /* 0x000fca0000000f00 */
[----:B------:R3:W-:Y:S04]  /*15270*/  @P5 STG.E.U16 desc[UR60][R4.64+0xc0], R17 ;  /* 0x0000c01104005986 */ /* 0x0007e8000c10153c */
[----:B---3--:R3:W5:Y:S01]  /*15280*/  LDL.LU.64 R4, [R1+0x2c0] ;  /* 0x0002c00001047983 */ /* 0x0087620000300a00 */
[----:B------:R-:W-:Y:S01]  /*15290*/  ISETP.GT.AND P5, PT, R0, 0x61, P2 ;  /* 0x000000610000780c */ /* 0x000fe200017a4270 */
[----:B------:R-:W-:-:S12]  /*152a0*/  BSSY B1, `(.L_x_326) ;  /* 0x0000003000017945 */ /* 0x000fd80003800000 */
[----:B---3--:R-:W-:Y:S05]  /*152b0*/  @!P5 BRA `(.L_x_327) ;  /* 0x000000000004d947 */ /* 0x008fea0003800000 */
[----:B------:R3:W5:Y:S02]  /*152c0*/  LDG.E.LTC128B.U16 R3, desc[UR60][R232.64+0xc2] ;  /* 0x0000c23ce8037981 */ /* 0x000764000c1e1520 */
.L_x_327:
[----:B------:R-:W-:Y:S05]  /*152d0*/  BSYNC B1 ;  /* 0x0000000000017941 */ /* 0x000fea0003800000 */
.L_x_326:
[----:B-----5:R-:W-:Y:S01]  /*152e0*/  HADD2.F32 R17, -RZ, R3.H0_H0 ;  /* 0x20000003ff117230 */ /* 0x020fe20000004100 */
[----:B------:R-:W-:Y:S01]  /*152f0*/  BSSY B1, `(.L_x_328) ;  /* 0x000000a000017945 */ /* 0x000fe20003800000 */
[----:B------:R-:W-:-:S03]  /*15300*/  @P5 IMAD.MOV.U32 R224, RZ, RZ, R8 ;  /* 0x000000ffffe05224 */ /* 0x000fc600078e0008 */
[----:B------:R-:W-:-:S04]  /*15310*/  FMUL R17, R17, R16 ;  /* 0x0000001011117220 */ /* 0x000fc80000400000 */
[----:B------:R-:W-:Y:S01]  /*15320*/  FFMA R17, R225, R2, R17 ;  /* 0x00000002e1117223 */ /* 0x000fe20000000011 */
[----:B------:R-:W-:-:S04]  /*15330*/  @P5 IMAD.MOV.U32 R225, RZ, RZ, R7 ;  /* 0x000000ffffe15224 */ /* 0x000fc800078e0007 */
[----:B------:R-:W-:-:S05]  /*15340*/  F2FP.F16.F32.PACK_AB R17, RZ, R17 ;  /* 0x00000011ff11723e */ /* 0x000fca00000000ff */
[----:B------:R0:W-:Y:S01]  /*15350*/  @P5 STG.E.U16 desc[UR60][R224.64+0xc2], R17 ;  /* 0x0000c211e0005986 */ /* 0x0001e2000c10153c */
[----:B------:R-:W-:-:S13]  /*15360*/  ISETP.GT.AND P5, PT, R0, 0x60, P6 ;  /* 0x000000600000780c */ /* 0x000fda00037a4270 */
[----:B0-----:R-:W-:Y:S05]  /*15370*/  @!P5 BRA `(.L_x_329) ;  /* 0x000000000004d947 */ /* 0x001fea0003800000 */
[----:B------:R0:W5:Y:S02]  /*15380*/  LDG.E.LTC128B.U16 R3, desc[UR60][R22.64+0xc0] ;  /* 0x0000c03c16037981 */ /* 0x000164000c1e1520 */
.L_x_329:
[----:B------:R-:W-:Y:S05]  /*15390*/  BSYNC B1 ;  /* 0x0000000000017941 */ /* 0x000fea0003800000 */
.L_x_328:
[----:B-----5:R-:W-:Y:S01]  /*153a0*/  HADD2.F32 R17, -RZ, R3.H0_H0 ;  /* 0x20000003ff117230 */ /* 0x020fe20000004100 */
[----:B------:R-:W-:Y:S04]  /*153b0*/  BSSY B1, `(.L_x_330) ;  /* 0x0000008000017945 */ /* 0x000fe80003800000 */
[----:B------:R-:W-:-:S04]  /*153c0*/  FMUL R17, R17, R16 ;  /* 0x0000001011117220 */ /* 0x000fc80000400000 */
[----:B------:R-:W-:-:S05]  /*153d0*/  FFMA R17, R226, R2, R17 ;  /* 0x00000002e2117223 */ /* 0x000fca0000000011 */
[----:B------:R-:W-:-:S05]  /*153e0*/  F2FP.F16.F32.PACK_AB R17, RZ, R17 ;  /* 0x00000011ff11723e */ /* 0x000fca00000000ff */
[----:B------:R0:W-:Y:S01]  /*153f0*/  @P5 STG.E.U16 desc[UR60][R4.64+0xc0], R17 ;  /* 0x0000c01104005986 */ /* 0x0001e2000c10153c */
[----:B------:R-:W-:-:S13]  /*15400*/  ISETP.GT.AND P5, PT, R0, 0x61, P6 ;  /* 0x000000610000780c */ /* 0x000fda00037a4270 */
[----:B0-----:R-:W-:Y:S05]  /*15410*/  @!P5 BRA `(.L_x_331) ;  /* 0x000000000004d947 */ /* 0x001fea0003800000 */
[----:B------:R0:W5:Y:S02]  /*15420*/  LDG.E.LTC128B.U16 R3, desc[UR60][R22.64+0xc2] ;  /* 0x0000c23c16037981 */ /* 0x000164000c1e1520 */
.L_x_331:
[----:B------:R-:W-:Y:S05]  /*15430*/  BSYNC B1 ;  /* 0x0000000000017941 */ /* 0x000fea0003800000 */
.L_x_330:
        /* <DEDUP_REMOVED lines=9> */
.L_x_333:
[----:B------:R-:W-:Y:S05]  /*154d0*/  BSYNC B1 ;  /* 0x0000000000017941 */ /* 0x000fea0003800000 */
.L_x_332:
[----:B-----5:R-:W-:Y:S01]  /*154e0*/  HADD2.F32 R17, -RZ, R3.H0_H0 ;  /* 0x20000003ff117230 */ /* 0x020fe20000004100 */
[----:B------:R-:W-:Y:S01]  /*154f0*/  @P5 MOV R224, R8 ;  /* 0x0000000800e05202 */ /* 0x000fe20000000f00 */
[----:B------:R-:W-:Y:S01]  /*15500*/  @P5 IMAD.MOV.U32 R225, RZ, RZ, R7 ;  /* 0x000000ffffe15224 */ /* 0x000fe200078e0007 */
[----:B------:R-:W-:Y:S02]  /*15510*/  BSSY B1, `(.L_x_334) ;  /* 0x0000008000017945 */ /* 0x000fe40003800000 */
[----:B------:R-:W-:-:S04]  /*15520*/  FMUL R17, R17, R16 ;  /* 0x0000001011117220 */ /* 0x000fc80000400000 */
[----:B------:R-:W-:-:S05]  /*15530*/  FFMA R17, R228, R2, R17 ;  /* 0x00000002e4117223 */ /* 0x000fca0000000011 */
[----:B------:R-:W-:-:S05]  /*15540*/  F2FP.F16.F32.PACK_AB R17, RZ, R17 ;  /* 0x00000011ff11723e */ /* 0x000fca00000000ff */
[----:B------:R0:W-:Y:S01]  /*15550*/  @P5 STG.E.U16 desc[UR60][R224.64+0xd0], R17 ;  /* 0x0000d011e0005986 */ /* 0x0001e2000c10153c */
[----:B------:R-:W-:-:S13]  /*15560*/  ISETP.GT.AND P5, PT, R0, 0x69, P2 ;  /* 0x000000690000780c */ /* 0x000fda00017a4270 */
[----:B0-----:R-:W-:Y:S05]  /*15570*/  @!P5 BRA `(.L_x_335) ;  /* 0x000000000004d947 */ /* 0x001fea0003800000 */
[----:B------:R0:W5:Y:S02]  /*15580*/  LDG.E.LTC128B.U16 R3, desc[UR60][R232.64+0xd2] ;  /* 0x0000d23ce8037981 */ /* 0x000164000c1e1520 */
.L_x_335:
[----:B------:R-:W-:Y:S05]  /*15590*/  BSYNC B1 ;  /* 0x0000000000017941 */ /* 0x000fea0003800000 */
.L_x_334:
        /* <DEDUP_REMOVED lines=11> */
.L_x_337:
[----:B------:R-:W-:Y:S05]  /*15650*/  BSYNC B1 ;  /* 0x0000000000017941 */ /* 0x000fea0003800000 */
.L_x_336:
        /* <DEDUP_REMOVED lines=9> */
.L_x_339:
[----:B------:R-:W-:Y:S05]  /*156f0*/  BSYNC B1 ;  /* 0x0000000000017941 */ /* 0x000fea0003800000 */
.L_x_338:
        /* <DEDUP_REMOVED lines=9> */
.L_x_341:
[----:B------:R-:W-:Y:S05]  /*15790*/  BSYNC B1 ;  /* 0x0000000000017941 */ /* 0x000fea0003800000 */
.L_x_340:
        /* <DEDUP_REMOVED lines=9> */
.L_x_343:
[----:B------:R-:W-:Y:S05]  /*15830*/  BSYNC B1 ;  /* 0x0000000000017941 */ /* 0x000fea0003800000 */
.L_x_342:
        /* <DEDUP_REMOVED lines=9> */
.L_x_345:
[----:B------:R-:W-:Y:S05]  /*158d0*/  BSYNC B1 ;  /* 0x0000000000017941 */ /* 0x000fea0003800000 */
.L_x_344:
        /* <DEDUP_REMOVED lines=9> */
.L_x_347:
[----:B------:R-:W-:Y:S05]  /*15970*/  BSYNC B1 ;  /* 0x0000000000017941 */ /* 0x000fea0003800000 */
.L_x_346:
[----:B-----5:R-:W-:Y:S01]  /*15980*/  HADD2.F32 R17, -RZ, R3.H0_H0 ;  /* 0x20000003ff117230 */ /* 0x020fe20000004100 */
[----:B------:R-:W-:Y:S04]  /*15990*/  BSSY B1, `(.L_x_348) ;  /* 0x0000009000017945 */ /* 0x000fe80003800000 */
[----:B------:R-:W-:-:S04]  /*159a0*/  FMUL R17, R17, R16 ;  /* 0x0000001011117220 */ /* 0x000fc80000400000 */
[----:B------:R-:W-:-:S05]  /*159b0*/  FFMA R17, R219, R2, R17 ;  /* 0x00000002db117223 */ /* 0x000fca0000000011 */
[----:B------:R-:W-:-:S05]  /*159c0*/  F2FP.F16.F32.PACK_AB R17, RZ, R17 ;  /* 0x00000011ff11723e */ /* 0x000fca00000000ff */
[----:B------:R1:W-:Y:S01]  /*159d0*/  @P5 STG.E.U16 desc[UR60][R12.64+0xc2], R17 ;  /* 0x0000c2110c005986 */ /* 0x0003e2000c10153c */
[----:B------:R-:W-:Y:S02]  /*159e0*/  ISETP.GT.AND P5, PT, R0, 0x68, P4 ;  /* 0x000000680000780c */ /* 0x000fe400027a4270 */
[----:B-1----:R-:W-:-:S11]  /*159f0*/  PRMT R17, R3, 0x7610, R17 ;  /* 0x0000761003117816 */ /* 0x002fd60000000011 */
[----:B------:R-:W-:Y:S05]  /*15a00*/  @!P5 BRA `(.L_x_349) ;  /* 0x000000000004d947 */ /* 0x000fea0003800000 */
[----:B------:R1:W5:Y:S02]  /*15a10*/  LDG.E.LTC128B.U16 R17, desc[UR60][R20.64+0xd0] ;  /* 0x0000d03c14117981 */ /* 0x000364000c1e1520 */
.L_x_349:
[----:B------:R-:W-:Y:S05]  /*15a20*/  BSYNC B1 ;  /* 0x0000000000017941 */ /* 0x000fea0003800000 */
.L_x_348:
        /* <DEDUP_REMOVED lines=9> */
.L_x_351:
[----:B------:R-:W-:Y:S05]  /*15ac0*/  BSYNC B1 ;  /* 0x0000000000017941 */ /* 0x000fea0003800000 */
.L_x_350:
        /* <DEDUP_REMOVED lines=9> */
.L_x_353:
[----:B------:R-:W-:Y:S05]  /*15b60*/  BSYNC B1 ;  /* 0x0000000000017941 */ /* 0x000fea0003800000 */
.L_x_352:
        /* <DEDUP_REMOVED lines=9> */
.L_x_355:
[----:B------:R-:W-:Y:S05]  /*15c00*/  BSYNC B1 ;  /* 0x0000000000017941 */ /* 0x000fea0003800000 */
.L_x_354:
[----:B------:R0:W5:Y:S02]  /*15c10*/  LDL.64 R218, [R1+0x260] ;  /* 0x0002600001da7983 */ /* 0x0001640000100a00 */
        /* <DEDUP_REMOVED lines=9> */
.L_x_357:
[----:B------:R-:W-:Y:S05]  /*15cb0*/  BSYNC B1 ;  /* 0x0000000000017941 */ /* 0x000fea0003800000 */
.L_x_356:
        /* <DEDUP_REMOVED lines=9> */
.L_x_359:
[----:B------:R-:W-:Y:S05]  /*15d50*/  BSYNC B1 ;  /* 0x0000000000017941 */ /* 0x000fea0003800000 */
.L_x_358:
        /* <DEDUP_REMOVED lines=9> */
.L_x_361:
[----:B------:R-:W-:Y:S05]  /*15df0*/  BSYNC B1 ;  /* 0x0000000000017941 */ /* 0x000fea0003800000 */
.L_x_360:
        /* <DEDUP_REMOVED lines=9> */
.L_x_363:
[----:B------:R-:W-:Y:S05]  /*15e90*/  BSYNC B1 ;  /* 0x0000000000017941 */ /* 0x000fea0003800000 */
.L_x_362:
        /* <DEDUP_REMOVED lines=9> */
.L_x_365:
[----:B------:R-:W-:Y:S05]  /*15f30*/  BSYNC B1 ;  /* 0x0000000000017941 */ /* 0x000fea0003800000 */
.L_x_364:
        /* <DEDUP_REMOVED lines=9> */
.L_x_367:
[----:B------:R-:W-:Y:S05]  /*15fd0*/  BSYNC B1 ;  /* 0x0000000000017941 */ /* 0x000fea0003800000 */
.L_x_366:
        /* <DEDUP_REMOVED lines=9> */
.L_x_369:
[----:B------:R-:W-:Y:S05]  /*16070*/  BSYNC B1 ;  /* 0x0000000000017941 */ /* 0x000fea0003800000 */
.L_x_368:
        /* <DEDUP_REMOVED lines=9> */
.L_x_371:
[----:B------:R-:W-:Y:S05]  /*16110*/  BSYNC B1 ;  /* 0x0000000000017941 */ /* 0x000fea0003800000 */
.L_x_370:
        /* <DEDUP_REMOVED lines=9> */
.L_x_373:
[----:B------:R-:W-:Y:S05]  /*161b0*/  BSYNC B1 ;  /* 0x0000000000017941 */ /* 0x000fea0003800000 */
.L_x_372:
[----:B-----5:R-:W-:Y:S01]  /*161c0*/  HADD2.F32 R3, -RZ, R17.H0_H0 ;  /* 0x20000011ff037230 */ /* 0x020fe20000004100 */
[----:B------:R-:W-:Y:S01]  /*161d0*/  BSSY B1, `(.L_x_374) ;  /* 0x000000a000017945 */ /* 0x000fe20003800000 */
[----:B------:R-:W-:Y:S02]  /*161e0*/  @P5 IMAD.MOV.U32 R208, RZ, RZ, R8 ;  /* 0x000000ffffd05224 */ /* 0x000fe400078e0008 */
[----:B------:R-:W-:Y:S02]  /*161f0*/  @P5 IMAD.MOV.U32 R209, RZ, RZ, R7 ;  /* 0x000000ffffd15224 */ /* 0x000fe400078e0007 */
[----:B------:R-:W-:-:S04]  /*16200*/  FMUL R3, R3, R16 ;  /* 0x0000001003037220 */ /* 0x000fc80000400000 */
[----:B------:R-:W-:-:S05]  /*16210*/  FFMA R3, R200, R2, R3 ;  /* 0x00000002c8037223 */ /* 0x000fca0000000003 */
[----:B------:R-:W-:-:S05]  /*16220*/  F2FP.F16.F32.PACK_AB R3, RZ, R3 ;  /* 0x00000003ff03723e */ /* 0x000fca00000000ff */
[----:B------:R0:W-:Y:S01]  /*16230*/  @P5 STG.E.U16 desc[UR60][R208.64+0xe0], R3 ;  /* 0x0000e003d0005986 */ /* 0x0001e2000c10153c */
[----:B------:R-:W-:-:S13]  /*16240*/  ISETP.GT.AND P5, PT, R0, 0x71, P2 ;  /* 0x000000710000780c */ /* 0x000fda00017a4270 */
[----:B0-----:R-:W-:Y:S05]  /*16250*/  @!P5 BRA `(.L_x_375) ;  /* 0x000000000004d947 */ /* 0x001fea0003800000 */
[----:B------:R0:W5:Y:S02]  /*16260*/  LDG.E.LTC128B.U16 R17, desc[UR60][R232.64+0xe2] ;  /* 0x0000e23ce8117981 */ /* 0x000164000c1e1520 */
.L_x_375:
[----:B------:R-:W-:Y:S05]  /*16270*/  BSYNC B1 ;  /* 0x0000000000017941 */ /* 0x000fea0003800000 */
.L_x_374:
[----:B-----5:R-:W-:Y:S01]  /*16280*/  HADD2.F32 R3, -RZ, R17.H0_H0 ;  /* 0x20000011ff037230 */ /* 0x020fe20000004100 */
[----:B------:R-:W-:Y:S04]  /*16290*/  BSSY B1, `(.L_x_376) ;  /* 0x000000b000017945 */ /* 0x000fe80003800000 */
[----:B------:R-:W-:-:S04]  /*162a0*/  FMUL R200, R3, R16 ;  /* 0x0000001003c87220 */ /* 0x000fc80000400000 */
[----:B------:R-:W-:Y:S01]  /*162b0*/  FFMA R200, R201, R2, R200 ;  /* 0x00000002c9c87223 */ /* 0x000fe200000000c8 */
[----:B------:R-:W-:-:S04]  /*162c0*/  @P5 IMAD.MOV.U32 R201, RZ, RZ, R7 ;  /* 0x000000ffffc95224 */ /* 0x000fc800078e0007 */
[----:B------:R-:W-:-:S04]  /*162d0*/  F2FP.F16.F32.PACK_AB R200, RZ, R200 ;  /* 0x000000c8ffc8723e */ /* 0x000fc800000000ff */
[----:B------:R-:W-:Y:S02]  /*162e0*/  PRMT R3, R200, 0x7610, R3 ;  /* 0x00007610c8037816 */ /* 0x000fe40000000003 */
[----:B------:R-:W-:-:S05]  /*162f0*/  @P5 MOV R200, R8 ;  /* 0x0000000800c85202 */ /* 0x000fca0000000f00 */
[----:B------:R0:W-:Y:S01]  /*16300*/  @P5 STG.E.U16 desc[UR60][R200.64+0xe2], R3 ;  /* 0x0000e203c8005986 */ /* 0x0001e2000c10153c */
[----:B------:R-:W-:-:S13]  /*16310*/  ISETP.GT.AND P5, PT, R0, 0x70, P6 ;  /* 0x000000700000780c */ /* 0x000fda00037a4270 */
[----:B0-----:R-:W-:Y:S05]  /*16320*/  @!P5 BRA `(.L_x_377) ;  /* 0x000000000004d947 */ /* 0x001fea0003800000 */
[----:B------:R0:W5:Y:S02]  /*16330*/  LDG.E.LTC128B.U16 R17, desc[UR60][R22.64+0xe0] ;  /* 0x0000e03c16117981 */ /* 0x000164000c1e1520 */
.L_x_377:
[----:B------:R-:W-:Y:S05]  /*16340*/  BSYNC B1 ;  /* 0x0000000000017941 */ /* 0x000fea0003800000 */
.L_x_376:
        /* <DEDUP_REMOVED lines=9> */
.L_x_379:
[----:B------:R-:W-:Y:S05]  /*163e0*/  BSYNC B1 ;  /* 0x0000000000017941 */ /* 0x000fea0003800000 */
.L_x_378:
        /* <DEDUP_REMOVED lines=9> */
.L_x_381:
[----:B------:R-:W-:Y:S05]  /*16480*/  BSYNC B1 ;  /* 0x0000000000017941 */ /* 0x000fea0003800000 */
.L_x_380:
        /* <DEDUP_REMOVED lines=11> */
.L_x_383:
[----:B------:R-:W-:Y:S05]  /*16540*/  BSYNC B1 ;  /* 0x0000000000017941 */ /* 0x000fea0003800000 */
.L_x_382:
[----:B-----5:R-:W-:Y:S01]  /*16550*/  HADD2.F32 R3, -RZ, R17.H0_H0 ;  /* 0x20000011ff037230 */ /* 0x020fe20000004100 */
[----:B------:R-:W-:Y:S01]  /*16560*/  BSSY B1, `(.L_x_384) ;  /* 0x000000b000017945 */ /* 0x000fe20003800000 */
[----:B------:R-:W-:-:S03]  /*16570*/  @P5 IMAD.MOV.U32 R201, RZ, RZ, R7 ;  /* 0x000000ffffc95224 */ /* 0x000fc600078e0007 */
[----:B------:R-:W-:-:S04]  /*16580*/  FMUL R200, R3, R16 ;  /* 0x0000001003c87220 */ /* 0x000fc80000400000 */
[----:B------:R-:W-:-:S05]  /*16590*/  FFMA R200, R205, R2, R200 ;  /* 0x00000002cdc87223 */ /* 0x000fca00000000c8 */
[----:B------:R-:W-:-:S04]  /*165a0*/  F2FP.F16.F32.PACK_AB R200, RZ, R200 ;  /* 0x000000c8ffc8723e */ /* 0x000fc800000000ff */
[----:B------:R-:W-:Y:S01]  /*165b0*/  PRMT R3, R200, 0x7610, R3 ;  /* 0x00007610c8037816 */ /* 0x000fe20000000003 */
[----:B------:R-:W-:-:S05]  /*165c0*/  @P5 IMAD.MOV.U32 R200, RZ, RZ, R8 ;  /* 0x000000ffffc85224 */ /* 0x000fca00078e0008 */
[----:B------:R0:W-:Y:S01]  /*165d0*/  @P5 STG.E.U16 desc[UR60][R200.64+0xf2], R3 ;  /* 0x0000f203c8005986 */ /* 0x0001e2000c10153c */
[----:B------:R-:W-:-:S13]  /*165e0*/  ISETP.GT.AND P5, PT, R0, 0x78, P6 ;  /* 0x000000780000780c */ /* 0x000fda00037a4270 */
[----:B0-----:R-:W-:Y:S05]  /*165f0*/  @!P5 BRA `(.L_x_385) ;  /* 0x000000000004d947 */ /* 0x001fea0003800000 */
[----:B------:R0:W5:Y:S02]  /*16600*/  LDG.E.LTC128B.U16 R17, desc[UR60][R22.64+0xf0] ;  /* 0x0000f03c16117981 */ /* 0x000164000c1e1520 */
.L_x_385:
[----:B------:R-:W-:Y:S05]  /*16610*/  BSYNC B1 ;  /* 0x0000000000017941 */ /* 0x000fea0003800000 */
.L_x_384:
        /* <DEDUP_REMOVED lines=9> */
.L_x_387:
[----:B------:R-:W-:Y:S05]  /*166b0*/  BSYNC B1 ;  /* 0x0000000000017941 */ /* 0x000fea0003800000 */
.L_x_386:
        /* <DEDUP_REMOVED lines=9> */
.L_x_389:
[----:B------:R-:W-:Y:S05]  /*16750*/  BSYNC B1 ;  /* 0x0000000000017941 */ /* 0x000fea0003800000 */
.L_x_388:
        /* <DEDUP_REMOVED lines=9> */
.L_x_391:
[----:B------:R-:W-:Y:S05]  /*167f0*/  BSYNC B1 ;  /* 0x0000000000017941 */ /* 0x000fea0003800000 */
.L_x_390:
        /* <DEDUP_REMOVED lines=9> */
.L_x_393:
[----:B------:R-:W-:Y:S05]  /*16890*/  BSYNC B1 ;  /* 0x0000000000017941 */ /* 0x000fea0003800000 */
.L_x_392:
        /* <DEDUP_REMOVED lines=9> */
.L_x_395:
[----:B------:R-:W-:Y:S05]  /*16930*/  BSYNC B1 ;  /* 0x0000000000017941 */ /* 0x000fea0003800000 */
.L_x_394:
        /* <DEDUP_REMOVED lines=9> */
.L_x_397:
[----:B------:R-:W-:Y:S05]  /*169d0*/  BSYNC B1 ;  /* 0x0000000000017941 */ /* 0x000fea0003800000 */
.L_x_396:
        /* <DEDUP_REMOVED lines=9> */
.L_x_399:
[----:B------:R-:W-:Y:S05]  /*16a70*/  BSYNC B1 ;  /* 0x0000000000017941 */ /* 0x000fea0003800000 */
.L_x_398:
        /* <DEDUP_REMOVED lines=9> */
.L_x_401:
[----:B------:R-:W-:Y:S05]  /*16b10*/  BSYNC B1 ;  /* 0x0000000000017941 */ /* 0x000fea0003800000 */
.L_x_400:
        /* <DEDUP_REMOVED lines=9> */
.L_x_403:
[----:B------:R-:W-:Y:S05]  /*16bb0*/  BSYNC B1 ;  /* 0x0000000000017941 */ /* 0x000fea0003800000 */
.L_x_402:
        /* <DEDUP_REMOVED lines=9> */
.L_x_405:
[----:B------:R-:W-:Y:S05]  /*16c50*/  BSYNC B1 ;  /* 0x0000000000017941 */ /* 0x000fea0003800000 */
.L_x_404:
        /* <DEDUP_REMOVED lines=9> */
.L_x_407:
[----:B------:R-:W-:Y:S05]  /*16cf0*/  BSYNC B1 ;  /* 0x0000000000017941 */ /* 0x000fea0003800000 */
.L_x_406:
        /* <DEDUP_REMOVED lines=9> */
.L_x_409:
[----:B------:R-:W-:Y:S05]  /*16d90*/  BSYNC B1 ;  /* 0x0000000000017941 */ /* 0x000fea0003800000 */
.L_x_408:
        /* <DEDUP_REMOVED lines=9> */
.L_x_411:
[----:B------:R-:W-:Y:S05]  /*16e30*/  BSYNC B1 ;  /* 0x0000000000017941 */ /* 0x000fea0003800000 */
.L_x_410:
        /* <DEDUP_REMOVED lines=9> */
.L_x_413:
[----:B------:R-:W-:Y:S05]  /*16ed0*/  BSYNC B1 ;  /* 0x0000000000017941 */ /* 0x000fea0003800000 */
.L_x_412:
        /* <DEDUP_REMOVED lines=9> */
.L_x_415:
[----:B------:R-:W-:Y:S05]  /*16f70*/  BSYNC B1 ;  /* 0x0000000000017941 */ /* 0x000fea0003800000 */
.L_x_414:
        /* <DEDUP_REMOVED lines=9> */
.L_x_417:
[----:B------:R-:W-:Y:S05]  /*17010*/  BSYNC B1 ;  /* 0x0000000000017941 */ /* 0x000fea0003800000 */
.L_x_416:
        /* <DEDUP_REMOVED lines=9> */
.L_x_419:
[----:B------:R-:W-:Y:S05]  /*170b0*/  BSYNC B1 ;  /* 0x0000000000017941 */ /* 0x000fea0003800000 */
.L_x_418:
        /* <DEDUP_REMOVED lines=9> */
.L_x_421:
[----:B------:R-:W-:Y:S05]  /*17150*/  BSYNC B1 ;  /* 0x0000000000017941 */ /* 0x000fea0003800000 */
.L_x_420:
        /* <DEDUP_REMOVED lines=11> */
.L_x_423:
[----:B------:R-:W-:Y:S05]  /*17210*/  BSYNC B1 ;  /* 0x0000000000017941 */ /* 0x000fea0003800000 */
.L_x_422:
[----:B-----5:R-:W-:Y:S01]  /*17220*/  HADD2.F32 R3, -RZ, R17.H0_H0 ;  /* 0x20000011ff037230 */ /* 0x020fe20000004100 */
[----:B------:R-:W-:Y:S04]  /*17230*/  BSSY B1, `(.L_x_424) ;  /* 0x000000b000017945 */ /* 0x000fe80003800000 */
[----:B------:R-:W-:-:S04]  /*17240*/  FMUL R176, R3, R16 ;  /* 0x0000001003b07220 */ /* 0x000fc80000400000 */
[----:B------:R-:W-:Y:S01]  /*17250*/  FFMA R176, R177, R2, R176 ;  /* 0x00000002b1b07223 */ /* 0x000fe200000000b0 */
[----:B------:R-:W-:-:S04]  /*17260*/  @P5 MOV R177, R7 ;  /* 0x0000000700b15202 */ /* 0x000fc80000000f00 */
[----:B------:R-:W-:-:S04]  /*17270*/  F2FP.F16.F32.PACK_AB R176, RZ, R176 ;  /* 0x000000b0ffb0723e */ /* 0x000fc800000000ff */
[----:B------:R-:W-:Y:S01]  /*17280*/  PRMT R3, R176, 0x7610, R3 ;  /* 0x00007610b0037816 */ /* 0x000fe20000000003 */
[----:B------:R-:W-:-:S05]  /*17290*/  @P5 IMAD.MOV.U32 R176, RZ, RZ, R8 ;  /* 0x000000ffffb05224 */ /* 0x000fca00078e0008 */
[----:B------:R0:W-:Y:S01]  /*172a0*/  @P5 STG.E.U16 desc[UR60][R176.64+0x102], R3 ;  /* 0x00010203b0005986 */ /* 0x0001e2000c10153c */
[----:B------:R-:W-:-:S13]  /*172b0*/  ISETP.GT.AND P5, PT, R0, 0x80, P6 ;  /* 0x000000800000780c */ /* 0x000fda00037a4270 */
[----:B0-----:R-:W-:Y:S05]  /*172c0*/  @!P5 BRA `(.L_x_425) ;  /* 0x000000000004d947 */ /* 0x001fea0003800000 */
[----:B------:R0:W5:Y:S02]  /*172d0*/  LDG.E.LTC128B.U16 R17, desc[UR60][R22.64+0x100] ;  /* 0x0001003c16117981 */ /* 0x000164000c1e1520 */
.L_x_425:
[----:B------:R-:W-:Y:S05]  /*172e0*/  BSYNC B1 ;  /* 0x0000000000017941 */ /* 0x000fea0003800000 */
.L_x_424:
        /* <DEDUP_REMOVED lines=9> */
.L_x_427:
[----:B------:R-:W-:Y:S05]  /*17380*/  BSYNC B1 ;  /* 0x0000000000017941 */ /* 0x000fea0003800000 */
.L_x_426:
        /* <DEDUP_REMOVED lines=9> */
.L_x_429:
[----:B------:R-:W-:Y:S05]  /*17420*/  BSYNC B1 ;  /* 0x0000000000017941 */ /* 0x000fea0003800000 */
.L_x_428:
        /* <DEDUP_REMOVED lines=11> */
.L_x_431:
[----:B------:R-:W-:Y:S05]  /*174e0*/  BSYNC B1 ;  /* 0x0000000000017941 */ /* 0x000fea0003800000 */
.L_x_430:
[----:B-----5:R-:W-:Y:S01]  /*174f0*/  HADD2.F32 R3, -RZ, R17.H0_H0 ;  /* 0x20000011ff037230 */ /* 0x020fe20000004100 */
[----:B------:R-:W-:Y:S01]  /*17500*/  BSSY B1, `(.L_x_432) ;  /* 0x000000b000017945 */ /* 0x000fe20003800000 */
[----:B------:R-:W-:-:S03]  /*17510*/  @P5 IMAD.MOV.U32 R177, RZ, RZ, R7 ;  /* 0x000000ffffb15224 */ /* 0x000fc600078e0007 */
[----:B------:R-:W-:-:S04]  /*17520*/  FMUL R176, R3, R16 ;  /* 0x0000001003b07220 */ /* 0x000fc80000400000 */
[----:B------:R-:W-:-:S05]  /*17530*/  FFMA R176, R181, R2, R176 ;  /* 0x00000002b5b07223 */ /* 0x000fca00000000b0 */
[----:B------:R-:W-:-:S04]  /*17540*/  F2FP.F16.F32.PACK_AB R176, RZ, R176 ;  /* 0x000000b0ffb0723e */ /* 0x000fc800000000ff */
[----:B------:R-:W-:Y:S02]  /*17550*/  PRMT R3, R176, 0x7610, R3 ;  /* 0x00007610b0037816 */ /* 0x000fe40000000003 */
[----:B------:R-:W-:-:S05]  /*17560*/  @P5 MOV R176, R8 ;  /* 0x0000000800b05202 */ /* 0x000fca0000000f00 */
[----:B------:R0:W-:Y:S01]  /*17570*/  @P5 STG.E.U16 desc[UR60][R176.64+0x112], R3 ;  /* 0x00011203b0005986 */ /* 0x0001e2000c10153c */
[----:B------:R-:W-:-:S13]  /*17580*/  ISETP.GT.AND P5, PT, R0, 0x88, P6 ;  /* 0x000000880000780c */ /* 0x000fda00037a4270 */
[----:B0-----:R-:W-:Y:S05]  /*17590*/  @!P5 BRA `(.L_x_433) ;  /* 0x000000000004d947 */ /* 0x001fea0003800000 */
[----:B------:R0:W5:Y:S02]  /*175a0*/  LDG.E.LTC128B.U16 R17, desc[UR60][R22.64+0x110] ;  /* 0x0001103c16117981 */ /* 0x000164000c1e1520 */
.L_x_433:
[----:B------:R-:W-:Y:S05]  /*175b0*/  BSYNC B1 ;  /* 0x0000000000017941 */ /* 0x000fea0003800000 */
.L_x_432:
        /* <DEDUP_REMOVED lines=9> */
.L_x_435:
[----:B------:R-:W-:Y:S05]  /*17650*/  BSYNC B1 ;  /* 0x0000000000017941 */ /* 0x000fea0003800000 */
.L_x_434:
        /* <DEDUP_REMOVED lines=9> */
.L_x_437:
[----:B------:R-:W-:Y:S05]  /*176f0*/  BSYNC B1 ;  /* 0x0000000000017941 */ /* 0x000fea0003800000 */
.L_x_436:
        /* <DEDUP_REMOVED lines=9> */
.L_x_439:
[----:B------:R-:W-:Y:S05]  /*17790*/  BSYNC B1 ;  /* 0x0000000000017941 */ /* 0x000fea0003800000 */
.L_x_438:
        /* <DEDUP_REMOVED lines=9> */
.L_x_441:
[----:B------:R-:W-:Y:S05]  /*17830*/  BSYNC B1 ;  /* 0x0000000000017941 */ /* 0x000fea0003800000 */
.L_x_440:
        /* <DEDUP_REMOVED lines=9> */
.L_x_443:
[----:B------:R-:W-:Y:S05]  /*178d0*/  BSYNC B1 ;  /* 0x0000000000017941 */ /* 0x000fea0003800000 */
.L_x_442:
        /* <DEDUP_REMOVED lines=9> */
.L_x_445:
[----:B------:R-:W-:Y:S05]  /*17970*/  BSYNC B1 ;  /* 0x0000000000017941 */ /* 0x000fea0003800000 */
.L_x_444:
        /* <DEDUP_REMOVED lines=9> */
.L_x_447:
[----:B------:R-:W-:Y:S05]  /*17a10*/  BSYNC B1 ;  /* 0x0000000000017941 */ /* 0x000fea0003800000 */
.L_x_446:
        /* <DEDUP_REMOVED lines=9> */
.L_x_449:
[----:B------:R-:W-:Y:S05]  /*17ab0*/  BSYNC B1 ;  /* 0x0000000000017941 */ /* 0x000fea0003800000 */
.L_x_448:
        /* <DEDUP_REMOVED lines=9> */
.L_x_451:
[----:B------:R-:W-:Y:S05]  /*17b50*/  BSYNC B1 ;  /* 0x0000000000017941 */ /* 0x000fea0003800000 */
.L_x_450:
        /* <DEDUP_REMOVED lines=9> */
.L_x_453:
[----:B------:R-:W-:Y:S05]  /*17bf0*/  BSYNC B1 ;  /* 0x0000000000017941 */ /* 0x000fea0003800000 */
.L_x_452:
        /* <DEDUP_REMOVED lines=9> */
.L_x_455:
[----:B------:R-:W-:Y:S05]  /*17c90*/  BSYNC B1 ;  /* 0x0000000000017941 */ /* 0x000fea0003800000 */
.L_x_454:
        /* <DEDUP_REMOVED lines=9> */
.L_x_457:
[----:B------:R-:W-:Y:S05]  /*17d30*/  BSYNC B1 ;  /* 0x0000000000017941 */ /* 0x000fea0003800000 */
.L_x_456:
        /* <DEDUP_REMOVED lines=9> */
.L_x_459:
[----:B------:R-:W-:Y:S05]  /*17dd0*/  BSYNC B1 ;  /* 0x0000000000017941 */ /* 0x000fea0003800000 */
.L_x_458:
        /* <DEDUP_REMOVED lines=9> */
.L_x_461:
[----:B------:R-:W-:Y:S05]  /*17e70*/  BSYNC B1 ;  /* 0x0000000000017941 */ /* 0x000fea0003800000 */
.L_x_460:
        /* <DEDUP_REMOVED lines=9> */
.L_x_463:
[----:B------:R-:W-:Y:S05]  /*17f10*/  BSYNC B1 ;  /* 0x0000000000017941 */ /* 0x000fea0003800000 */
.L_x_462:
        /* <DEDUP_REMOVED lines=9> */
.L_x_465:
[----:B------:R-:W-:Y:S05]  /*17fb0*/  BSYNC B1 ;  /* 0x0000000000017941 */ /* 0x000fea0003800000 */
.L_x_464:
        /* <DEDUP_REMOVED lines=9> */
.L_x_467:
[----:B------:R-:W-:Y:S05]  /*18050*/  BSYNC B1 ;  /* 0x0000000000017941 */ /* 0x000fea0003800000 */
.L_x_466:
        /* <DEDUP_REMOVED lines=9> */
.L_x_469:
[----:B------:R-:W-:Y:S05]  /*180f0*/  BSYNC B1 ;  /* 0x0000000000017941 */ /* 0x000fea0003800000 */
.L_x_468:
        /* <DEDUP_REMOVED lines=11> */
.L_x_471:
[----:B------:R-:W-:Y:S05]  /*181b0*/  BSYNC B1 ;  /* 0x0000000000017941 */ /* 0x000fea0003800000 */
.L_x_470:
[----:B-----5:R-:W-:Y:S01]  /*181c0*/  HADD2.F32 R3, -RZ, R17.H0_H0 ;  /* 0x20000011ff037230 */ /* 0x020fe20000004100 */
[----:B------:R-:W-:Y:S04]  /*181d0*/  BSSY B1, `(.L_x_472) ;  /* 0x000000b000017945 */ /* 0x000fe80003800000 */
[----:B------:R-:W-:-:S04]  /*181e0*/  FMUL R152, R3, R16 ;  /* 0x0000001003987220 */ /* 0x000fc80000400000 */
[----:B------:R-:W-:Y:S01]  /*181f0*/  FFMA R152, R153, R2, R152 ;  /* 0x0000000299987223 */ /* 0x000fe20000000098 */
[----:B------:R-:W-:-:S04]  /*18200*/  @P5 IMAD.MOV.U32 R153, RZ, RZ, R7 ;  /* 0x000000ffff995224 */ /* 0x000fc800078e0007 */
[----:B------:R-:W-:-:S04]  /*18210*/  F2FP.F16.F32.PACK_AB R152, RZ, R152 ;  /* 0x00000098ff98723e */ /* 0x000fc800000000ff */
[----:B------:R-:W-:Y:S01]  /*18220*/  PRMT R3, R152, 0x7610, R3 ;  /* 0x0000761098037816 */ /* 0x000fe20000000003 */
[----:B------:R-:W-:-:S05]  /*18230*/  @P5 IMAD.MOV.U32 R152, RZ, RZ, R8 ;  /* 0x000000ffff985224 */ /* 0x000fca00078e0008 */
[----:B------:R0:W-:Y:S01]  /*18240*/  @P5 STG.E.U16 desc[UR60][R152.64+0x122], R3 ;  /* 0x0001220398005986 */ /* 0x0001e2000c10153c */
[----:B------:R-:W-:-:S13]  /*18250*/  ISETP.GT.AND P5, PT, R0, 0x90, P6 ;  /* 0x000000900000780c */ /* 0x000fda00037a4270 */
[----:B0-----:R-:W-:Y:S05]  /*18260*/  @!P5 BRA `(.L_x_473) ;  /* 0x000000000004d947 */ /* 0x001fea0003800000 */
[----:B------:R0:W5:Y:S02]  /*18270*/  LDG.E.LTC128B.U16 R17, desc[UR60][R22.64+0x120] ;  /* 0x0001203c16117981 */ /* 0x000164000c1e1520 */
.L_x_473:
[----:B------:R-:W-:Y:S05]  /*18280*/  BSYNC B1 ;  /* 0x0000000000017941 */ /* 0x000fea0003800000 */
.L_x_472:
        /* <DEDUP_REMOVED lines=9> */
.L_x_475:
[----:B------:R-:W-:Y:S05]  /*18320*/  BSYNC B1 ;  /* 0x0000000000017941 */ /* 0x000fea0003800000 */
.L_x_474:
        /* <DEDUP_REMOVED lines=9> */
.L_x_477:
[----:B------:R-:W-:Y:S05]  /*183c0*/  BSYNC B1 ;  /* 0x0000000000017941 */ /* 0x000fea0003800000 */
.L_x_476:
        /* <DEDUP_REMOVED lines=11> */
.L_x_479:
[----:B------:R-:W-:Y:S05]  /*18480*/  BSYNC B1 ;  /* 0x0000000000017941 */ /* 0x000fea0003800000 */
.L_x_478:
[----:B-----5:R-:W-:Y:S01]  /*18490*/  HADD2.F32 R3, -RZ, R17.H0_H0 ;  /* 0x20000011ff037230 */ /* 0x020fe20000004100 */
[----:B------:R-:W-:Y:S01]  /*184a0*/  @P5 MOV R153, R7 ;  /* 0x0000000700995202 */ /* 0x000fe20000000f00 */
[----:B------:R-:W-:Y:S03]  /*184b0*/  BSSY B1, `(.L_x_480) ;  /* 0x000000a000017945 */ /* 0x000fe60003800000 */
        /* <DEDUP_REMOVED lines=9> */
.L_x_481:
[----:B------:R-:W-:Y:S05]  /*18550*/  BSYNC B1 ;  /* 0x0000000000017941 */ /* 0x000fea0003800000 */
.L_x_480:
        /* <DEDUP_REMOVED lines=9> */
.L_x_483:
[----:B------:R-:W-:Y:S05]  /*185f0*/  BSYNC B1 ;  /* 0x0000000000017941 */ /* 0x000fea0003800000 */
.L_x_482:
        /* <DEDUP_REMOVED lines=9> */
.L_x_485:
[----:B------:R-:W-:Y:S05]  /*18690*/  BSYNC B1 ;  /* 0x0000000000017941 */ /* 0x000fea0003800000 */
.L_x_484:
        /* <DEDUP_REMOVED lines=9> */
.L_x_487:
[----:B------:R-:W-:Y:S05]  /*18730*/  BSYNC B1 ;  /* 0x0000000000017941 */ /* 0x000fea0003800000 */
.L_x_486:
        /* <DEDUP_REMOVED lines=9> */
.L_x_489:
[----:B------:R-:W-:Y:S05]  /*187d0*/  BSYNC B1 ;  /* 0x0000000000017941 */ /* 0x000fea0003800000 */
.L_x_488:
        /* <DEDUP_REMOVED lines=9> */
.L_x_491:
[----:B------:R-:W-:Y:S05]  /*18870*/  BSYNC B1 ;  /* 0x0000000000017941 */ /* 0x000fea0003800000 */
.L_x_490:
        /* <DEDUP_REMOVED lines=9> */
.L_x_493:
[----:B------:R-:W-:Y:S05]  /*18910*/  BSYNC B1 ;  /* 0x0000000000017941 */ /* 0x000fea0003800000 */
.L_x_492:
        /* <DEDUP_REMOVED lines=9> */
.L_x_495:
[----:B------:R-:W-:Y:S05]  /*189b0*/  BSYNC B1 ;  /* 0x0000000000017941 */ /* 0x000fea0003800000 */
.L_x_494:
        /* <DEDUP_REMOVED lines=9> */
.L_x_497:
[----:B------:R-:W-:Y:S05]  /*18a50*/  BSYNC B1 ;  /* 0x0000000000017941 */ /* 0x000fea0003800000 */
.L_x_496:
        /* <DEDUP_REMOVED lines=9> */
.L_x_499:
[----:B------:R-:W-:Y:S05]  /*18af0*/  BSYNC B1 ;  /* 0x0000000000017941 */ /* 0x000fea0003800000 */
.L_x_498:
        /* <DEDUP_REMOVED lines=9> */
.L_x_501:
[----:B------:R-:W-:Y:S05]  /*18b90*/  BSYNC B1 ;  /* 0x0000000000017941 */ /* 0x000fea0003800000 */
.L_x_500:
        /* <DEDUP_REMOVED lines=9> */
.L_x_503:
[----:B------:R-:W-:Y:S05]  /*18c30*/  BSYNC B1 ;  /* 0x0000000000017941 */ /* 0x000fea0003800000 */
.L_x_502:
        /* <DEDUP_REMOVED lines=9> */
.L_x_505:
[----:B------:R-:W-:Y:S05]  /*18cd0*/  BSYNC B1 ;  /* 0x0000000000017941 */ /* 0x000fea0003800000 */
.L_x_504:
        /* <DEDUP_REMOVED lines=9> */
.L_x_507:
[----:B------:R-:W-:Y:S05]  /*18d70*/  BSYNC B1 ;  /* 0x0000000000017941 */ /* 0x000fea0003800000 */
.L_x_506:
        /* <DEDUP_REMOVED lines=9> */
.L_x_509:
[----:B------:R-:W-:Y:S05]  /*18e10*/  BSYNC B1 ;  /* 0x0000000000017941 */ /* 0x000fea0003800000 */
.L_x_508:
        /* <DEDUP_REMOVED lines=9> */
.L_x_511:
[----:B------:R-:W-:Y:S05]  /*18eb0*/  BSYNC B1 ;  /* 0x0000000000017941 */ /* 0x000fea0003800000 */
.L_x_510:
        /* <DEDUP_REMOVED lines=9> */
.L_x_513:
[----:B------:R-:W-:Y:S05]  /*18f50*/  BSYNC B1 ;  /* 0x0000000000017941 */ /* 0x000fea0003800000 */
.L_x_512:
        /* <DEDUP_REMOVED lines=9> */
.L_x_515:
[----:B------:R-:W-:Y:S05]  /*18ff0*/  BSYNC B1 ;  /* 0x0000000000017941 */ /* 0x000fea0003800000 */
.L_x_514:
        /* <DEDUP_REMOVED lines=9> */
.L_x_517:
[----:B------:R-:W-:Y:S05]  /*19090*/  BSYNC B1 ;  /* 0x0000000000017941 */ /* 0x000fea0003800000 */
.L_x_516:
        /* <DEDUP_REMOVED lines=11> */
.L_x_519:
[----:B------:R-:W-:Y:S05]  /*19150*/  BSYNC B1 ;  /* 0x0000000000017941 */ /* 0x000fea0003800000 */
.L_x_518:
        /* <DEDUP_REMOVED lines=12> */
.L_x_521:
[----:B------:R-:W-:Y:S05]  /*19220*/  BSYNC B1 ;  /* 0x0000000000017941 */ /* 0x000fea0003800000 */
.L_x_520:
        /* <DEDUP_REMOVED lines=9> */
.L_x_523:
[----:B------:R-:W-:Y:S05]  /*192c0*/  BSYNC B1 ;  /* 0x0000000000017941 */ /* 0x000fea0003800000 */
.L_x_522:
        /* <DEDUP_REMOVED lines=9> */
.L_x_525:
[----:B------:R-:W-:Y:S05]  /*19360*/  BSYNC B1 ;  /* 0x0000000000017941 */ /* 0x000fea0003800000 */
.L_x_524:
        /* <DEDUP_REMOVED lines=11> */
.L_x_527:
[----:B------:R-:W-:Y:S05]  /*19420*/  BSYNC B1 ;  /* 0x0000000000017941 */ /* 0x000fea0003800000 */
.L_x_526:
        /* <DEDUP_REMOVED lines=12> */
.L_x_529:
[----:B------:R-:W-:Y:S05]  /*194f0*/  BSYNC B1 ;  /* 0x0000000000017941 */ /* 0x000fea0003800000 */
.L_x_528:
        /* <DEDUP_REMOVED lines=9> */
.L_x_531:
[----:B------:R-:W-:Y:S05]  /*19590*/  BSYNC B1 ;  /* 0x0000000000017941 */ /* 0x000fea0003800000 */
.L_x_530:
        /* <DEDUP_REMOVED lines=9> */
.L_x_533:
[----:B------:R-:W-:Y:S05]  /*19630*/  BSYNC B1 ;  /* 0x0000000000017941 */ /* 0x000fea0003800000 */
.L_x_532:
        /* <DEDUP_REMOVED lines=9> */
.L_x_535:
[----:B------:R-:W-:Y:S05]  /*196d0*/  BSYNC B1 ;  /* 0x0000000000017941 */ /* 0x000fea0003800000 */
.L_x_534:
        /* <DEDUP_REMOVED lines=9> */
.L_x_537:
[----:B------:R-:W-:Y:S05]  /*19770*/  BSYNC B1 ;  /* 0x0000000000017941 */ /* 0x000fea0003800000 */
.L_x_536:
        /* <DEDUP_REMOVED lines=9> */
.L_x_539:
[----:B------:R-:W-:Y:S05]  /*19810*/  BSYNC B1 ;  /* 0x0000000000017941 */ /* 0x000fea0003800000 */
.L_x_538:
        /* <DEDUP_REMOVED lines=9> */
.L_x_541:
[----:B------:R-:W-:Y:S05]  /*198b0*/  BSYNC B1 ;  /* 0x0000000000017941 */ /* 0x000fea0003800000 */
.L_x_540:
        /* <DEDUP_REMOVED lines=9> */
.L_x_543:
[----:B------:R-:W-:Y:S05]  /*19950*/  BSYNC B1 ;  /* 0x0000000000017941 */ /* 0x000fea0003800000 */
.L_x_542:
        /* <DEDUP_REMOVED lines=9> */
.L_x_545:
[----:B------:R-:W-:Y:S05]  /*199f0*/  BSYNC B1 ;  /* 0x0000000000017941 */ /* 0x000fea0003800000 */
.L_x_544:
        /* <DEDUP_REMOVED lines=9> */
.L_x_547:
[----:B------:R-:W-:Y:S05]  /*19a90*/  BSYNC B1 ;  /* 0x0000000000017941 */ /* 0x000fea0003800000 */
.L_x_546:
        /* <DEDUP_REMOVED lines=9> */
.L_x_549:
[----:B------:R-:W-:Y:S05]  /*19b30*/  BSYNC B1 ;  /* 0x0000000000017941 */ /* 0x000fea0003800000 */
.L_x_548:
        /* <DEDUP_REMOVED lines=9> */
.L_x_551:
[----:B------:R-:W-:Y:S05]  /*19bd0*/  BSYNC B1 ;  /* 0x0000000000017941 */ /* 0x000fea0003800000 */
.L_x_550:
        /* <DEDUP_REMOVED lines=9> */
.L_x_553:
[----:B------:R-:W-:Y:S05]  /*19c70*/  BSYNC B1 ;  /* 0x0000000000017941 */ /* 0x000fea0003800000 */
.L_x_552:
        /* <DEDUP_REMOVED lines=9> */
.L_x_555:
[----:B------:R-:W-:Y:S05]  /*19d10*/  BSYNC B1 ;  /* 0x0000000000017941 */ /* 0x000fea0003800000 */
.L_x_554:
        /* <DEDUP_REMOVED lines=9> */
.L_x_557:
[----:B------:R-:W-:Y:S05]  /*19db0*/  BSYNC B1 ;  /* 0x0000000000017941 */ /* 0x000fea0003800000 */
.L_x_556:
        /* <DEDUP_REMOVED lines=9> */
.L_x_559:
[----:B------:R-:W-:Y:S05]  /*19e50*/  BSYNC B1 ;  /* 0x0000000000017941 */ /* 0x000fea0003800000 */
.L_x_558:
        /* <DEDUP_REMOVED lines=9> */
.L_x_561:
[----:B------:R-:W-:Y:S05]  /*19ef0*/  BSYNC B1 ;  /* 0x0000000000017941 */ /* 0x000fea0003800000 */
.L_x_560:
        /* <DEDUP_REMOVED lines=9> */
.L_x_563:
[----:B------:R-:W-:Y:S05]  /*19f90*/  BSYNC B1 ;  /* 0x0000000000017941 */ /* 0x000fea0003800000 */
.L_x_562:
        /* <DEDUP_REMOVED lines=9> */
.L_x_565:
[----:B------:R-:W-:Y:S05]  /*1a030*/  BSYNC B1 ;  /* 0x0000000000017941 */ /* 0x000fea0003800000 */
.L_x_564:
        /* <DEDUP_REMOVED lines=11> */
.L_x_567:
[----:B------:R-:W-:Y:S05]  /*1a0f0*/  BSYNC B1 ;  /* 0x0000000000017941 */ /* 0x000fea0003800000 */
.L_x_566:
        /* <DEDUP_REMOVED lines=12> */
.L_x_569:
[----:B------:R-:W-:Y:S05]  /*1a1c0*/  BSYNC B1 ;  /* 0x0000000000017941 */ /* 0x000fea0003800000 */
.L_x_568:
        /* <DEDUP_REMOVED lines=9> */
.L_x_571:
[----:B------:R-:W-:Y:S05]  /*1a260*/  BSYNC B1 ;  /* 0x0000000000017941 */ /* 0x000fea0003800000 */
.L_x_570:
        /* <DEDUP_REMOVED lines=9> */
.L_x_573:
[----:B------:R-:W-:Y:S05]  /*1a300*/  BSYNC B1 ;  /* 0x0000000000017941 */ /* 0x000fea0003800000 */
.L_x_572:
        /* <DEDUP_REMOVED lines=11> */
.L_x_575:
[----:B------:R-:W-:Y:S05]  /*1a3c0*/  BSYNC B1 ;  /* 0x0000000000017941 */ /* 0x000fea0003800000 */
.L_x_574:
        /* <DEDUP_REMOVED lines=12> */
.L_x_577:
[----:B------:R-:W-:Y:S05]  /*1a490*/  BSYNC B1 ;  /* 0x0000000000017941 */ /* 0x000fea0003800000 */
.L_x_576:
        /* <DEDUP_REMOVED lines=9> */
.L_x_579:
[----:B------:R-:W-:Y:S05]  /*1a530*/  BSYNC B1 ;  /* 0x0000000000017941 */ /* 0x000fea0003800000 */
.L_x_578:
        /* <DEDUP_REMOVED lines=9> */
.L_x_581:
[----:B------:R-:W-:Y:S05]  /*1a5d0*/  BSYNC B1 ;  /* 0x0000000000017941 */ /* 0x000fea0003800000 */
.L_x_580:
        /* <DEDUP_REMOVED lines=9> */
.L_x_583:
[----:B------:R-:W-:Y:S05]  /*1a670*/  BSYNC B1 ;  /* 0x0000000000017941 */ /* 0x000fea0003800000 */
.L_x_582:
        /* <DEDUP_REMOVED lines=9> */
.L_x_585:
[----:B------:R-:W-:Y:S05]  /*1a710*/  BSYNC B1 ;  /* 0x0000000000017941 */ /* 0x000fea0003800000 */
.L_x_584:
        /* <DEDUP_REMOVED lines=9> */
.L_x_587:
[----:B------:R-:W-:Y:S05]  /*1a7b0*/  BSYNC B1 ;  /* 0x0000000000017941 */ /* 0x000fea0003800000 */
.L_x_586:
        /* <DEDUP_REMOVED lines=9> */
.L_x_589:
[----:B------:R-:W-:Y:S05]  /*1a850*/  BSYNC B1 ;  /* 0x0000000000017941 */ /* 0x000fea0003800000 */
.L_x_588:
        /* <DEDUP_REMOVED lines=9> */
.L_x_591:
[----:B------:R-:W-:Y:S05]  /*1a8f0*/  BSYNC B1 ;  /* 0x0000000000017941 */ /* 0x000fea0003800000 */
.L_x_590:
        /* <DEDUP_REMOVED lines=9> */
.L_x_593:
[----:B------:R-:W-:Y:S05]  /*1a990*/  BSYNC B1 ;  /* 0x0000000000017941 */ /* 0x000fea0003800000 */
.L_x_592:
        /* <DEDUP_REMOVED lines=9> */
.L_x_595:
[----:B------:R-:W-:Y:S05]  /*1aa30*/  BSYNC B1 ;  /* 0x0000000000017941 */ /* 0x000fea0003800000 */
.L_x_594:
        /* <DEDUP_REMOVED lines=9> */
.L_x_597:
[----:B------:R-:W-:Y:S05]  /*1aad0*/  BSYNC B1 ;  /* 0x0000000000017941 */ /* 0x000fea0003800000 */
.L_x_596:
        /* <DEDUP_REMOVED lines=9> */
.L_x_599:
[----:B------:R-:W-:Y:S05]  /*1ab70*/  BSYNC B1 ;  /* 0x0000000000017941 */ /* 0x000fea0003800000 */
.L_x_598:
        /* <DEDUP_REMOVED lines=9> */
.L_x_601:
[----:B------:R-:W-:Y:S05]  /*1ac10*/  BSYNC B1 ;  /* 0x0000000000017941 */ /* 0x000fea0003800000 */
.L_x_600:
        /* <DEDUP_REMOVED lines=9> */
.L_x_603:
[----:B------:R-:W-:Y:S05]  /*1acb0*/  BSYNC B1 ;  /* 0x0000000000017941 */ /* 0x000fea0003800000 */
.L_x_602:
        /* <DEDUP_REMOVED lines=9> */
.L_x_605:
[----:B------:R-:W-:Y:S05]  /*1ad50*/  BSYNC B1 ;  /* 0x0000000000017941 */ /* 0x000fea0003800000 */
.L_x_604:
        /* <DEDUP_REMOVED lines=9> */
.L_x_607:
[----:B------:R-:W-:Y:S05]  /*1adf0*/  BSYNC B1 ;  /* 0x0000000000017941 */ /* 0x000fea0003800000 */
.L_x_606:
        /* <DEDUP_REMOVED lines=9> */
.L_x_609:
[----:B------:R-:W-:Y:S05]  /*1ae90*/  BSYNC B1 ;  /* 0x0000000000017941 */ /* 0x000fea0003800000 */
.L_x_608:
        /* <DEDUP_REMOVED lines=9> */
.L_x_611:
[----:B------:R-:W-:Y:S05]  /*1af30*/  BSYNC B1 ;  /* 0x0000000000017941 */ /* 0x000fea0003800000 */
.L_x_610:
        /* <DEDUP_REMOVED lines=9> */
.L_x_613:
[----:B------:R-:W-:Y:S05]  /*1afd0*/  BSYNC B1 ;  /* 0x0000000000017941 */ /* 0x000fea0003800000 */
.L_x_612:
        /* <DEDUP_REMOVED lines=11> */
.L_x_615:
[----:B------:R-:W-:Y:S05]  /*1b090*/  BSYNC B1 ;  /* 0x0000000000017941 */ /* 0x000fea0003800000 */
.L_x_614:
        /* <DEDUP_REMOVED lines=12> */
.L_x_617:
[----:B------:R-:W-:Y:S05]  /*1b160*/  BSYNC B1 ;  /* 0x0000000000017941 */ /* 0x000fea0003800000 */
.L_x_616:
        /* <DEDUP_REMOVED lines=9> */
.L_x_619:
[----:B------:R-:W-:Y:S05]  /*1b200*/  BSYNC B1 ;  /* 0x0000000000017941 */ /* 0x000fea0003800000 */
.L_x_618:
        /* <DEDUP_REMOVED lines=9> */
.L_x_621:
[----:B------:R-:W-:Y:S05]  /*1b2a0*/  BSYNC B1 ;  /* 0x0000000000017941 */ /* 0x000fea0003800000 */
.L_x_620:
        /* <DEDUP_REMOVED lines=11> */
.L_x_623:
[----:B------:R-:W-:Y:S05]  /*1b360*/  BSYNC B1 ;  /* 0x0000000000017941 */ /* 0x000fea0003800000 */
.L_x_622:
        /* <DEDUP_REMOVED lines=12> */
.L_x_625:
[----:B------:R-:W-:Y:S05]  /*1b430*/  BSYNC B1 ;  /* 0x0000000000017941 */ /* 0x000fea0003800000 */
.L_x_624:
        /* <DEDUP_REMOVED lines=9> */
.L_x_627:
[----:B------:R-:W-:Y:S05]  /*1b4d0*/  BSYNC B1 ;  /* 0x0000000000017941 */ /* 0x000fea0003800000 */
.L_x_626:
        /* <DEDUP_REMOVED lines=9> */
.L_x_629:
[----:B------:R-:W-:Y:S05]  /*1b570*/  BSYNC B1 ;  /* 0x0000000000017941 */ /* 0x000fea0003800000 */
.L_x_628:
        /* <DEDUP_REMOVED lines=9> */
.L_x_631:
[----:B------:R-:W-:Y:S05]  /*1b610*/  BSYNC B1 ;  /* 0x0000000000017941 */ /* 0x000fea0003800000 */
.L_x_630:
        /* <DEDUP_REMOVED lines=9> */
.L_x_633:
[----:B------:R-:W-:Y:S05]  /*1b6b0*/  BSYNC B1 ;  /* 0x0000000000017941 */ /* 0x000fea0003800000 */
.L_x_632:
        /* <DEDUP_REMOVED lines=9> */
.L_x_635:
[----:B------:R-:W-:Y:S05]  /*1b750*/  BSYNC B1 ;  /* 0x0000000000017941 */ /* 0x000fea0003800000 */
.L_x_634:
        /* <DEDUP_REMOVED lines=9> */
.L_x_637:
[----:B------:R-:W-:Y:S05]  /*1b7f0*/  BSYNC B1 ;  /* 0x0000000000017941 */ /* 0x000fea0003800000 */
.L_x_636:
        /* <DEDUP_REMOVED lines=9> */
.L_x_639:
[----:B------:R-:W-:Y:S05]  /*1b890*/  BSYNC B1 ;  /* 0x0000000000017941 */ /* 0x000fea0003800000 */
.L_x_638:
        /* <DEDUP_REMOVED lines=9> */
.L_x_641:
[----:B------:R-:W-:Y:S05]  /*1b930*/  BSYNC B1 ;  /* 0x0000000000017941 */ /* 0x000fea0003800000 */
.L_x_640:
        /* <DEDUP_REMOVED lines=9> */
.L_x_643:
[----:B------:R-:W-:Y:S05]  /*1b9d0*/  BSYNC B1 ;  /* 0x0000000000017941 */ /* 0x000fea0003800000 */
.L_x_642:
        /* <DEDUP_REMOVED lines=9> */
.L_x_645:
[----:B------:R-:W-:Y:S05]  /*1ba70*/  BSYNC B1 ;  /* 0x0000000000017941 */ /* 0x000fea0003800000 */
.L_x_644:
        /* <DEDUP_REMOVED lines=9> */
.L_x_647:
[----:B------:R-:W-:Y:S05]  /*1bb10*/  BSYNC B1 ;  /* 0x0000000000017941 */ /* 0x000fea0003800000 */
.L_x_646:
        /* <DEDUP_REMOVED lines=9> */
.L_x_649:
[----:B------:R-:W-:Y:S05]  /*1bbb0*/  BSYNC B1 ;  /* 0x0000000000017941 */ /* 0x000fea0003800000 */
.L_x_648:
        /* <DEDUP_REMOVED lines=9> */
.L_x_651:
[----:B------:R-:W-:Y:S05]  /*1bc50*/  BSYNC B1 ;  /* 0x0000000000017941 */ /* 0x000fea0003800000 */
.L_x_650:
        /* <DEDUP_REMOVED lines=9> */
.L_x_653:
[----:B------:R-:W-:Y:S05]  /*1bcf0*/  BSYNC B1 ;  /* 0x0000000000017941 */ /* 0x000fea0003800000 */
.L_x_652:
        /* <DEDUP_REMOVED lines=9> */
.L_x_655:
[----:B------:R-:W-:Y:S05]  /*1bd90*/  BSYNC B1 ;  /* 0x0000000000017941 */ /* 0x000fea0003800000 */
.L_x_654:
        /* <DEDUP_REMOVED lines=9> */
.L_x_657:
[----:B------:R-:W-:Y:S05]  /*1be30*/  BSYNC B1 ;  /* 0x0000000000017941 */ /* 0x000fea0003800000 */
.L_x_656:
        /* <DEDUP_REMOVED lines=9> */
.L_x_659:
[----:B------:R-:W-:Y:S05]  /*1bed0*/  BSYNC B1 ;  /* 0x0000000000017941 */ /* 0x000fea0003800000 */
.L_x_658:
        /* <DEDUP_REMOVED lines=9> */
.L_x_661:
[----:B------:R-:W-:Y:S05]  /*1bf70*/  BSYNC B1 ;  /* 0x0000000000017941 */ /* 0x000fea0003800000 */
.L_x_660:
        /* <DEDUP_REMOVED lines=11> */
.L_x_663:
[----:B------:R-:W-:Y:S05]  /*1c030*/  BSYNC B1 ;  /* 0x0000000000017941 */ /* 0x000fea0003800000 */
.L_x_662:
        /* <DEDUP_REMOVED lines=12> */
.L_x_665:
[----:B------:R-:W-:Y:S05]  /*1c100*/  BSYNC B1 ;  /* 0x0000000000017941 */ /* 0x000fea0003800000 */
.L_x_664:
        /* <DEDUP_REMOVED lines=9> */
.L_x_667:
[----:B------:R-:W-:Y:S05]  /*1c1a0*/  BSYNC B1 ;  /* 0x0000000000017941 */ /* 0x000fea0003800000 */
.L_x_666:
        /* <DEDUP_REMOVED lines=9> */
.L_x_669:
[----:B------:R-:W-:Y:S05]  /*1c240*/  BSYNC B1 ;  /* 0x0000000000017941 */ /* 0x000fea0003800000 */
.L_x_668:
        /* <DEDUP_REMOVED lines=11> */
.L_x_671:
[----:B------:R-:W-:Y:S05]  /*1c300*/  BSYNC B1 ;  /* 0x0000000000017941 */ /* 0x000fea0003800000 */
.L_x_670:
        /* <DEDUP_REMOVED lines=12> */
.L_x_673:
[----:B------:R-:W-:Y:S05]  /*1c3d0*/  BSYNC B1 ;  /* 0x0000000000017941 */ /* 0x000fea0003800000 */
.L_x_672:
        /* <DEDUP_REMOVED lines=9> */
.L_x_675:
[----:B------:R-:W-:Y:S05]  /*1c470*/  BSYNC B1 ;  /* 0x0000000000017941 */ /* 0x000fea0003800000 */
.L_x_674:
        /* <DEDUP_REMOVED lines=9> */
.L_x_677:
[----:B------:R-:W-:Y:S05]  /*1c510*/  BSYNC B1 ;  /* 0x0000000000017941 */ /* 0x000fea0003800000 */
.L_x_676:
        /* <DEDUP_REMOVED lines=9> */
.L_x_679:
[----:B------:R-:W-:Y:S05]  /*1c5b0*/  BSYNC B1 ;  /* 0x0000000000017941 */ /* 0x000fea0003800000 */
.L_x_678:
        /* <DEDUP_REMOVED lines=9> */
.L_x_681:
[----:B------:R-:W-:Y:S05]  /*1c650*/  BSYNC B1 ;  /* 0x0000000000017941 */ /* 0x000fea0003800000 */
.L_x_680:
        /* <DEDUP_REMOVED lines=9> */
.L_x_683:
[----:B------:R-:W-:Y:S05]  /*1c6f0*/  BSYNC B1 ;  /* 0x0000000000017941 */ /* 0x000fea0003800000 */
.L_x_682:
        /* <DEDUP_REMOVED lines=9> */
.L_x_685:
[----:B------:R-:W-:Y:S05]  /*1c790*/  BSYNC B1 ;  /* 0x0000000000017941 */ /* 0x000fea0003800000 */
.L_x_684:
        /* <DEDUP_REMOVED lines=9> */
.L_x_687:
[----:B------:R-:W-:Y:S05]  /*1c830*/  BSYNC B1 ;  /* 0x0000000000017941 */ /* 0x000fea0003800000 */
.L_x_686:
        /* <DEDUP_REMOVED lines=9> */
.L_x_689:
[----:B------:R-:W-:Y:S05]  /*1c8d0*/  BSYNC B1 ;  /* 0x0000000000017941 */ /* 0x000fea0003800000 */
.L_x_688:
        /* <DEDUP_REMOVED lines=9> */
.L_x_691:
[----:B------:R-:W-:Y:S05]  /*1c970*/  BSYNC B1 ;  /* 0x0000000000017941 */ /* 0x000fea0003800000 */
.L_x_690:
        /* <DEDUP_REMOVED lines=9> */
.L_x_693:
[----:B------:R-:W-:Y:S05]  /*1ca10*/  BSYNC B1 ;  /* 0x0000000000017941 */ /* 0x000fea0003800000 */
.L_x_692:
        /* <DEDUP_REMOVED lines=9> */
.L_x_695:
[----:B------:R-:W-:Y:S05]  /*1cab0*/  BSYNC B1 ;  /* 0x0000000000017941 */ /* 0x000fea0003800000 */
.L_x_694:
        /* <DEDUP_REMOVED lines=9> */
.L_x_697:
[----:B------:R-:W-:Y:S05]  /*1cb50*/  BSYNC B1 ;  /* 0x0000000000017941 */ /* 0x000fea0003800000 */
.L_x_696:
        /* <DEDUP_REMOVED lines=9> */
.L_x_699:
[----:B------:R-:W-:Y:S05]  /*1cbf0*/  BSYNC B1 ;  /* 0x0000000000017941 */ /* 0x000fea0003800000 */
.L_x_698:
        /* <DEDUP_REMOVED lines=9> */
.L_x_701:
[----:B------:R-:W-:Y:S05]  /*1cc90*/  BSYNC B1 ;  /* 0x0000000000017941 */ /* 0x000fea0003800000 */
.L_x_700:
[----:B-----5:R-:W-:Y:S01]  /*1cca0*/  HADD2.F32 R3, -RZ, R17.H0_H0 ;  /* 0x20000011ff037230 */ /* 0x020fe20000004100 */
[----:B------:R-:W-:Y:S01]  /*1ccb0*/  ISETP.GT.AND P0, PT, R0, 0xe9, P0 ;  /* 0x000000e90000780c */ /* 0x000fe20000704270 */
[----:B------:R-:W-:Y:S03]  /*1ccc0*/  BSSY B1, `(.L_x_702) ;  /* 0x0000007000017945 */ /* 0x000fe60003800000 */
[----:B------:R-:W-:-:S04]  /*1ccd0*/  FMUL R3, R3, R16 ;  /* 0x0000001003037220 */ /* 0x000fc80000400000 */
[----:B------:R-:W-:-:S05]  /*1cce0*/  FFMA R3, R44, R2, R3 ;  /* 0x000000022c037223 */ /* 0x000fca0000000003 */
[----:B------:R-:W-:-:S05]  /*1ccf0*/  F2FP.F16.F32.PACK_AB R3, RZ, R3 ;  /* 0x00000003ff03723e */ /* 0x000fca00000000ff */
[----:B------:R0:W-:Y:S01]  /*1cd00*/  @P5 STG.E.U16 desc[UR60][R10.64+0x1d0], R3 ;  /* 0x0001d0030a005986 */ /* 0x0001e2000c10153c */
[----:B------:R-:W-:Y:S05]  /*1cd10*/  @!P0 BRA `(.L_x_703) ;  /* 0x0000000000048947 */ /* 0x000fea0003800000 */
[----:B------:R0:W5:Y:S02]  /*1cd20*/  LDG.E.LTC128B.U16 R17, desc[UR60][R218.64+0x1d2] ;  /* 0x0001d23cda117981 */ /* 0x000164000c1e1520 */
.L_x_703:
[----:B------:R-:W-:Y:S05]  /*1cd30*/  BSYNC B1 ;  /* 0x0000000000017941 */ /* 0x000fea0003800000 */
.L_x_702:
[----:B0----5:R-:W-:Y:S01]  /*1cd40*/  HADD2.F32 R3, -RZ, R17.H0_H0 ;  /* 0x20000011ff037230 */ /* 0x021fe20000004100 */
        /* <DEDUP_REMOVED lines=8> */
.L_x_705:
[----:B------:R-:W-:Y:S05]  /*1cdd0*/  BSYNC B1 ;  /* 0x0000000000017941 */ /* 0x000fea0003800000 */
.L_x_704:
        /* <DEDUP_REMOVED lines=9> */
.L_x_707:
[----:B------:R-:W-:Y:S05]  /*1ce70*/  BSYNC B1 ;  /* 0x0000000000017941 */ /* 0x000fea0003800000 */
.L_x_706:
[----:B0----5:R-:W-:Y:S01]  /*1ce80*/  HADD2.F32 R3, -RZ, R17.H0_H0 ;  /* 0x20000011ff037230 */ /* 0x021fe20000004100 */
        /* <DEDUP_REMOVED lines=8> */
.L_x_709:
[----:B------:R-:W-:Y:S05]  /*1cf10*/  BSYNC B1 ;  /* 0x0000000000017941 */ /* 0x000fea0003800000 */
.L_x_708:
[----:B-----5:R-:W-:Y:S01]  /*1cf20*/  HADD2.F32 R3, -RZ, R17.H0_H0 ;  /* 0x20000011ff037230 */ /* 0x020fe20000004100 */
[----:B0-----:R-:W-:Y:S01]  /*1cf30*/  @P0 MOV R10, R8 ;  /* 0x00000008000a0202 */ /* 0x001fe20000000f00 */
[----:B------:R-:W-:Y:S01]  /*1cf40*/  @P0 IMAD.MOV.U32 R11, RZ, RZ, R7 ;  /* 0x000000ffff0b0224 */ /* 0x000fe200078e0007 */
[----:B------:R-:W-:Y:S01]  /*1cf50*/  ISETP.GT.AND P1, PT, R0, 0xe1, P2 ;  /* 0x000000e10000780c */ /* 0x000fe20001724270 */
[----:B------:R-:W-:Y:S01]  /*1cf60*/  BSSY B1, `(.L_x_710) ;  /* 0x0000007000017945 */ /* 0x000fe20003800000 */
[----:B------:R-:W-:-:S04]  /*1cf70*/  FMUL R3, R3, R16 ;  /* 0x0000001003037220 */ /* 0x000fc80000400000 */
[----:B------:R-:W-:-:S05]  /*1cf80*/  FFMA R3, R32, R2, R3 ;  /* 0x0000000220037223 */ /* 0x000fca0000000003 */
[----:B------:R-:W-:-:S05]  /*1cf90*/  F2FP.F16.F32.PACK_AB R3, RZ, R3 ;  /* 0x00000003ff03723e */ /* 0x000fca00000000ff */
[----:B------:R0:W-:Y:S01]  /*1cfa0*/  @P0 STG.E.U16 desc[UR60][R10.64+0x1c0], R3 ;  /* 0x0001c0030a000986 */ /* 0x0001e2000c10153c */
[----:B------:R-:W-:Y:S05]  /*1cfb0*/  @!P1 BRA `(.L_x_711) ;  /* 0x0000000000049947 */ /* 0x000fea0003800000 */
[----:B------:R0:W5:Y:S02]  /*1cfc0*/  LDG.E.LTC128B.U16 R17, desc[UR60][R232.64+0x1c2] ;  /* 0x0001c23ce8117981 */ /* 0x000164000c1e1520 */
.L_x_711:
[----:B------:R-:W-:Y:S05]  /*1cfd0*/  BSYNC B1 ;  /* 0x0000000000017941 */ /* 0x000fea0003800000 */
.L_x_710:
[----:B0----5:R-:W-:Y:S01]  /*1cfe0*/  HADD2.F32 R3, -RZ, R17.H0_H0 ;  /* 0x20000011ff037230 */ /* 0x021fe20000004100 */
[----:B------:R-:W-:Y:S01]  /*1cff0*/  @P1 MOV R11, R7 ;  /* 0x00000007000b1202 */ /* 0x000fe20000000f00 */
[----:B------:R-:W-:Y:S01]  /*1d000*/  BSSY B1, `(.L_x_712) ;  /* 0x000000a000017945 */ /* 0x000fe20003800000 */
[----:B------:R-:W-:Y:S02]  /*1d010*/  ISETP.GT.AND P0, PT, R0, 0xe0, P6 ;  /* 0x000000e00000780c */ /* 0x000fe40003704270 */
[----:B------:R-:W-:-:S04]  /*1d020*/  FMUL R10, R3, R16 ;  /* 0x00000010030a7220 */ /* 0x000fc80000400000 */
[----:B------:R-:W-:-:S05]  /*1d030*/  FFMA R10, R33, R2, R10 ;  /* 0x00000002210a7223 */ /* 0x000fca000000000a */
[----:B------:R-:W-:-:S04]  /*1d040*/  F2FP.F16.F32.PACK_AB R10, RZ, R10 ;  /* 0x0000000aff0a723e */ /* 0x000fc800000000ff */
[----:B------:R-:W-:Y:S01]  /*1d050*/  PRMT R3, R10, 0x7610, R3 ;  /* 0x000076100a037816 */ /* 0x000fe20000000003 */
[----:B------:R-:W-:-:S05]  /*1d060*/  @P1 IMAD.MOV.U32 R10, RZ, RZ, R8 ;  /* 0x000000ffff0a1224 */ /* 0x000fca00078e0008 */
[----:B------:R0:W-:Y:S01]  /*1d070*/  @P1 STG.E.U16 desc[UR60][R10.64+0x1c2], R3 ;  /* 0x0001c2030a001986 */ /* 0x0001e2000c10153c */
[----:B------:R-:W-:Y:S05]  /*1d080*/  @!P0 BRA `(.L_x_713) ;  /* 0x0000000000048947 */ /* 0x000fea0003800000 */
[----:B------:R0:W5:Y:S02]  /*1d090*/  LDG.E.LTC128B.U16 R17, desc[UR60][R22.64+0x1c0] ;  /* 0x0001c03c16117981 */ /* 0x000164000c1e1520 */
.L_x_713:
[----:B------:R-:W-:Y:S05]  /*1d0a0*/  BSYNC B1 ;  /* 0x0000000000017941 */ /* 0x000fea0003800000 */
.L_x_712:
        /* <DEDUP_REMOVED lines=9> */
.L_x_715:
[----:B------:R-:W-:Y:S05]  /*1d140*/  BSYNC B1 ;  /* 0x0000000000017941 */ /* 0x000fea0003800000 */
.L_x_714:
        /* <DEDUP_REMOVED lines=9> */
.L_x_717:
[----:B------:R-:W-:Y:S05]  /*1d1e0*/  BSYNC B1 ;  /* 0x0000000000017941 */ /* 0x000fea0003800000 */
.L_x_716:
[----:B-----5:R-:W-:Y:S01]  /*1d1f0*/  HADD2.F32 R3, -RZ, R17.H0_H0 ;  /* 0x20000011ff037230 */ /* 0x020fe20000004100 */
[----:B------:R-:W-:Y:S01]  /*1d200*/  ISETP.GT.AND P2, PT, R0, 0xe9, P2 ;  /* 0x000000e90000780c */ /* 0x000fe20001744270 */
[----:B0-----:R-:W-:Y:S01]  /*1d210*/  @P0 IMAD.MOV.U32 R10, RZ, RZ, R8 ;  /* 0x000000ffff0a0224 */ /* 0x001fe200078e0008 */
[----:B------:R-:W-:Y:S01]  /*1d220*/  BSSY B1, `(.L_x_718) ;  /* 0x0000008000017945 */ /* 0x000fe20003800000 */
[----:B------:R-:W-:Y:S02]  /*1d230*/  @P0 IMAD.MOV.U32 R11, RZ, RZ, R7 ;  /* 0x000000ffff0b0224 */ /* 0x000fe400078e0007 */
[----:B------:R-:W-:-:S04]  /*1d240*/  FMUL R3, R3, R16 ;  /* 0x0000001003037220 */ /* 0x000fc80000400000 */
[----:B------:R-:W-:-:S05]  /*1d250*/  FFMA R3, R36, R2, R3 ;  /* 0x0000000224037223 */ /* 0x000fca0000000003 */
[----:B------:R-:W-:-:S05]  /*1d260*/  F2FP.F16.F32.PACK_AB R3, RZ, R3 ;  /* 0x00000003ff03723e */ /* 0x000fca00000000ff */
[----:B------:R0:W-:Y:S01]  /*1d270*/  @P0 STG.E.U16 desc[UR60][R10.64+0x1d0], R3 ;  /* 0x0001d0030a000986 */ /* 0x0001e2000c10153c */
[----:B------:R-:W-:Y:S05]  /*1d280*/  @!P2 BRA `(.L_x_719) ;  /* 0x000000000004a947 */ /* 0x000fea0003800000 */
[----:B------:R0:W5:Y:S02]  /*1d290*/  LDG.E.LTC128B.U16 R17, desc[UR60][R232.64+0x1d2] ;  /* 0x0001d23ce8117981 */ /* 0x000164000c1e1520 */
.L_x_719:
[----:B------:R-:W-:Y:S05]  /*1d2a0*/  BSYNC B1 ;  /* 0x0000000000017941 */ /* 0x000fea0003800000 */
.L_x_718:
[----:B0----5:R-:W-:Y:S01]  /*1d2b0*/  HADD2.F32 R3, -RZ, R17.H0_H0 ;  /* 0x20000011ff037230 */ /* 0x021fe20000004100 */
[----:B------:R-:W-:Y:S01]  /*1d2c0*/  ISETP.GT.AND P1, PT, R0, 0xe8, P6 ;  /* 0x000000e80000780c */ /* 0x000fe20003724270 */
[----:B------:R-:W-:Y:S03]  /*1d2d0*/  BSSY B1, `(.L_x_720) ;  /* 0x0000009000017945 */ /* 0x000fe60003800000 */
[----:B------:R-:W-:-:S04]  /*1d2e0*/  FMUL R6, R3, R16 ;  /* 0x0000001003067220 */ /* 0x000fc80000400000 */
[----:B------:R-:W-:-:S05]  /*1d2f0*/  FFMA R6, R37, R2, R6 ;  /* 0x0000000225067223 */ /* 0x000fca0000000006 */
[----:B------:R-:W-:-:S04]  /*1d300*/  F2FP.F16.F32.PACK_AB R6, RZ, R6 ;  /* 0x00000006ff06723e */ /* 0x000fc800000000ff */
[----:B------:R-:W-:Y:S02]  /*1d310*/  PRMT R3, R6, 0x7610, R3 ;  /* 0x0000761006037816 */ /* 0x000fe40000000003 */
[----:B------:R-:W-:-:S05]  /*1d320*/  @P2 MOV R6, R8 ;  /* 0x0000000800062202 */ /* 0x000fca0000000f00 */
[----:B------:R0:W-:Y:S01]  /*1d330*/  @P2 STG.E.U16 desc[UR60][R6.64+0x1d2], R3 ;  /* 0x0001d20306002986 */ /* 0x0001e2000c10153c */
[----:B------:R-:W-:Y:S05]  /*1d340*/  @!P1 BRA `(.L_x_721) ;  /* 0x0000000000049947 */ /* 0x000fea0003800000 */
[----:B------:R0:W5:Y:S02]  /*1d350*/  LDG.E.LTC128B.U16 R17, desc[UR60][R22.64+0x1d0] ;  /* 0x0001d03c16117981 */ /* 0x000164000c1e1520 */
.L_x_721:
[----:B------:R-:W-:Y:S05]  /*1d360*/  BSYNC B1 ;  /* 0x0000000000017941 */ /* 0x000fea0003800000 */
.L_x_720:
        /* <DEDUP_REMOVED lines=9> */
.L_x_723:
[----:B------:R-:W-:Y:S05]  /*1d400*/  BSYNC B1 ;  /* 0x0000000000017941 */ /* 0x000fea0003800000 */
.L_x_722:
        /* <DEDUP_REMOVED lines=9> */
.L_x_725:
[----:B------:R-:W-:Y:S05]  /*1d4a0*/  BSYNC B1 ;  /* 0x0000000000017941 */ /* 0x000fea0003800000 */
.L_x_724:
        /* <DEDUP_REMOVED lines=9> */
.L_x_727:
[----:B------:R-:W-:Y:S05]  /*1d540*/  BSYNC B1 ;  /* 0x0000000000017941 */ /* 0x000fea0003800000 */
.L_x_726:
        /* <DEDUP_REMOVED lines=9> */
.L_x_729:
[----:B------:R-:W-:Y:S05]  /*1d5e0*/  BSYNC B1 ;  /* 0x0000000000017941 */ /* 0x000fea0003800000 */
.L_x_728:
        /* <DEDUP_REMOVED lines=11> */
.L_x_731:
[----:B------:R-:W-:Y:S05]  /*1d6a0*/  BSYNC B1 ;  /* 0x0000000000017941 */ /* 0x000fea0003800000 */
.L_x_730:
[----:B0----5:R-:W-:Y:S01]  /*1d6b0*/  HADD2.F32 R3, -RZ, R17.H0_H0 ;  /* 0x20000011ff037230 */ /* 0x021fe20000004100 */
[----:B------:R-:W-:Y:S01]  /*1d6c0*/  ISETP.GT.AND P1, PT, R0, 0xe8, P4 ;  /* 0x000000e80000780c */ /* 0x000fe20002724270 */
[----:B------:R-:W-:Y:S01]  /*1d6d0*/  @P0 IMAD.MOV.U32 R5, RZ, RZ, R13 ;  /* 0x000000ffff050224 */ /* 0x000fe200078e000d */
[----:B------:R-:W-:Y:S02]  /*1d6e0*/  BSSY B1, `(.L_x_732) ;  /* 0x0000009000017945 */ /* 0x000fe40003800000 */
        /* <DEDUP_REMOVED lines=8> */
.L_x_733:
[----:B------:R-:W-:Y:S05]  /*1d770*/  BSYNC B1 ;  /* 0x0000000000017941 */ /* 0x000fea0003800000 */
.L_x_732:
        /* <DEDUP_REMOVED lines=9> */
.L_x_735:
[----:B------:R-:W-:Y:S05]  /*1d810*/  BSYNC B1 ;  /* 0x0000000000017941 */ /* 0x000fea0003800000 */
.L_x_734:
        /* <DEDUP_REMOVED lines=9> */
.L_x_737:
[----:B------:R-:W-:Y:S05]  /*1d8b0*/  BSYNC B1 ;  /* 0x0000000000017941 */ /* 0x000fea0003800000 */
.L_x_736:
[----:B-----5:R-:W-:Y:S01]  /*1d8c0*/  HADD2.F32 R3, -RZ, R17.H0_H0 ;  /* 0x20000011ff037230 */ /* 0x020fe20000004100 */
[----:B------:R-:W-:Y:S01]  /*1d8d0*/  @P0 MOV R5, R13 ;  /* 0x0000000d00050202 */ /* 0x000fe20000000f00 */
[----:B0-----:R-:W-:Y:S01]  /*1d8e0*/  @P0 IMAD.MOV.U32 R4, RZ, RZ, R12 ;  /* 0x000000ffff040224 */ /* 0x001fe200078e000c */
        /* <DEDUP_REMOVED lines=8> */
.L_x_739:
[----:B------:R-:W-:Y:S05]  /*1d970*/  BSYNC B1 ;  /* 0x0000000000017941 */ /* 0x000fea0003800000 */
.L_x_738:
[----:B------:R-:W-:Y:S05]  /*1d980*/  @!P3 BRA `(.L_x_740) ;  /* 0x0000006400ccb947 */ /* 0x000fea0003800000 */
[----:B-----5:R-:W-:-:S05]  /*1d990*/  HADD2.F32 R17, -RZ, R17.H0_H0 ;  /* 0x20000011ff117230 */ /* 0x020fca0000004100 */
[----:B------:R-:W-:-:S04]  /*1d9a0*/  FMUL R0, R17, R16 ;  /* 0x0000001011007220 */ /* 0x000fc80000400000 */
[----:B------:R-:W-:-:S05]  /*1d9b0*/  FFMA R0, R31, R2, R0 ;  /* 0x000000021f007223 */ /* 0x000fca0000000000 */
[----:B------:R-:W-:-:S05]  /*1d9c0*/  F2FP.F16.F32.PACK_AB R0, RZ, R0 ;  /* 0x00000000ff00723e */ /* 0x000fca00000000ff */
[----:B------:R0:W-:Y:S01]  /*1d9d0*/  STG.E.U16 desc[UR60][R12.64+0x1d2], R0 ;  /* 0x0001d2000c007986 */ /* 0x0001e2000c10153c */
[----:B------:R-:W-:Y:S05]  /*1d9e0*/  BRA `(.L_x_740) ;  /* 0x0000006400b47947 */ /* 0x000fea0003800000 */
.L_x_29:
[----:B------:R-:W2:Y:S01]  /*1d9f0*/  LDL.LU R19, [R1+0x244] ;  /* 0x0002440001137983 */ /* 0x000ea20000300800 */
[----:B------:R-:W-:-:S03]  /*1da00*/  ULDC.64 UR4, c[0x0][0x5c0] ;  /* 0x0001700000047ab9 */ /* 0x000fc60000000a00 */
[----:B------:R-:W3:Y:S04]  /*1da10*/  LDL.LU R15, [R1+0x248] ;  /* 0x00024800010f7983 */ /* 0x000ee80000300800 */
[----:B------:R-:W4:Y:S04]  /*1da20*/  LDL.LU R6, [R1+0x240] ;  /* 0x0002400001067983 */ /* 0x000f280000300800 */
[----:B------:R-:W5:Y:S04]  /*1da30*/  LDL.LU R14, [R1+0x24c] ;  /* 0x00024c00010e7983 */ /* 0x000f680000300800 */
[----:B------:R-:W5:Y:S04]  /*1da40*/  LDL.LU R18, [R1+0x250] ;  /* 0x0002500001127983 */ /* 0x000f680000300800 */
[----:B------:R-:W5:Y:S04]  /*1da50*/  LDL.LU R17, [R1+0x254] ;  /* 0x0002540001117983 */ /* 0x000f680000300800 */
[----:B------:R-:W5:Y:S04]  /*1da60*/  LDL.LU R10, [R1+0x258] ;  /* 0x00025800010a7983 */ /* 0x000f680000300800 */
[----:B------:R-:W5:Y:S04]  /*1da70*/  LDL.LU R9, [R1+0x25c] ;  /* 0x00025c0001097983 */ /* 0x000f680000300800 */
[----:B------:R-:W5:Y:S01]  /*1da80*/  LDL.LU R23, [R1+0x220] ;  /* 0x0002200001177983 */ /* 0x000f620000300800 */
[C---:B------:R-:W-:Y:S01]  /*1da90*/  LEA R12, P2, R4.reuse, UR4, 0x1 ;  /* 0x00000004040c7c11 */ /* 0x040fe2000f8408ff */
[----:B------:R-:W-:Y:S01]  /*1daa0*/  USHF.L.U64.HI UR4, UR8, 0x4, UR9 ;  /* 0x0000000408047899 */ /* 0x000fe20008010209 */
[----:B------:R-:W-:Y:S01]  /*1dab0*/  ISETP.GT.AND P5, PT, R3, 0x8, PT ;  /* 0x000000080300780c */ /* 0x000fe20003fa4270 */
[----:B------:R-:W5:Y:S01]  /*1dac0*/  LDL.LU R22, [R1+0x224] ;  /* 0x0002240001167983 */ /* 0x000f620000300800 */
[----:B------:R-:W-:Y:S01]  /*1dad0*/  LEA.HI.X R13, R4, UR5, R11, 0x1, P2 ;  /* 0x00000005040d7c11 */ /* 0x000fe200090f0c0b */
[----:B------:R-:W-:Y:S01]  /*1dae0*/  USHF.L.U32 UR5, UR8, 0x4, URZ ;  /* 0x0000000408057899 */ /* 0x000fe2000800063f */
[C---:B------:R-:W-:Y:S01]  /*1daf0*/  ISETP.GT.AND P2, PT, R0.reuse, 0x1, P0 ;  /* 0x000000010000780c */ /* 0x040fe20000744270 */
[----:B------:R-:W5:Y:S01]  /*1db00*/  LDL.LU R21, [R1+0x228] ;  /* 0x0002280001157983 */ /* 0x000f620000300800 */
[----:B------:R-:W-:-:S03]  /*1db10*/  ISETP.GT.AND P3, PT, R0, 0x1, P5 ;  /* 0x000000010000780c */ /* 0x000fc60002f64270 */
[----:B------:R-:W5:Y:S01]  /*1db20*/  LDL.LU R20, [R1+0x22c] ;  /* 0x00022c0001147983 */ /* 0x000f620000300800 */
[----:B------:R-:W-:Y:S01]  /*1db30*/  UIMAD UR7, UR9, 0xf0, URZ ;  /* 0x000000f0090778a4 */ /* 0x000fe2000f8e023f */
[-C--:B--2---:R-:W-:Y:S02]  /*1db40*/  FMUL R4, R19, R2.reuse ;  /* 0x0000000213047220 */ /* 0x084fe40000400000 */
[----:B------:R-:W2:Y:S01]  /*1db50*/  LDL.LU R19, [R1+0x230] ;  /* 0x0002300001137983 */ /* 0x000ea20000300800 */
[----:B---3--:R-:W-:Y:S02]  /*1db60*/  FMUL R5, R15, R2 ;  /* 0x000000020f057220 */ /* 0x008fe40000400000 */
[----:B------:R-:W-:Y:S01]  /*1db70*/  F2FP.F16.F32.PACK_AB R4, RZ, R4 ;  /* 0x00000004ff04723e */ /* 0x000fe200000000ff */
[----:B----4-:R-:W-:-:S03]  /*1db80*/  FMUL R6, R6, R2 ;  /* 0x0000000206067220 */ /* 0x010fc60000400000 */
[----:B0-----:R-:W-:Y:S02]  /*1db90*/  PRMT R7, R4, 0x7610, R7 ;  /* 0x0000761004077816 */ /* 0x001fe40000000007 */
[----:B------:R-:W-:Y:S02]  /*1dba0*/  F2FP.F16.F32.PACK_AB R5, RZ, R5 ;  /* 0x00000005ff05723e */ /* 0x000fe400000000ff */
[----:B------:R-:W-:Y:S01]  /*1dbb0*/  F2FP.F16.F32.PACK_AB R4, RZ, R6 ;  /* 0x00000006ff04723e */ /* 0x000fe200000000ff */
[----:B------:R0:W-:Y:S01]  /*1dbc0*/  @P2 STG.E.U16 desc[UR60][R12.64+0x2], R7 ;  /* 0x000002070c002986 */ /* 0x0001e2000c10153c */
[----:B-----5:R-:W-:Y:S01]  /*1dbd0*/  FMUL R6, R14, R2 ;  /* 0x000000020e067220 */ /* 0x020fe20000400000 */
[----:B------:R-:W-:Y:S02]  /*1dbe0*/  ISETP.GT.AND P2, PT, R0, RZ, P5 ;  /* 0x000000ff0000720c */ /* 0x000fe40002f44270 */
[----:B------:R-:W-:-:S04]  /*1dbf0*/  IADD3 R14, P4, R12, UR5, RZ ;  /* 0x000000050c0e7c10 */ /* 0x000fc8000ff9e0ff */
[----:B------:R-:W-:Y:S02]  /*1dc00*/  IADD3.X R15, R13, UR4, RZ, P4, !PT ;  /* 0x000000040d0f7c10 */ /* 0x000fe4000a7fe4ff */
[----:B0-----:R-:W-:Y:S02]  /*1dc10*/  PRMT R7, R4, 0x7610, R7 ;  /* 0x0000761004077816 */ /* 0x001fe40000000007 */
[----:B------:R-:W-:Y:S01]  /*1dc20*/  F2FP.F16.F32.PACK_AB R4, RZ, R6 ;  /* 0x00000006ff04723e */ /* 0x000fe200000000ff */
[----:B------:R-:W-:Y:S02]  /*1dc30*/  FMUL R6, R17, R2 ;  /* 0x0000000211067220 */ /* 0x000fe40000400000 */
[----:B------:R0:W-:Y:S01]  /*1dc40*/  @P1 STG.E.U16 desc[UR60][R12.64], R7 ;  /* 0x000000070c001986 */ /* 0x0001e2000c10153c */
[----:B------:R-:W-:Y:S02]  /*1dc50*/  ISETP.GT.AND P4, PT, R0, 0x9, P0 ;  /* 0x000000090000780c */ /* 0x000fe40000784270 */
[----:B------:R-:W-:Y:S01]  /*1dc60*/  F2FP.F16.F32.PACK_AB R6, RZ, R6 ;  /* 0x00000006ff06723e */ /* 0x000fe200000000ff */
[----:B------:R1:W-:Y:S01]  /*1dc70*/  @P3 STG.E.U16 desc[UR60][R14.64+0x2], R4 ;  /* 0x000002040e003986 */ /* 0x0003e2000c10153c */
[----:B0-----:R-:W-:Y:S01]  /*1dc80*/  FMUL R7, R18, R2 ;  /* 0x0000000212077220 */ /* 0x001fe20000400000 */
[----:B------:R-:W-:-:S02]  /*1dc90*/  ISETP.GT.AND P1, PT, R0, 0x8, P5 ;  /* 0x000000080000780c */ /* 0x000fc40002f24270 */
[----:B------:R-:W3:Y:S01]  /*1dca0*/  LDL.LU R18, [R1+0x234] ;  /* 0x0002340001127983 */ /* 0x000ee20000300800 */
[C---:B------:R-:W-:Y:S01]  /*1dcb0*/  ISETP.GT.AND P3, PT, R0.reuse, 0x8, P0 ;  /* 0x000000080000780c */ /* 0x040fe20000764270 */
[----:B-1----:R-:W-:Y:S01]  /*1dcc0*/  FMUL R4, R9, R2 ;  /* 0x0000000209047220 */ /* 0x002fe20000400000 */
[----:B------:R-:W-:Y:S01]  /*1dcd0*/  F2FP.F16.F32.PACK_AB R7, RZ, R7 ;  /* 0x00000007ff07723e */ /* 0x000fe200000000ff */
[----:B------:R-:W4:Y:S04]  /*1dce0*/  LDL.LU R17, [R1+0x238] ;  /* 0x0002380001117983 */ /* 0x000f280000300800 */
[----:B------:R0:W-:Y:S01]  /*1dcf0*/  @P2 STG.E.U16 desc[UR60][R14.64], R5 ;  /* 0x000000050e002986 */ /* 0x0001e2000c10153c */
[----:B------:R-:W-:Y:S02]  /*1dd00*/  ISETP.GT.AND P2, PT, R0, 0x9, P5 ;  /* 0x000000090000780c */ /* 0x000fe40002f44270 */
[----:B------:R-:W-:Y:S01]  /*1dd10*/  F2FP.F16.F32.PACK_AB R4, RZ, R4 ;  /* 0x00000004ff04723e */ /* 0x000fe200000000ff */
[----:B------:R-:W5:Y:S01]  /*1dd20*/  LDL.LU R9, [R1+0x23c] ;  /* 0x00023c0001097983 */ /* 0x000f620000300800 */
[----:B0-----:R-:W-:-:S03]  /*1dd30*/  FMUL R5, R10, R2 ;  /* 0x000000020a057220 */ /* 0x001fc60000400000 */
[----:B------:R-:W-:Y:S02]  /*1dd40*/  @P3 STG.E.U16 desc[UR60][R12.64+0x10], R7 ;  /* 0x000010070c003986 */ /* 0x000fe4000c10153c */
[----:B------:R-:W-:Y:S02]  /*1dd50*/  F2FP.F16.F32.PACK_AB R5, RZ, R5 ;  /* 0x00000005ff05723e */ /* 0x000fe400000000ff */
[----:B------:R0:W-:Y:S04]  /*1dd60*/  @P4 STG.E.U16 desc[UR60][R12.64+0x12], R6 ;  /* 0x000012060c004986 */ /* 0x0001e8000c10153c */
[----:B------:R-:W-:Y:S01]  /*1dd70*/  @P1 STG.E.U16 desc[UR60][R14.64+0x10], R5 ;  /* 0x000010050e001986 */ /* 0x000fe2000c10153c */
[----:B------:R-:W-:-:S03]  /*1dd80*/  ISETP.GT.AND P1, PT, R3, 0x80, PT ;  /* 0x000000800300780c */ /* 0x000fc60003f24270 */
[----:B------:R1:W-:Y:S01]  /*1dd90*/  @P2 STG.E.U16 desc[UR60][R14.64+0x12], R4 ;  /* 0x000012040e002986 */ /* 0x0003e2000c10153c */
[----:B------:R-:W-:Y:S01]  /*1dda0*/  ISETP.GT.AND P2, PT, R0, RZ, P1 ;  /* 0x000000ff0000720c */ /* 0x000fe20000f44270 */
[----:B0-----:R-:W-:Y:S02]  /*1ddb0*/  FMUL R6, R23, R2 ;  /* 0x0000000217067220 */ /* 0x001fe40000400000 */
[----:B------:R-:W5:Y:S01]  /*1ddc0*/  LDL.LU R10, [R1+0x200] ;  /* 0x00020000010a7983 */ /* 0x000f620000300800 */
[----:B-1----:R-:W-:Y:S02]  /*1ddd0*/  IMAD.U32 R4, RZ, RZ, UR8 ;  /* 0x00000008ff047e24 */ /* 0x002fe4000f8e00ff */
[----:B------:R-:W-:Y:S01]  /*1dde0*/  F2FP.F16.F32.PACK_AB R6, RZ, R6 ;  /* 0x00000006ff06723e */ /* 0x000fe200000000ff */
[----:B------:R-:W-:Y:S01]  /*1ddf0*/  FMUL R7, R21, R2 ;  /* 0x0000000215077220 */ /* 0x000fe20000400000 */
[----:B------:R-:W-:Y:S01]  /*1de00*/  ISETP.GT.AND P4, PT, R3, 0x88, PT ;  /* 0x000000880300780c */ /* 0x000fe20003f84270 */
[----:B------:R-:W-:Y:S01]  /*1de10*/  IMAD.WIDE.U32 R4, R4, 0xf0, R14 ;  /* 0x000000f004047825 */ /* 0x000fe200078e000e */
[----:B------:R-:W5:Y:S03]  /*1de20*/  LDL.LU R234, [R1+0x204] ;  /* 0x0002040001ea7983 */ /* 0x000f660000300800 */
[----:B------:R-:W-:-:S05]  /*1de30*/  VIADD R5, R5, UR7 ;  /* 0x0000000705057c36 */ /* 0x000fca0008000000 */
[----:B------:R0:W-:Y:S01]  /*1de40*/  @P2 STG.E.U16 desc[UR60][R4.64], R6 ;  /* 0x0000000604002986 */ /* 0x0001e2000c10153c */
[----:B------:R-:W-:Y:S01]  /*1de50*/  ISETP.GT.AND P2, PT, R0, 0x1, P1 ;  /* 0x000000010000780c */ /* 0x000fe20000f44270 */
[----:B0-----:R-:W-:-:S05]  /*1de60*/  FMUL R6, R22, R2 ;  /* 0x0000000216067220 */ /* 0x001fca0000400000 */
[----:B------:R-:W-:-:S07]  /*1de70*/  F2FP.F16.F32.PACK_AB R6, RZ, R6 ;  /* 0x00000006ff06723e */ /* 0x000fce00000000ff */
[----:B------:R0:W-:Y:S01]  /*1de80*/  @P2 STG.E.U16 desc[UR60][R4.64+0x2], R6 ;  /* 0x0000020604002986 */ /* 0x0001e2000c10153c */
[----:B------:R-:W-:Y:S02]  /*1de90*/  ISETP.GT.AND P2, PT, R0, RZ, P4 ;  /* 0x000000ff0000720c */ /* 0x000fe40002744270 */
[----:B------:R-:W-:-:S04]  /*1dea0*/  F2FP.F16.F32.PACK_AB R7, RZ, R7 ;  /* 0x00000007ff07723e */ /* 0x000fc800000000ff */
[----:B------:R-:W-:Y:S02]  /*1deb0*/  PRMT R8, R7, 0x7610, R8 ;  /* 0x0000761007087816 */ /* 0x000fe40000000008 */
[----:B0-----:R-:W-:-:S04]  /*1dec0*/  IADD3 R6, P3, R4, UR5, RZ ;  /* 0x0000000504067c10 */ /* 0x001fc8000ff7e0ff */
[----:B------:R-:W-:-:S05]  /*1ded0*/  IADD3.X R7, R5, UR4, RZ, P3, !PT ;  /* 0x0000000405077c10 */ /* 0x000fca0009ffe4ff */
[----:B------:R0:W-:Y:S01]  /*1dee0*/  @P2 STG.E.U16 desc[UR60][R6.64], R8 ;  /* 0x0000000806002986 */ /* 0x0001e2000c10153c */
[----:B------:R-:W-:Y:S01]  /*1def0*/  ISETP.GT.AND P2, PT, R0, 0x1, P4 ;  /* 0x000000010000780c */ /* 0x000fe20002744270 */
[----:B0-----:R-:W-:-:S05]  /*1df00*/  FMUL R8, R20, R2 ;  /* 0x0000000214087220 */ /* 0x001fca0000400000 */
[----:B------:R-:W-:-:S07]  /*1df10*/  F2FP.F16.F32.PACK_AB R8, RZ, R8 ;  /* 0x00000008ff08723e */ /* 0x000fce00000000ff */
[----:B------:R2:W-:Y:S01]  /*1df20*/  @P2 STG.E.U16 desc[UR60][R6.64+0x2], R8 ;  /* 0x0000020806002986 */ /* 0x0005e2000c10153c */
[----:B------:R-:W-:Y:S01]  /*1df30*/  ISETP.GT.AND P2, PT, R0, 0x8, P1 ;  /* 0x000000080000780c */ /* 0x000fe20000f44270 */
[----:B--2---:R-:W-:-:S05]  /*1df40*/  FMUL R8, R19, R2 ;  /* 0x0000000213087220 */ /* 0x004fca0000400000 */
[----:B------:R-:W-:-:S07]  /*1df50*/  F2FP.F16.F32.PACK_AB R8, RZ, R8 ;  /* 0x00000008ff08723e */ /* 0x000fce00000000ff */
[----:B------:R3:W-:Y:S01]  /*1df60*/  @P2 STG.E.U16 desc[UR60][R4.64+0x10], R8 ;  /* 0x0000100804002986 */ /* 0x0007e2000c10153c */
[----:B------:R-:W-:Y:S01]  /*1df70*/  ISETP.GT.AND P2, PT, R0, 0x9, P1 ;  /* 0x000000090000780c */ /* 0x000fe20000f44270 */
[----:B---3--:R-:W-:-:S05]  /*1df80*/  FMUL R8, R18, R2 ;  /* 0x0000000212087220 */ /* 0x008fca0000400000 */
[----:B------:R-:W-:-:S07]  /*1df90*/  F2FP.F16.F32.PACK_AB R8, RZ, R8 ;  /* 0x00000008ff08723e */ /* 0x000fce00000000ff */
[----:B------:R4:W-:Y:S02]  /*1dfa0*/  @P2 STG.E.U16 desc[UR60][R4.64+0x12], R8 ;  /* 0x0000120804002986 */ /* 0x0009e4000c10153c */
[----:B----4-:R-:W-:Y:S02]  /*1dfb0*/  FMUL R8, R17, R2 ;  /* 0x0000000211087220 */ /* 0x010fe40000400000 */
[----:B------:R-:W2:Y:S04]  /*1dfc0*/  LDL.LU R17, [R1+0x208] ;  /* 0x0002080001117983 */ /* 0x000ea80000300800 */
[----:B------:R-:W3:Y:S04]  /*1dfd0*/  LDL.LU R233, [R1+0x20c] ;  /* 0x00020c0001e97983 */ /* 0x000ee80000300800 */
[----:B------:R-:W4:Y:S04]  /*1dfe0*/  LDL.LU R23, [R1+0x210] ;  /* 0x0002100001177983 */ /* 0x000f280000300800 */
[----:B------:R-:W4:Y:S04]  /*1dff0*/  LDL.LU R22, [R1+0x214] ;  /* 0x0002140001167983 */ /* 0x000f280000300800 */
[----:B------:R-:W4:Y:S04]  /*1e000*/  LDL.LU R21, [R1+0x218] ;  /* 0x0002180001157983 */ /* 0x000f280000300800 */
[----:B------:R-:W4:Y:S01]  /*1e010*/  LDL.LU R20, [R1+0x21c] ;  /* 0x00021c0001147983 */ /* 0x000f220000300800 */
[----:B------:R-:W-:-:S02]  /*1e020*/  ISETP.GT.AND P2, PT, R0, 0x8, P4 ;  /* 0x000000080000780c */ /* 0x000fc40002744270 */
[----:B------:R-:W-:Y:S01]  /*1e030*/  F2FP.F16.F32.PACK_AB R8, RZ, R8 ;  /* 0x00000008ff08723e */ /* 0x000fe200000000ff */
[----:B------:R-:W-:Y:S01]  /*1e040*/  USHF.L.U32 UR14, UR8, 0x8, URZ ;  /* 0x00000008080e7899 */ /* 0x000fe2000800063f */
[----:B------:R-:W-:Y:S01]  /*1e050*/  MOV R18, UR5 ;  /* 0x0000000500127c02 */ /* 0x000fe20008000f00 */
[----:B------:R-:W-:Y:S01]  /*1e060*/  USHF.L.U64.HI UR13, UR8, 0x8, UR9 ;  /* 0x00000008080d7899 */ /* 0x000fe20008010209 */
[-C--:B-----5:R-:W-:Y:S01]  /*1e070*/  FMUL R10, R10, R2.reuse ;  /* 0x000000020a0a7220 */ /* 0x0a0fe20000400000 */
[----:B------:R-:W5:Y:S06]  /*1e080*/  LDL.LU R232, [R1+0x1ec] ;  /* 0x0001ec0001e87983 */ /* 0x000f6c0000300800 */
[----:B------:R0:W-:Y:S01]  /*1e090*/  @P2 STG.E.U16 desc[UR60][R6.64+0x10], R8 ;  /* 0x0000100806002986 */ /* 0x0001e2000c10153c */
[----:B------:R-:W-:Y:S01]  /*1e0a0*/  ISETP.GT.AND P2, PT, R0, 0x9, P4 ;  /* 0x000000090000780c */ /* 0x000fe20002744270 */
[----:B0-----:R-:W-:-:S05]  /*1e0b0*/  FMUL R8, R9, R2 ;  /* 0x0000000209087220 */ /* 0x001fca0000400000 */
[----:B------:R-:W-:Y:S01]  /*1e0c0*/  F2FP.F16.F32.PACK_AB R8, RZ, R8 ;  /* 0x00000008ff08723e */ /* 0x000fe200000000ff */
[----:B------:R-:W-:-:S06]  /*1e0d0*/  IMAD.U32 R9, RZ, RZ, UR4 ;  /* 0x00000004ff097e24 */ /* 0x000fcc000f8e00ff */
[----:B------:R0:W-:Y:S01]  /*1e0e0*/  @P2 STG.E.U16 desc[UR60][R6.64+0x12], R8 ;  /* 0x0000120806002986 */ /* 0x0001e2000c10153c */
[----:B------:R-:W-:Y:S01]  /*1e0f0*/  IADD3 R18, P2, P3, R18, UR14, R4 ;  /* 0x0000000e12127c10 */ /* 0x000fe2000fb5e004 */
[----:B0-----:R-:W-:Y:S01]  /*1e100*/  IMAD.U32 R6, RZ, RZ, UR8 ;  /* 0x00000008ff067e24 */ /* 0x001fe2000f8e00ff */
[----:B------:R-:W-:-:S03]  /*1e110*/  MOV R8, UR5 ;  /* 0x0000000500087c02 */ /* 0x000fc60008000f00 */
[----:B------:R-:W-:Y:S01]  /*1e120*/  IMAD.WIDE.U32 R6, R6, 0xf0, R14 ;  /* 0x000000f006067825 */ /* 0x000fe200078e000e */
[----:B------:R-:W-:-:S03]  /*1e130*/  IADD3.X R19, R9, UR13, R5, P2, P3 ;  /* 0x0000000d09137c10 */ /* 0x000fc600097e6405 */
[----:B------:R-:W-:Y:S01]  /*1e140*/  VIADD R7, R7, UR7 ;  /* 0x0000000707077c36 */ /* 0x000fe20008000000 */
[----:B------:R-:W-:-:S04]  /*1e150*/  IADD3 R8, P2, P3, R8, UR14, R6 ;  /* 0x0000000e08087c10 */ /* 0x000fc8000fb5e006 */
[----:B------:R-:W-:Y:S02]  /*1e160*/  IADD3.X R9, R9, UR13, R7, P2, P3 ;  /* 0x0000000d09097c10 */ /* 0x000fe400097e6407 */
[----:B------:R-:W-:Y:S02]  /*1e170*/  IADD3 R4, P2, R4, UR14, RZ ;  /* 0x0000000e04047c10 */ /* 0x000fe4000ff5e0ff */
[----:B------:R-:W-:Y:S02]  /*1e180*/  ISETP.GT.AND P3, PT, R3, 0x100, PT ;  /* 0x000001000300780c */ /* 0x000fe40003f64270 */
[----:B------:R-:W-:Y:S02]  /*1e190*/  IADD3.X R5, R5, UR13, RZ, P2, !PT ;  /* 0x0000000d05057c10 */ /* 0x000fe400097fe4ff */
[----:B------:R-:W-:Y:S02]  /*1e1a0*/  ISETP.GT.AND P2, PT, R0, RZ, P3 ;  /* 0x000000ff0000720c */ /* 0x000fe40001f44270 */
[----:B------:R-:W-:-:S11]  /*1e1b0*/  F2FP.F16.F32.PACK_AB R10, RZ, R10 ;  /* 0x0000000aff0a723e */ /* 0x000fd600000000ff */
[----:B------:R0:W-:Y:S01]  /*1e1c0*/  @P2 STG.E.U16 desc[UR60][R4.64], R10 ;  /* 0x0000000a04002986 */ /* 0x0001e2000c10153c */
[----:B------:R-:W-:Y:S01]  /*1e1d0*/  ISETP.GT.AND P2, PT, R0, 0x1, P3 ;  /* 0x000000010000780c */ /* 0x000fe20001f44270 */
[----:B0-----:R-:W-:-:S05]  /*1e1e0*/  FMUL R10, R234, R2 ;  /* 0x00000002ea0a7220 */ /* 0x001fca0000400000 */
[----:B------:R-:W-:-:S07]  /*1e1f0*/  F2FP.F16.F32.PACK_AB R10, RZ, R10 ;  /* 0x0000000aff0a723e */ /* 0x000fce00000000ff */
[----:B------:R0:W-:Y:S02]  /*1e200*/  @P2 STG.E.U16 desc[UR60][R4.64+0x2], R10 ;  /* 0x0000020a04002986 */ /* 0x0001e4000c10153c */
[----:B0-----:R-:W-:-:S04]  /*1e210*/  IADD3 R10, P2, R4, UR5, RZ ;  /* 0x00000005040a7c10 */ /* 0x001fc8000ff5e0ff */
[----:B------:R-:W-:Y:S02]  /*1e220*/  IADD3.X R11, R5, UR4, RZ, P2, !PT ;  /* 0x00000004050b7c10 */ /* 0x000fe400097fe4ff */
[----:B------:R-:W-:-:S04]  /*1e230*/  ISETP.GT.AND P2, PT, R3, 0x108, PT ;  /* 0x000001080300780c */ /* 0x000fc80003f44270 */
[----:B------:R-:W-:Y:S01]  /*1e240*/  ISETP.GT.AND P6, PT, R0, RZ, P2 ;  /* 0x000000ff0000720c */ /* 0x000fe200017c4270 */
[----:B--2---:R-:W-:-:S05]  /*1e250*/  FMUL R17, R17, R2 ;  /* 0x0000000211117220 */ /* 0x004fca0000400000 */
[----:B------:R-:W-:Y:S02]  /*1e260*/  F2FP.F16.F32.PACK_AB R3, RZ, R17 ;  /* 0x00000011ff03723e */ /* 0x000fe400000000ff */
[----:B------:R-:W2:Y:S05]  /*1e270*/  LDL.LU R17, [R1+0x1e8] ;  /* 0x0001e80001117983 */ /* 0x000eaa0000300800 */
[----:B------:R3:W-:Y:S01]  /*1e280*/  @P6 STG.E.U16 desc[UR60][R10.64], R3 ;  /* 0x000000030a006986 */ /* 0x0007e2000c10153c */
[----:B------:R-:W-:Y:S01]  /*1e290*/  ISETP.GT.AND P6, PT, R0, 0x1, P2 ;  /* 0x000000010000780c */ /* 0x000fe200017c4270 */
[----:B---3--:R-:W-:-:S05]  /*1e2a0*/  FMUL R3, R233, R2 ;  /* 0x00000002e9037220 */ /* 0x008fca0000400000 */
[----:B------:R-:W-:-:S07]  /*1e2b0*/  F2FP.F16.F32.PACK_AB R3, RZ, R3 ;  /* 0x00000003ff03723e */ /* 0x000fce00000000ff */
[----:B------:R0:W-:Y:S04]  /*1e2c0*/  @P6 STG.E.U16 desc[UR60][R10.64+0x2], R3 ;  /* 0x000002030a006986 */ /* 0x0001e8000c10153c */
[----:B0-----:R-:W3:Y:S04]  /*1e2d0*/  LDL.LU R10, [R1+0x1e0] ;  /* 0x0001e000010a7983 */ /* 0x001ee80000300800 */
[----:B------:R-:W5:Y:S01]  /*1e2e0*/  LDL.LU R11, [R1+0x1e4] ;  /* 0x0001e400010b7983 */ /* 0x000f620000300800 */
[----:B------:R-:W-:Y:S01]  /*1e2f0*/  ISETP.GT.AND P6, PT, R0, 0x8, P3 ;  /* 0x000000080000780c */ /* 0x000fe20001fc4270 */
[----:B----4-:R-:W-:-:S02]  /*1e300*/  FMUL R3, R23, R2 ;  /* 0x0000000217037220 */ /* 0x010fc40000400000 */
[----:B------:R-:W4:Y:S03]  /*1e310*/  LDL.LU R23, [R1+0x1f0] ;  /* 0x0001f00001177983 */ /* 0x000f260000300800 */
[----:B------:R-:W-:-:S07]  /*1e320*/  F2FP.F16.F32.PACK_AB R3, RZ, R3 ;  /* 0x00000003ff03723e */ /* 0x000fce00000000ff */
[----:B------:R0:W-:Y:S01]  /*1e330*/  @P6 STG.E.U16 desc[UR60][R4.64+0x10], R3 ;  /* 0x0000100304006986 */ /* 0x0001e2000c10153c */
[----:B------:R-:W-:Y:S01]  /*1e340*/  ISETP.GT.AND P6, PT, R0, 0x9, P3 ;  /* 0x000000090000780c */ /* 0x000fe20001fc4270 */
[----:B0-----:R-:W-:Y:S02]  /*1e350*/  FMUL R3, R22, R2 ;  /* 0x0000000216037220 */ /* 0x001fe40000400000 */
[----:B------:R-:W4:Y:S03]  /*1e360*/  LDL.LU R22, [R1+0x1f4] ;  /* 0x0001f40001167983 */ /* 0x000f260000300800 */
[----:B------:R-:W-:-:S07]  /*1e370*/  F2FP.F16.F32.PACK_AB R3, RZ, R3 ;  /* 0x00000003ff03723e */ /* 0x000fce00000000ff */
[----:B------:R0:W-:Y:S02]  /*1e380*/  @P6 STG.E.U16 desc[UR60][R4.64+0x12], R3 ;  /* 0x0000120304006986 */ /* 0x0001e4000c10153c */
[----:B0-----:R-:W-:Y:S01]  /*1e390*/  IADD3 R4, P6, R4, UR5, RZ ;  /* 0x0000000504047c10 */ /* 0x001fe2000ffde0ff */
[----:B------:R-:W-:Y:S02]  /*1e3a0*/  FMUL R3, R21, R2 ;  /* 0x0000000215037220 */ /* 0x000fe40000400000 */
[----:B------:R-:W4:Y:S01]  /*1e3b0*/  LDL.LU R21, [R1+0x1f8] ;  /* 0x0001f80001157983 */ /* 0x000f220000300800 */
[----:B------:R-:W-:Y:S02]  /*1e3c0*/  IADD3.X R5, R5, UR4, RZ, P6, !PT ;  /* 0x0000000405057c10 */ /* 0x000fe4000b7fe4ff */
[----:B------:R-:W-:Y:S02]  /*1e3d0*/  ISETP.GT.AND P6, PT, R0, 0x8, P2 ;  /* 0x000000080000780c */ /* 0x000fe400017c4270 */
[----:B------:R-:W-:-:S11]  /*1e3e0*/  F2FP.F16.F32.PACK_AB R3, RZ, R3 ;  /* 0x00000003ff03723e */ /* 0x000fd600000000ff */
[----:B------:R0:W-:Y:S02]  /*1e3f0*/  @P6 STG.E.U16 desc[UR60][R4.64+0x10], R3 ;  /* 0x0000100304006986 */ /* 0x0001e4000c10153c */
[----:B0-----:R-:W-:Y:S02]  /*1e400*/  FMUL R3, R20, R2 ;  /* 0x0000000214037220 */ /* 0x001fe40000400000 */
[----:B------:R-:W4:Y:S01]  /*1e410*/  LDL.LU R20, [R1+0x1fc] ;  /* 0x0001fc0001147983 */ /* 0x000f220000300800 */
[----:B------:R-:W-:-:S03]  /*1e420*/  ISETP.GT.AND P6, PT, R0, 0x9, P2 ;  /* 0x000000090000780c */ /* 0x000fc600017c4270 */
[----:B------:R-:W4:Y:S01]  /*1e430*/  LDL.LU R235, [R1+0x1c0] ;  /* 0x0001c00001eb7983 */ /* 0x000f220000300800 */
[----:B------:R-:W-:-:S03]  /*1e440*/  F2FP.F16.F32.PACK_AB R3, RZ, R3 ;  /* 0x00000003ff03723e */ /* 0x000fc600000000ff */
[----:B------:R-:W4:Y:S04]  /*1e450*/  LDL.LU R234, [R1+0x1c4] ;  /* 0x0001c40001ea7983 */ /* 0x000f280000300800 */
[----:B------:R-:W4:Y:S04]  /*1e460*/  LDL.LU R233, [R1+0x1c8] ;  /* 0x0001c80001e97983 */ /* 0x000f280000300800 */
[----:B------:R3:W-:Y:S01]  /*1e470*/  @P6 STG.E.U16 desc[UR60][R18.64+0x12], R3 ;  /* 0x0000120312006986 */ /* 0x0007e2000c10153c */
[----:B------:R-:W-:Y:S01]  /*1e480*/  ISETP.GT.AND P6, PT, R0, 0x10, P0 ;  /* 0x000000100000780c */ /* 0x000fe200007c4270 */
[----:B---3--:R-:W-:-:S05]  /*1e490*/  FMUL R3, R10, R2 ;  /* 0x000000020a037220 */ /* 0x008fca0000400000 */
[----:B------:R-:W-:-:S07]  /*1e4a0*/  F2FP.F16.F32.PACK_AB R3, RZ, R3 ;  /* 0x00000003ff03723e */ /* 0x000fce00000000ff */
[----:B------:R5:W-:Y:S01]  /*1e4b0*/  @P6 STG.E.U16 desc[UR60][R12.64+0x20], R3 ;  /* 0x000020030c006986 */ /* 0x000be2000c10153c */
[----:B------:R-:W-:Y:S01]  /*1e4c0*/  ISETP.GT.AND P6, PT, R0, 0x11, P0 ;  /* 0x000000110000780c */ /* 0x000fe200007c4270 */
[----:B-----5:R-:W-:-:S05]  /*1e4d0*/  FMUL R3, R11, R2 ;  /* 0x000000020b037220 */ /* 0x020fca0000400000 */
[----:B------:R-:W-:-:S07]  /*1e4e0*/  F2FP.F16.F32.PACK_AB R3, RZ, R3 ;  /* 0x00000003ff03723e */ /* 0x000fce00000000ff */
[----:B------:R2:W-:Y:S01]  /*1e4f0*/  @P6 STG.E.U16 desc[UR60][R12.64+0x22], R3 ;  /* 0x000022030c006986 */ /* 0x0005e2000c10153c */
[----:B------:R-:W-:Y:S01]  /*1e500*/  ISETP.GT.AND P6, PT, R0, 0x10, P5 ;  /* 0x000000100000780c */ /* 0x000fe20002fc4270 */
[----:B--2---:R-:W-:-:S05]  /*1e510*/  FMUL R3, R17, R2 ;  /* 0x0000000211037220 */ /* 0x004fca0000400000 */
[----:B------:R-:W-:-:S07]  /*1e520*/  F2FP.F16.F32.PACK_AB R3, RZ, R3 ;  /* 0x00000003ff03723e */ /* 0x000fce00000000ff */
[----:B------:R0:W-:Y:S01]  /*1e530*/  @P6 STG.E.U16 desc[UR60][R14.64+0x20], R3 ;  /* 0x000020030e006986 */ /* 0x0001e2000c10153c */
[----:B------:R-:W-:Y:S01]  /*1e540*/  ISETP.GT.AND P6, PT, R0, 0x11, P5 ;  /* 0x000000110000780c */ /* 0x000fe20002fc4270 */
[----:B0-----:R-:W-:Y:S02]  /*1e550*/  FMUL R3, R232, R2 ;  /* 0x00000002e8037220 */ /* 0x001fe40000400000 */
[----:B------:R-:W2:Y:S03]  /*1e560*/  LDL.LU R232, [R1+0x1cc] ;  /* 0x0001cc0001e87983 */ /* 0x000ea60000300800 */
[----:B------:R-:W-:-:S07]  /*1e570*/  F2FP.F16.F32.PACK_AB R3, RZ, R3 ;  /* 0x00000003ff03723e */ /* 0x000fce00000000ff */
[----:B------:R4:W-:Y:S01]  /*1e580*/  @P6 STG.E.U16 desc[UR60][R14.64+0x22], R3 ;  /* 0x000022030e006986 */ /* 0x0009e2000c10153c */
[----:B------:R-:W-:Y:S01]  /*1e590*/  ISETP.GT.AND P6, PT, R0, 0x18, P0 ;  /* 0x000000180000780c */ /* 0x000fe200007c4270 */
[----:B----4-:R-:W-:Y:S02]  /*1e5a0*/  FMUL R3, R23, R2 ;  /* 0x0000000217037220 */ /* 0x010fe40000400000 */
[----:B------:R-:W3:Y:S03]  /*1e5b0*/  LDL.LU R23, [R1+0x1d0] ;  /* 0x0001d00001177983 */ /* 0x000ee60000300800 */
[----:B------:R-:W-:-:S07]  /*1e5c0*/  F2FP.F16.F32.PACK_AB R3, RZ, R3 ;  /* 0x00000003ff03723e */ /* 0x000fce00000000ff */
[----:B------:R0:W-:Y:S01]  /*1e5d0*/  @P6 STG.E.U16 desc[UR60][R12.64+0x30], R3 ;  /* 0x000030030c006986 */ /* 0x0001e2000c10153c */
[----:B------:R-:W-:Y:S01]  /*1e5e0*/  ISETP.GT.AND P6, PT, R0, 0x19, P0 ;  /* 0x000000190000780c */ /* 0x000fe200007c4270 */
[----:B0-----:R-:W-:Y:S02]  /*1e5f0*/  FMUL R3, R22, R2 ;  /* 0x0000000216037220 */ /* 0x001fe40000400000 */
[----:B------:R-:W4:Y:S03]  /*1e600*/  LDL.LU R22, [R1+0x1d4] ;  /* 0x0001d40001167983 */ /* 0x000f260000300800 */
[----:B------:R-:W-:-:S07]  /*1e610*/  F2FP.F16.F32.PACK_AB R3, RZ, R3 ;  /* 0x00000003ff03723e */ /* 0x000fce00000000ff */
[----:B------:R0:W-:Y:S01]  /*1e620*/  @P6 STG.E.U16 desc[UR60][R12.64+0x32], R3 ;  /* 0x000032030c006986 */ /* 0x0001e2000c10153c */
[----:B------:R-:W-:Y:S01]  /*1e630*/  ISETP.GT.AND P6, PT, R0, 0x18, P5 ;  /* 0x000000180000780c */ /* 0x000fe20002fc4270 */
[----:B0-----:R-:W-:Y:S02]  /*1e640*/  FMUL R3, R21, R2 ;  /* 0x0000000215037220 */ /* 0x001fe40000400000 */
[----:B------:R-:W5:Y:S03]  /*1e650*/  LDL.LU R21, [R1+0x1d8] ;  /* 0x0001d80001157983 */ /* 0x000f660000300800 */
[----:B------:R-:W-:-:S07]  /*1e660*/  F2FP.F16.F32.PACK_AB R3, RZ, R3 ;  /* 0x00000003ff03723e */ /* 0x000fce00000000ff */
[----:B------:R0:W-:Y:S02]  /*1e670*/  @P6 STG.E.U16 desc[UR60][R14.64+0x30], R3 ;  /* 0x000030030e006986 */ /* 0x0001e4000c10153c */
[----:B0-----:R-:W-:Y:S02]  /*1e680*/  FMUL R3, R20, R2 ;  /* 0x0000000214037220 */ /* 0x001fe40000400000 */
[----:B------:R-:W5:Y:S04]  /*1e690*/  LDL.LU R20, [R1+0x1dc] ;  /* 0x0001dc0001147983 */ /* 0x000f680000300800 */
[----:B------:R-:W5:Y:S04]  /*1e6a0*/  LDL.LU R18, [R1+0x1a0] ;  /* 0x0001a00001127983 */ /* 0x000f680000300800 */
[----:B------:R-:W5:Y:S01]  /*1e6b0*/  LDL.LU R19, [R1+0x1a4] ;  /* 0x0001a40001137983 */ /* 0x000f620000300800 */
[----:B------:R-:W-:-:S02]  /*1e6c0*/  ISETP.GT.AND P6, PT, R0, 0x19, P5 ;  /* 0x000000190000780c */ /* 0x000fc40002fc4270 */
[----:B------:R-:W-:Y:S01]  /*1e6d0*/  F2FP.F16.F32.PACK_AB R3, RZ, R3 ;  /* 0x00000003ff03723e */ /* 0x000fe200000000ff */
[----:B------:R-:W5:Y:S10]  /*1e6e0*/  LDL.LU R17, [R1+0x1ac] ;  /* 0x0001ac0001117983 */ /* 0x000f740000300800 */
[----:B------:R0:W-:Y:S01]  /*1e6f0*/  @P6 STG.E.U16 desc[UR60][R14.64+0x32], R3 ;  /* 0x000032030e006986 */ /* 0x0001e2000c10153c */
[----:B------:R-:W-:Y:S01]  /*1e700*/  ISETP.GT.AND P6, PT, R0, 0x10, P1 ;  /* 0x000000100000780c */ /* 0x000fe20000fc4270 */
[----:B0-----:R-:W-:-:S05]  /*1e710*/  FMUL R3, R235, R2 ;  /* 0x00000002eb037220 */ /* 0x001fca0000400000 */
[----:B------:R-:W-:-:S07]  /*1e720*/  F2FP.F16.F32.PACK_AB R3, RZ, R3 ;  /* 0x00000003ff03723e */ /* 0x000fce00000000ff */
[----:B------:R0:W-:Y:S01]  /*1e730*/  @P6 STG.E.U16 desc[UR60][R6.64+0x20], R3 ;  /* 0x0000200306006986 */ /* 0x0001e2000c10153c */
[----:B------:R-:W-:-:S04]  /*1e740*/  IADD3 R4, P6, R6, UR5, RZ ;  /* 0x0000000506047c10 */ /* 0x000fc8000ffde0ff */
[----:B------:R-:W-:Y:S02]  /*1e750*/  IADD3.X R5, R7, UR4, RZ, P6, !PT ;  /* 0x0000000407057c10 */ /* 0x000fe4000b7fe4ff */
[----:B------:R-:W-:Y:S01]  /*1e760*/  ISETP.GT.AND P6, PT, R0, 0x11, P1 ;  /* 0x000000110000780c */ /* 0x000fe20000fc4270 */
[----:B0-----:R-:W-:-:S05]  /*1e770*/  FMUL R3, R234, R2 ;  /* 0x00000002ea037220 */ /* 0x001fca0000400000 */
[----:B------:R-:W-:-:S07]  /*1e780*/  F2FP.F16.F32.PACK_AB R3, RZ, R3 ;  /* 0x00000003ff03723e */ /* 0x000fce00000000ff */
        /* <DEDUP_REMOVED lines=8> */
[----:B--2---:R-:W-:-:S05]  /*1e810*/  FMUL R3, R232, R2 ;  /* 0x00000002e8037220 */ /* 0x004fca0000400000 */
[----:B------:R-:W-:-:S07]  /*1e820*/  F2FP.F16.F32.PACK_AB R3, RZ, R3 ;  /* 0x00000003ff03723e */ /* 0x000fce00000000ff */
[----:B------:R3:W-:Y:S01]  /*1e830*/  @P6 STG.E.U16 desc[UR60][R4.64+0x22], R3 ;  /* 0x0000220304006986 */ /* 0x0007e2000c10153c */
[----:B------:R-:W-:Y:S01]  /*1e840*/  ISETP.GT.AND P6, PT, R0, 0x18, P1 ;  /* 0x000000180000780c */ /* 0x000fe20000fc4270 */
[----:B---3--:R-:W-:Y:S02]  /*1e850*/  FMUL R3, R23, R2 ;  /* 0x0000000217037220 */ /* 0x008fe40000400000 */
        /* <DEDUP_REMOVED lines=9> */
[----:B-----5:R-:W-:Y:S02]  /*1e8f0*/  FMUL R3, R21, R2 ;  /* 0x0000000215037220 */ /* 0x020fe40000400000 */
[----:B------:R-:W4:Y:S03]  /*1e900*/  LDL.LU R21, [R1+0x1b8] ;  /* 0x0001b80001157983 */ /* 0x000f260000300800 */
[----:B------:R-:W-:-:S07]  /*1e910*/  F2FP.F16.F32.PACK_AB R3, RZ, R3 ;  /* 0x00000003ff03723e */ /* 0x000fce00000000ff */
[----:B------:R0:W-:Y:S01]  /*1e920*/  @P6 STG.E.U16 desc[UR60][R4.64+0x30], R3 ;  /* 0x0000300304006986 */ /* 0x0001e2000c10153c */
[----:B------:R-:W-:Y:S01]  /*1e930*/  ISETP.GT.AND P6, PT, R0, 0x19, P4 ;  /* 0x000000190000780c */ /* 0x000fe200027c4270 */
[----:B0-----:R-:W-:Y:S02]  /*1e940*/  FMUL R3, R20, R2 ;  /* 0x0000000214037220 */ /* 0x001fe40000400000 */
[----:B------:R-:W5:Y:S03]  /*1e950*/  LDL.LU R20, [R1+0x1bc] ;  /* 0x0001bc0001147983 */ /* 0x000f660000300800 */
[----:B------:R-:W-:Y:S01]  /*1e960*/  F2FP.F16.F32.PACK_AB R3, RZ, R3 ;  /* 0x00000003ff03723e */ /* 0x000fe200000000ff */
[----:B------:R-:W5:Y:S06]  /*1e970*/  LDL.LU R235, [R1+0x180] ;  /* 0x0001800001eb7983 */ /* 0x000f6c0000300800 */
[----:B------:R0:W-:Y:S01]  /*1e980*/  @P6 STG.E.U16 desc[UR60][R4.64+0x32], R3 ;  /* 0x0000320304006986 */ /* 0x0001e2000c10153c */
[----:B------:R-:W-:-:S03]  /*1e990*/  ISETP.GT.AND P6, PT, R0, 0x10, P3 ;  /* 0x000000100000780c */ /* 0x000fc60001fc4270 */
[----:B------:R-:W5:Y:S04]  /*1e9a0*/  LDL.LU R234, [R1+0x184] ;  /* 0x0001840001ea7983 */ /* 0x000f680000300800 */
[----:B------:R-:W5:Y:S01]  /*1e9b0*/  LDL.LU R233, [R1+0x188] ;  /* 0x0001880001e97983 */ /* 0x000f620000300800 */
[----:B0-----:R-:W-:-:S03]  /*1e9c0*/  FMUL R3, R18, R2 ;  /* 0x0000000212037220 */ /* 0x001fc60000400000 */
[----:B------:R-:W5:Y:S02]  /*1e9d0*/  LDL.LU R232, [R1+0x18c] ;  /* 0x00018c0001e87983 */ /* 0x000f640000300800 */
[----:B------:R-:W-:-:S05]  /*1e9e0*/  F2FP.F16.F32.PACK_AB R3, RZ, R3 ;  /* 0x00000003ff03723e */ /* 0x000fca00000000ff */
[----:B------:R0:W-:Y:S01]  /*1e9f0*/  @P6 STG.E.U16 desc[UR60][R10.64+0x20], R3 ;  /* 0x000020030a006986 */ /* 0x0001e2000c10153c */
[----:B------:R-:W-:Y:S01]  /*1ea00*/  ISETP.GT.AND P6, PT, R0, 0x11, P3 ;  /* 0x000000110000780c */ /* 0x000fe20001fc4270 */
[----:B0-----:R-:W-:-:S05]  /*1ea10*/  FMUL R3, R19, R2 ;  /* 0x0000000213037220 */ /* 0x001fca0000400000 */
[----:B------:R-:W-:-:S07]  /*1ea20*/  F2FP.F16.F32.PACK_AB R3, RZ, R3 ;  /* 0x00000003ff03723e */ /* 0x000fce00000000ff */
[----:B------:R0:W-:Y:S04]  /*1ea30*/  @P6 STG.E.U16 desc[UR60][R10.64+0x22], R3 ;  /* 0x000022030a006986 */ /* 0x0001e8000c10153c */
[----:B0-----:R-:W2:Y:S01]  /*1ea40*/  LDL.LU R3, [R1+0x1a8] ;  /* 0x0001a80001037983 */ /* 0x001ea20000300800 */
[----:B------:R-:W-:-:S04]  /*1ea50*/  IADD3 R18, P6, R10, UR5, RZ ;  /* 0x000000050a127c10 */ /* 0x000fc8000ffde0ff */
[----:B------:R-:W-:Y:S02]  /*1ea60*/  IADD3.X R19, R11, UR4, RZ, P6, !PT ;  /* 0x000000040b137c10 */ /* 0x000fe4000b7fe4ff */
[----:B------:R-:W-:Y:S01]  /*1ea70*/  ISETP.GT.AND P6, PT, R0, 0x10, P2 ;  /* 0x000000100000780c */ /* 0x000fe200017c4270 */
[----:B--2---:R-:W-:-:S05]  /*1ea80*/  FMUL R3, R3, R2 ;  /* 0x0000000203037220 */ /* 0x004fca0000400000 */
[----:B------:R-:W-:-:S07]  /*1ea90*/  F2FP.F16.F32.PACK_AB R3, RZ, R3 ;  /* 0x00000003ff03723e */ /* 0x000fce00000000ff */
[----:B------:R0:W-:Y:S01]  /*1eaa0*/  @P6 STG.E.U16 desc[UR60][R18.64+0x20], R3 ;  /* 0x0000200312006986 */ /* 0x0001e2000c10153c */
[----:B------:R-:W-:Y:S01]  /*1eab0*/  ISETP.GT.AND P6, PT, R0, 0x11, P2 ;  /* 0x000000110000780c */ /* 0x000fe200017c4270 */
[----:B0-----:R-:W-:-:S05]  /*1eac0*/  FMUL R3, R17, R2 ;  /* 0x0000000211037220 */ /* 0x001fca0000400000 */
        /* <DEDUP_REMOVED lines=8> */
[----:B---3--:R-:W-:Y:S02]  /*1eb50*/  FMUL R3, R22, R2 ;  /* 0x0000000216037220 */ /* 0x008fe40000400000 */
[----:B------:R-:W3:Y:S03]  /*1eb60*/  LDL.LU R22, [R1+0x194] ;  /* 0x0001940001167983 */ /* 0x000ee60000300800 */
[----:B------:R-:W-:-:S07]  /*1eb70*/  F2FP.F16.F32.PACK_AB R3, RZ, R3 ;  /* 0x00000003ff03723e */ /* 0x000fce00000000ff */
[----:B------:R4:W-:Y:S01]  /*1eb80*/  @P6 STG.E.U16 desc[UR60][R10.64+0x32], R3 ;  /* 0x000032030a006986 */ /* 0x0009e2000c10153c */
[----:B------:R-:W-:Y:S01]  /*1eb90*/  ISETP.GT.AND P6, PT, R0, 0x18, P2 ;  /* 0x000000180000780c */ /* 0x000fe200017c4270 */
[----:B----4-:R-:W-:Y:S02]  /*1eba0*/  FMUL R3, R21, R2 ;  /* 0x0000000215037220 */ /* 0x010fe40000400000 */
[----:B------:R-:W4:Y:S03]  /*1ebb0*/  LDL.LU R21, [R1+0x198] ;  /* 0x0001980001157983 */ /* 0x000f260000300800 */
[----:B------:R-:W-:-:S07]  /*1ebc0*/  F2FP.F16.F32.PACK_AB R3, RZ, R3 ;  /* 0x00000003ff03723e */ /* 0x000fce00000000ff */
[----:B------:R5:W-:Y:S02]  /*1ebd0*/  @P6 STG.E.U16 desc[UR60][R8.64+0x30], R3 ;  /* 0x0000300308006986 */ /* 0x000be4000c10153c */
[-C--:B-----5:R-:W-:Y:S02]  /*1ebe0*/  FMUL R3, R20, R2.reuse ;  /* 0x0000000214037220 */ /* 0x0a0fe40000400000 */
[----:B------:R-:W5:Y:S01]  /*1ebf0*/  LDL.LU R20, [R1+0x19c] ;  /* 0x00019c0001147983 */ /* 0x000f620000300800 */
[C---:B------:R-:W-:Y:S02]  /*1ec00*/  ISETP.GT.AND P6, PT, R0.reuse, 0x19, P2 ;  /* 0x000000190000780c */ /* 0x040fe400017c4270 */
[----:B------:R-:W-:Y:S01]  /*1ec10*/  F2FP.F16.F32.PACK_AB R3, RZ, R3 ;  /* 0x00000003ff03723e */ /* 0x000fe200000000ff */
[----:B------:R-:W5:Y:S04]  /*1ec20*/  LDL.LU R18, [R1+0x164] ;  /* 0x0001640001127983 */ /* 0x000f680000300800 */
[----:B------:R-:W5:Y:S04]  /*1ec30*/  LDL.LU R19, [R1+0x168] ;  /* 0x0001680001137983 */ /* 0x000f680000300800 */
[----:B------:R-:W5:Y:S04]  /*1ec40*/  LDL.LU R17, [R1+0x16c] ;  /* 0x00016c0001117983 */ /* 0x000f680000300800 */
[----:B------:R0:W-:Y:S01]  /*1ec50*/  @P6 STG.E.U16 desc[UR60][R8.64+0x32], R3 ;  /* 0x0000320308006986 */ /* 0x0001e2000c10153c */
        /* <DEDUP_REMOVED lines=17> */
[----:B--2---:R-:W-:Y:S02]  /*1ed70*/  FMUL R3, R23, R2 ;  /* 0x0000000217037220 */ /* 0x004fe40000400000 */
        /* <DEDUP_REMOVED lines=12> */
[----:B------:R5:W-:Y:S01]  /*1ee40*/  @P6 STG.E.U16 desc[UR60][R14.64+0x50], R3 ;  /* 0x000050030e006986 */ /* 0x000be2000c10153c */
[----:B------:R-:W-:Y:S01]  /*1ee50*/  ISETP.GT.AND P6, PT, R0, 0x29, P5 ;  /* 0x000000290000780c */ /* 0x000fe20002fc4270 */
[-C--:B-----5:R-:W-:Y:S02]  /*1ee60*/  FMUL R3, R20, R2.reuse ;  /* 0x0000000214037220 */ /* 0x0a0fe40000400000 */
[----:B------:R-:W5:Y:S03]  /*1ee70*/  LDL.LU R20, [R1+0x17c] ;  /* 0x00017c0001147983 */ /* 0x000f660000300800 */
[----:B------:R-:W-:Y:S01]  /*1ee80*/  F2FP.F16.F32.PACK_AB R3, RZ, R3 ;  /* 0x00000003ff03723e */ /* 0x000fe200000000ff */
[----:B------:R-:W5:Y:S04]  /*1ee90*/  LDL.LU R235, [R1+0x140] ;  /* 0x0001400001eb7983 */ /* 0x000f680000300800 */
[----:B------:R-:W5:Y:S04]  /*1eea0*/  LDL.LU R234, [R1+0x144] ;  /* 0x0001440001ea7983 */ /* 0x000f680000300800 */
[----:B------:R-:W5:Y:S04]  /*1eeb0*/  LDL.LU R233, [R1+0x148] ;  /* 0x0001480001e97983 */ /* 0x000f680000300800 */
[----:B------:R-:W5:Y:S04]  /*1eec0*/  LDL.LU R232, [R1+0x14c] ;  /* 0x00014c0001e87983 */ /* 0x000f680000300800 */
[----:B------:R0:W-:Y:S04]  /*1eed0*/  @P6 STG.E.U16 desc[UR60][R14.64+0x52], R3 ;  /* 0x000052030e006986 */ /* 0x0001e8000c10153c */
[----:B0-----:R-:W2:Y:S01]  /*1eee0*/  LDL.LU R3, [R1+0x160] ;  /* 0x0001600001037983 */ /* 0x001ea20000300800 */
        /* <DEDUP_REMOVED lines=390> */
[-C--:B-----5:R-:W-:Y:S02]  /*20750*/  FMUL R3, R20, R2.reuse ;  /* 0x0000000214037220 */ /* 0x0a0fe40000400000 */
[----:B------:R-:W4:Y:S03]  /*20760*/  LDL.LU R20, [R1+0x3c] ;  /* 0x00003c0001147983 */ /* 0x000f260000300800 */
[----:B------:R-:W-:Y:S01]  /*20770*/  F2FP.F16.F32.PACK_AB R3, RZ, R3 ;  /* 0x00000003ff03723e */ /* 0x000fe200000000ff */
[----:B------:R-:W5:Y:S04]  /*20780*/  LDL.LU R235, [R1] ;  /* 0x0000000001eb7983 */ /* 0x000f680000300800 */
        /* <DEDUP_REMOVED lines=36> */
[----:B------:R4:W-:Y:S02]  /*209d0*/  @P6 STG.E.U16 desc[UR60][R8.64+0xb0], R3 ;  /* 0x0000b00308006986 */ /* 0x0009e4000c10153c */
[----:B----4-:R-:W-:Y:S02]  /*209e0*/  FMUL R3, R20, R2 ;  /* 0x0000000214037220 */ /* 0x010fe40000400000 */
[----:B------:R-:W4:Y:S01]  /*209f0*/  LDL.LU R20, [R1+0x1c] ;  /* 0x00001c0001147983 */ /* 0x000f220000300800 */
[----:B------:R-:W-:Y:S02]  /*20a00*/  ISETP.GT.AND P6, PT, R0, 0x59, P2 ;  /* 0x000000590000780c */ /* 0x000fe400017c4270 */
[----:B------:R-:W-:-:S11]  /*20a10*/  F2FP.F16.F32.PACK_AB R3, RZ, R3 ;  /* 0x00000003ff03723e */ /* 0x000fd600000000ff */
[----:B------:R5:W-:Y:S01]  /*20a20*/  @P6 STG.E.U16 desc[UR60][R8.64+0xb2], R3 ;  /* 0x0000b20308006986 */ /* 0x000be2000c10153c */
[----:B------:R-:W-:Y:S01]  /*20a30*/  ISETP.GT.AND P6, PT, R0, 0x60, P0 ;  /* 0x000000600000780c */ /* 0x000fe200007c4270 */
[----:B-----5:R-:W-:-:S05]  /*20a40*/  FMUL R3, R235, R2 ;  /* 0x00000002eb037220 */ /* 0x020fca0000400000 */
        /* <DEDUP_REMOVED lines=19> */
[----:B------:R-:W-:-:S05]  /*20b80*/  FMUL R224, R224, R2 ;  /* 0x00000002e0e07220 */ /* 0x000fca0000400000 */
[----:B------:R-:W-:Y:S01]  /*20b90*/  F2FP.F16.F32.PACK_AB R224, RZ, R224 ;  /* 0x000000e0ffe0723e */ /* 0x000fe200000000ff */
[----:B------:R-:W-:-:S05]  /*20ba0*/  FMUL R225, R225, R2 ;  /* 0x00000002e1e17220 */ /* 0x000fca0000400000 */
[----:B------:R-:W-:Y:S01]  /*20bb0*/  F2FP.F16.F32.PACK_AB R225, RZ, R225 ;  /* 0x000000e1ffe1723e */ /* 0x000fe200000000ff */
[----:B------:R-:W-:-:S05]  /*20bc0*/  FMUL R226, R226, R2 ;  /* 0x00000002e2e27220 */ /* 0x000fca0000400000 */
[----:B------:R-:W-:Y:S01]  /*20bd0*/  F2FP.F16.F32.PACK_AB R226, RZ, R226 ;  /* 0x000000e2ffe2723e */ /* 0x000fe200000000ff */
[----:B------:R-:W-:-:S05]  /*20be0*/  FMUL R227, R227, R2 ;  /* 0x00000002e3e37220 */ /* 0x000fca0000400000 */
[----:B------:R-:W-:Y:S01]  /*20bf0*/  F2FP.F16.F32.PACK_AB R227, RZ, R227 ;  /* 0x000000e3ffe3723e */ /* 0x000fe200000000ff */
[-C--:B------:R-:W-:Y:S01]  /*20c00*/  FMUL R228, R228, R2.reuse ;  /* 0x00000002e4e47220 */ /* 0x080fe20000400000 */
[----:B--2---:R-:W-:-:S05]  /*20c10*/  FMUL R3, R22, R2 ;  /* 0x0000000216037220 */ /* 0x004fca0000400000 */
[----:B------:R-:W-:-:S05]  /*20c20*/  F2FP.F16.F32.PACK_AB R3, RZ, R3 ;  /* 0x00000003ff03723e */ /* 0x000fca00000000ff */
[----:B------:R3:W-:Y:S01]  /*20c30*/  @P6 STG.E.U16 desc[UR60][R12.64+0xd2], R3 ;  /* 0x0000d2030c006986 */ /* 0x0007e2000c10153c */
[----:B------:R-:W-:Y:S01]  /*20c40*/  ISETP.GT.AND P6, PT, R0, 0x68, P5 ;  /* 0x000000680000780c */ /* 0x000fe20002fc4270 */
[----:B---3--:R-:W-:-:S05]  /*20c50*/  FMUL R3, R21, R2 ;  /* 0x0000000215037220 */ /* 0x008fca0000400000 */
[----:B------:R-:W-:-:S07]  /*20c60*/  F2FP.F16.F32.PACK_AB R3, RZ, R3 ;  /* 0x00000003ff03723e */ /* 0x000fce00000000ff */
[----:B------:R0:W-:Y:S01]  /*20c70*/  @P6 STG.E.U16 desc[UR60][R14.64+0xd0], R3 ;  /* 0x0000d0030e006986 */ /* 0x0001e2000c10153c */
[----:B------:R-:W-:Y:S01]  /*20c80*/  ISETP.GT.AND P6, PT, R0, 0x69, P5 ;  /* 0x000000690000780c */ /* 0x000fe20002fc4270 */
[----:B----4-:R-:W-:-:S05]  /*20c90*/  FMUL R17, R20, R2 ;  /* 0x0000000214117220 */ /* 0x010fca0000400000 */
[----:B------:R-:W-:-:S07]  /*20ca0*/  F2FP.F16.F32.PACK_AB R17, RZ, R17 ;  /* 0x00000011ff11723e */ /* 0x000fce00000000ff */
[----:B------:R-:W-:Y:S01]  /*20cb0*/  @P6 STG.E.U16 desc[UR60][R14.64+0xd2], R17 ;  /* 0x0000d2110e006986 */ /* 0x000fe2000c10153c */
[----:B------:R-:W-:Y:S02]  /*20cc0*/  ISETP.GT.AND P6, PT, R0, 0x60, P1 ;  /* 0x000000600000780c */ /* 0x000fe40000fc4270 */
[----:B0-----:R-:W-:-:S11]  /*20cd0*/  PRMT R3, R224, 0x7610, R3 ;  /* 0x00007610e0037816 */ /* 0x001fd60000000003 */
[----:B------:R-:W-:Y:S01]  /*20ce0*/  @P6 STG.E.U16 desc[UR60][R6.64+0xc0], R3 ;  /* 0x0000c00306006986 */ /* 0x000fe2000c10153c */
[----:B------:R-:W-:-:S13]  /*20cf0*/  ISETP.GT.AND P6, PT, R0, 0x61, P1 ;  /* 0x000000610000780c */ /* 0x000fda0000fc4270 */
[----:B------:R-:W-:Y:S01]  /*20d00*/  @P6 STG.E.U16 desc[UR60][R6.64+0xc2], R225 ;  /* 0x0000c2e106006986 */ /* 0x000fe2000c10153c */
[----:B------:R-:W-:-:S13]  /*20d10*/  ISETP.GT.AND P6, PT, R0, 0x60, P4 ;  /* 0x000000600000780c */ /* 0x000fda00027c4270 */
[----:B------:R-:W-:Y:S01]  /*20d20*/  @P6 STG.E.U16 desc[UR60][R4.64+0xc0], R226 ;  /* 0x0000c0e204006986 */ /* 0x000fe2000c10153c */
[----:B------:R-:W-:Y:S02]  /*20d30*/  ISETP.GT.AND P6, PT, R0, 0x61, P4 ;  /* 0x000000610000780c */ /* 0x000fe400027c4270 */
[----:B------:R-:W-:-:S11]  /*20d40*/  F2FP.F16.F32.PACK_AB R228, RZ, R228 ;  /* 0x000000e4ffe4723e */ /* 0x000fd600000000ff */
[----:B------:R-:W-:Y:S01]  /*20d50*/  @P6 STG.E.U16 desc[UR60][R4.64+0xc2], R227 ;  /* 0x0000c2e304006986 */ /* 0x000fe2000c10153c */
[----:B------:R-:W-:Y:S01]  /*20d60*/  ISETP.GT.AND P6, PT, R0, 0x68, P1 ;  /* 0x000000680000780c */ /* 0x000fe20000fc4270 */
[----:B------:R-:W-:-:S12]  /*20d70*/  FMUL R229, R229, R2 ;  /* 0x00000002e5e57220 */ /* 0x000fd80000400000 */
[----:B------:R-:W-:Y:S01]  /*20d80*/  @P6 STG.E.U16 desc[UR60][R6.64+0xd0], R228 ;  /* 0x0000d0e406006986 */ /* 0x000fe2000c10153c */
[----:B------:R-:W-:Y:S02]  /*20d90*/  ISETP.GT.AND P6, PT, R0, 0x69, P1 ;  /* 0x000000690000780c */ /* 0x000fe40000fc4270 */
[----:B------:R-:W-:Y:S01]  /*20da0*/  F2FP.F16.F32.PACK_AB R229, RZ, R229 ;  /* 0x000000e5ffe5723e */ /* 0x000fe200000000ff */
[----:B------:R-:W-:-:S10]  /*20db0*/  FMUL R230, R230, R2 ;  /* 0x00000002e6e67220 */ /* 0x000fd40000400000 */
        /* <DEDUP_REMOVED lines=729> */
[C---:B------:R-:W-:Y:S02]  /*23b50*/  ISETP.GT.AND P6, PT, R0.reuse, 0xe8, P0 ;  /* 0x000000e80000780c */ /* 0x040fe400007c4270 */
[----:B------:R-:W-:Y:S02]  /*23b60*/  ISETP.GT.AND P0, PT, R0, 0xe9, P0 ;  /* 0x000000e90000780c */ /* 0x000fe40000704270 */
[----:B------:R-:W-:Y:S01]  /*23b70*/  F2FP.F16.F32.PACK_AB R45, RZ, R45 ;  /* 0x0000002dff2d723e */ /* 0x000fe200000000ff */
[-C--:B------:R-:W-:Y:S01]  /*23b80*/  FMUL R44, R44, R2.reuse ;  /* 0x000000022c2c7220 */ /* 0x080fe20000400000 */
[----:B------:R-:W-:-:S09]  /*23b90*/  FMUL R46, R46, R2 ;  /* 0x000000022e2e7220 */ /* 0x000fd20000400000 */
[----:B------:R-:W-:Y:S01]  /*23ba0*/  @P0 STG.E.U16 desc[UR60][R12.64+0x1d2], R45 ;  /* 0x0001d22d0c000986 */ /* 0x000fe2000c10153c */
[C---:B------:R-:W-:Y:S02]  /*23bb0*/  ISETP.GT.AND P0, PT, R0.reuse, 0xe8, P5 ;  /* 0x000000e80000780c */ /* 0x040fe40002f04270 */
[----:B------:R-:W-:Y:S02]  /*23bc0*/  F2FP.F16.F32.PACK_AB R44, RZ, R44 ;  /* 0x0000002cff2c723e */ /* 0x000fe400000000ff */
[----:B------:R-:W-:Y:S02]  /*23bd0*/  F2FP.F16.F32.PACK_AB R46, RZ, R46 ;  /* 0x0000002eff2e723e */ /* 0x000fe400000000ff */
[----:B------:R-:W-:Y:S01]  /*23be0*/  ISETP.GT.AND P5, PT, R0, 0xe9, P5 ;  /* 0x000000e90000780c */ /* 0x000fe20002fa4270 */
[----:B------:R0:W-:Y:S01]  /*23bf0*/  @P6 STG.E.U16 desc[UR60][R12.64+0x1d0], R44 ;  /* 0x0001d02c0c006986 */ /* 0x0001e2000c10153c */
[-C--:B------:R-:W-:Y:S01]  /*23c00*/  FMUL R47, R47, R2.reuse ;  /* 0x000000022f2f7220 */ /* 0x080fe20000400000 */
[----:B------:R-:W-:-:S04]  /*23c10*/  FMUL R32, R32, R2 ;  /* 0x0000000220207220 */ /* 0x000fc80000400000 */
[----:B------:R-:W-:Y:S01]  /*23c20*/  @P0 STG.E.U16 desc[UR60][R14.64+0x1d0], R46 ;  /* 0x0001d02e0e000986 */ /* 0x000fe2000c10153c */
[----:B------:R-:W-:Y:S02]  /*23c30*/  ISETP.GT.AND P0, PT, R0, 0xe0, P1 ;  /* 0x000000e00000780c */ /* 0x000fe40000f04270 */
[----:B------:R-:W-:Y:S02]  /*23c40*/  F2FP.F16.F32.PACK_AB R47, RZ, R47 ;  /* 0x0000002fff2f723e */ /* 0x000fe400000000ff */
[----:B------:R-:W-:-:S03]  /*23c50*/  F2FP.F16.F32.PACK_AB R32, RZ, R32 ;  /* 0x00000020ff20723e */ /* 0x000fc600000000ff */
[----:B------:R-:W-:Y:S01]  /*23c60*/  @P5 STG.E.U16 desc[UR60][R14.64+0x1d2], R47 ;  /* 0x0001d22f0e005986 */ /* 0x000fe2000c10153c */
[----:B------:R-:W-:Y:S01]  /*23c70*/  ISETP.GT.AND P5, PT, R0, 0xe1, P1 ;  /* 0x000000e10000780c */ /* 0x000fe20000fa4270 */
[----:B------:R-:W-:-:S04]  /*23c80*/  FMUL R33, R33, R2 ;  /* 0x0000000221217220 */ /* 0x000fc80000400000 */
[----:B------:R-:W-:Y:S01]  /*23c90*/  @P0 STG.E.U16 desc[UR60][R6.64+0x1c0], R32 ;  /* 0x0001c02006000986 */ /* 0x000fe2000c10153c */
[----:B------:R-:W-:Y:S01]  /*23ca0*/  ISETP.GT.AND P0, PT, R0, 0xe0, P4 ;  /* 0x000000e00000780c */ /* 0x000fe20002704270 */
[----:B------:R-:W-:Y:S01]  /*23cb0*/  FMUL R34, R34, R2 ;  /* 0x0000000222227220 */ /* 0x000fe20000400000 */
[----:B------:R-:W-:-:S04]  /*23cc0*/  F2FP.F16.F32.PACK_AB R33, RZ, R33 ;  /* 0x00000021ff21723e */ /* 0x000fc800000000ff */
[----:B------:R-:W-:Y:S01]  /*23cd0*/  F2FP.F16.F32.PACK_AB R34, RZ, R34 ;  /* 0x00000022ff22723e */ /* 0x000fe200000000ff */
[----:B------:R-:W-:Y:S01]  /*23ce0*/  @P5 STG.E.U16 desc[UR60][R6.64+0x1c2], R33 ;  /* 0x0001c22106005986 */ /* 0x000fe2000c10153c */
[----:B------:R-:W-:Y:S01]  /*23cf0*/  ISETP.GT.AND P5, PT, R0, 0xe1, P4 ;  /* 0x000000e10000780c */ /* 0x000fe200027a4270 */
[----:B------:R-:W-:-:S04]  /*23d00*/  FMUL R35, R35, R2 ;  /* 0x0000000223237220 */ /* 0x000fc80000400000 */
[----:B------:R-:W-:Y:S01]  /*23d10*/  @P0 STG.E.U16 desc[UR60][R4.64+0x1c0], R34 ;  /* 0x0001c02204000986 */ /* 0x000fe2000c10153c */
[C---:B------:R-:W-:Y:S02]  /*23d20*/  ISETP.GT.AND P0, PT, R0.reuse, 0xe8, P1 ;  /* 0x000000e80000780c */ /* 0x040fe40000f04270 */
[----:B------:R-:W-:Y:S01]  /*23d30*/  ISETP.GT.AND P1, PT, R0, 0xe9, P1 ;  /* 0x000000e90000780c */ /* 0x000fe20000f24270 */
[-C--:B------:R-:W-:Y:S01]  /*23d40*/  FMUL R36, R36, R2.reuse ;  /* 0x0000000224247220 */ /* 0x080fe20000400000 */
[----:B------:R-:W-:Y:S01]  /*23d50*/  F2FP.F16.F32.PACK_AB R35, RZ, R35 ;  /* 0x00000023ff23723e */ /* 0x000fe200000000ff */
[----:B------:R-:W-:-:S03]  /*23d60*/  FMUL R37, R37, R2 ;  /* 0x0000000225257220 */ /* 0x000fc60000400000 */
[----:B------:R-:W-:Y:S01]  /*23d70*/  F2FP.F16.F32.PACK_AB R36, RZ, R36 ;  /* 0x00000024ff24723e */ /* 0x000fe200000000ff */
[----:B------:R-:W-:Y:S01]  /*23d80*/  @P5 STG.E.U16 desc[UR60][R4.64+0x1c2], R35 ;  /* 0x0001c22304005986 */ /* 0x000fe2000c10153c */
[----:B------:R-:W-:Y:S02]  /*23d90*/  F2FP.F16.F32.PACK_AB R37, RZ, R37 ;  /* 0x00000025ff25723e */ /* 0x000fe400000000ff */
[----:B------:R-:W-:-:S03]  /*23da0*/  ISETP.GT.AND P5, PT, R0, 0xe8, P4 ;  /* 0x000000e80000780c */ /* 0x000fc600027a4270 */
[----:B0-----:R-:W-:Y:S01]  /*23db0*/  @P1 IMAD.MOV.U32 R12, RZ, RZ, R6 ;  /* 0x000000ffff0c1224 */ /* 0x001fe200078e0006 */
[----:B------:R-:W-:Y:S01]  /*23dc0*/  @P1 MOV R13, R7 ;  /* 0x00000007000d1202 */ /* 0x000fe20000000f00 */
[----:B------:R-:W-:Y:S01]  /*23dd0*/  FMUL R38, R38, R2 ;  /* 0x0000000226267220 */ /* 0x000fe20000400000 */
[----:B------:R-:W-:Y:S01]  /*23de0*/  @P0 STG.E.U16 desc[UR60][R6.64+0x1d0], R36 ;  /* 0x0001d02406000986 */ /* 0x000fe2000c10153c */
[----:B------:R-:W-:-:S03]  /*23df0*/  ISETP.GT.AND P4, PT, R0, 0xe9, P4 ;  /* 0x000000e90000780c */ /* 0x000fc60002784270 */
[----:B------:R-:W-:Y:S01]  /*23e00*/  @P1 STG.E.U16 desc[UR60][R12.64+0x1d2], R37 ;  /* 0x0001d2250c001986 */ /* 0x000fe2000c10153c */
[----:B------:R-:W-:Y:S01]  /*23e10*/  ISETP.GT.AND P1, PT, R0, 0xe0, P3 ;  /* 0x000000e00000780c */ /* 0x000fe20001f24270 */
[----:B------:R-:W-:Y:S01]  /*23e20*/  FMUL R39, R39, R2 ;  /* 0x0000000227277220 */ /* 0x000fe20000400000 */
[----:B------:R-:W-:Y:S01]  /*23e30*/  F2FP.F16.F32.PACK_AB R38, RZ, R38 ;  /* 0x00000026ff26723e */ /* 0x000fe200000000ff */
[----:B------:R-:W-:Y:S01]  /*23e40*/  FMUL R24, R24, R2 ;  /* 0x0000000218187220 */ /* 0x000fe20000400000 */
[C---:B------:R-:W-:Y:S02]  /*23e50*/  ISETP.GT.AND P0, PT, R0.reuse, 0xe1, P3 ;  /* 0x000000e10000780c */ /* 0x040fe40001f04270 */
[----:B------:R-:W-:Y:S01]  /*23e60*/  F2FP.F16.F32.PACK_AB R39, RZ, R39 ;  /* 0x00000027ff27723e */ /* 0x000fe200000000ff */
[----:B------:R-:W-:Y:S01]  /*23e70*/  @P5 STG.E.U16 desc[UR60][R4.64+0x1d0], R38 ;  /* 0x0001d02604005986 */ /* 0x000fe2000c10153c */
[----:B------:R-:W-:Y:S02]  /*23e80*/  F2FP.F16.F32.PACK_AB R24, RZ, R24 ;  /* 0x00000018ff18723e */ /* 0x000fe400000000ff */
[----:B------:R-:W-:Y:S01]  /*23e90*/  ISETP.GT.AND P5, PT, R0, 0xe0, P2 ;  /* 0x000000e00000780c */ /* 0x000fe200017a4270 */
[-C--:B------:R-:W-:Y:S01]  /*23ea0*/  FMUL R25, R25, R2.reuse ;  /* 0x0000000219197220 */ /* 0x080fe20000400000 */
[----:B------:R0:W-:Y:S01]  /*23eb0*/  @P4 STG.E.U16 desc[UR60][R4.64+0x1d2], R39 ;  /* 0x0001d22704004986 */ /* 0x0001e2000c10153c */
[----:B------:R-:W-:-:S03]  /*23ec0*/  FMUL R26, R26, R2 ;  /* 0x000000021a1a7220 */ /* 0x000fc60000400000 */
[----:B------:R-:W-:Y:S01]  /*23ed0*/  @P1 STG.E.U16 desc[UR60][R10.64+0x1c0], R24 ;  /* 0x0001c0180a001986 */ /* 0x000fe2000c10153c */
[C---:B------:R-:W-:Y:S02]  /*23ee0*/  ISETP.GT.AND P1, PT, R0.reuse, 0xe1, P2 ;  /* 0x000000e10000780c */ /* 0x040fe40001724270 */
[----:B------:R-:W-:Y:S02]  /*23ef0*/  F2FP.F16.F32.PACK_AB R25, RZ, R25 ;  /* 0x00000019ff19723e */ /* 0x000fe400000000ff */
[C---:B------:R-:W-:Y:S01]  /*23f00*/  ISETP.GT.AND P4, PT, R0.reuse, 0xe8, P2 ;  /* 0x000000e80000780c */ /* 0x040fe20001784270 */
[----:B------:R-:W-:Y:S01]  /*23f10*/  FMUL R27, R27, R2 ;  /* 0x000000021b1b7220 */ /* 0x000fe20000400000 */
[----:B------:R-:W-:Y:S01]  /*23f20*/  F2FP.F16.F32.PACK_AB R26, RZ, R26 ;  /* 0x0000001aff1a723e */ /* 0x000fe200000000ff */
[----:B0-----:R-:W-:Y:S01]  /*23f30*/  @P5 IMAD.MOV.U32 R4, RZ, RZ, R8 ;  /* 0x000000ffff045224 */ /* 0x001fe200078e0008 */
[----:B------:R-:W-:Y:S01]  /*23f40*/  @P0 STG.E.U16 desc[UR60][R10.64+0x1c2], R25 ;  /* 0x0001c2190a000986 */ /* 0x000fe2000c10153c */
[----:B------:R-:W-:Y:S01]  /*23f50*/  @P5 IMAD.MOV.U32 R5, RZ, RZ, R9 ;  /* 0x000000ffff055224 */ /* 0x000fe200078e0009 */
[----:B------:R-:W-:-:S02]  /*23f60*/  ISETP.GT.AND P0, PT, R0, 0xe8, P3 ;  /* 0x000000e80000780c */ /* 0x000fc40001f04270 */
[----:B------:R-:W-:Y:S01]  /*23f70*/  ISETP.GT.AND P3, PT, R0, 0xe9, P3 ;  /* 0x000000e90000780c */ /* 0x000fe20001f64270 */
[-C--:B------:R-:W-:Y:S01]  /*23f80*/  FMUL R28, R28, R2.reuse ;  /* 0x000000021c1c7220 */ /* 0x080fe20000400000 */
[----:B------:R-:W-:Y:S01]  /*23f90*/  ISETP.GT.AND P2, PT, R0, 0xe9, P2 ;  /* 0x000000e90000780c */ /* 0x000fe20001744270 */
[----:B------:R0:W-:Y:S01]  /*23fa0*/  @P5 STG.E.U16 desc[UR60][R4.64+0x1c0], R26 ;  /* 0x0001c01a04005986 */ /* 0x0001e2000c10153c */
[-C--:B------:R-:W-:Y:S01]  /*23fb0*/  FMUL R29, R29, R2.reuse ;  /* 0x000000021d1d7220 */ /* 0x080fe20000400000 */
[----:B------:R-:W-:Y:S01]  /*23fc0*/  F2FP.F16.F32.PACK_AB R27, RZ, R27 ;  /* 0x0000001bff1b723e */ /* 0x000fe200000000ff */
[-C--:B------:R-:W-:Y:S01]  /*23fd0*/  FMUL R30, R30, R2.reuse ;  /* 0x000000021e1e7220 */ /* 0x080fe20000400000 */
[----:B------:R-:W-:Y:S01]  /*23fe0*/  FMUL R31, R31, R2 ;  /* 0x000000021f1f7220 */ /* 0x000fe20000400000 */
[----:B------:R-:W-:Y:S02]  /*23ff0*/  F2FP.F16.F32.PACK_AB R28, RZ, R28 ;  /* 0x0000001cff1c723e */ /* 0x000fe400000000ff */
[----:B------:R-:W-:-:S02]  /*24000*/  F2FP.F16.F32.PACK_AB R29, RZ, R29 ;  /* 0x0000001dff1d723e */ /* 0x000fc400000000ff */
[----:B0-----:R-:W-:Y:S01]  /*24010*/  @P1 MOV R4, R8 ;  /* 0x0000000800041202 */ /* 0x001fe20000000f00 */
[----:B------:R-:W-:Y:S01]  /*24020*/  @P1 IMAD.MOV.U32 R5, RZ, RZ, R9 ;  /* 0x000000ffff051224 */ /* 0x000fe200078e0009 */
[----:B------:R-:W-:Y:S02]  /*24030*/  F2FP.F16.F32.PACK_AB R30, RZ, R30 ;  /* 0x0000001eff1e723e */ /* 0x000fe400000000ff */
[----:B------:R-:W-:Y:S02]  /*24040*/  F2FP.F16.F32.PACK_AB R31, RZ, R31 ;  /* 0x0000001fff1f723e */ /* 0x000fe400000000ff */
[----:B------:R0:W-:Y:S04]  /*24050*/  @P1 STG.E.U16 desc[UR60][R4.64+0x1c2], R27 ;  /* 0x0001c21b04001986 */ /* 0x0001e8000c10153c */
[----:B------:R1:W-:Y:S04]  /*24060*/  @P0 STG.E.U16 desc[UR60][R10.64+0x1d0], R28 ;  /* 0x0001d01c0a000986 */ /* 0x0003e8000c10153c */
[----:B------:R1:W-:Y:S01]  /*24070*/  @P3 STG.E.U16 desc[UR60][R10.64+0x1d2], R29 ;  /* 0x0001d21d0a003986 */ /* 0x0003e2000c10153c */
[----:B0-----:R-:W-:Y:S01]  /*24080*/  @P4 IMAD.MOV.U32 R4, RZ, RZ, R8 ;  /* 0x000000ffff044224 */ /* 0x001fe200078e0008 */
[----:B------:R-:W-:-:S05]  /*24090*/  @P4 MOV R5, R9 ;  /* 0x0000000900054202 */ /* 0x000fca0000000f00 */
[----:B------:R1:W-:Y:S04]  /*240a0*/  @P4 STG.E.U16 desc[UR60][R4.64+0x1d0], R30 ;  /* 0x0001d01e04004986 */ /* 0x0003e8000c10153c */
[----:B------:R1:W-:Y:S02]  /*240b0*/  @P2 STG.E.U16 desc[UR60][R8.64+0x1d2], R31 ;  /* 0x0001d21f08002986 */ /* 0x0003e4000c10153c */
.L_x_740:
[----:B------:R-:W-:Y:S05]  /*240c0*/  BSYNC B0 ;  /* 0x0000000000007941 */ /* 0x000fea0003800000 */
.L_x_28:
[----:B01----:R-:W2:Y:S04]  /*240d0*/  LDL.LU R5, [R1+0x294] ;  /* 0x0002940001057983 */ /* 0x003ea80000300800 */
[----:B------:R-:W2:Y:S01]  /*240e0*/  LDL.LU R4, [R1+0x298] ;  /* 0x0002980001047983 */ /* 0x000ea20000300800 */
[----:B------:R-:W-:Y:S01]  /*240f0*/  ULDC UR4, c[0x0][0xc] ;  /* 0x0000030000047ab9 */ /* 0x000fe20000000800 */
[----:B------:R-:W-:Y:S01]  /*24100*/  ULDC UR5, c[0x0][0x10] ;  /* 0x0000040000057ab9 */ /* 0x000fe20000000800 */
[----:B------:R-:W2:Y:S01]  /*24110*/  LDC R3, c[0x0][0x14] ;  /* 0x00000500ff037b82 */ /* 0x000ea20000000800 */
[----:B------:R-:W-:Y:S01]  /*24120*/  UIMAD.WIDE.U32 UR4, UR4, UR5, URZ ;  /* 0x00000005040472a5 */ /* 0x000fe2000f8e003f */
[----:B------:R-:W-:-:S05]  /*24130*/  PRMT R0, RZ, 0x7610, R0 ;  /* 0x00007610ff007816 */ /* 0x000fca0000000000 */
[----:B--2---:R-:W-:-:S04]  /*24140*/  IMAD.WIDE.U32 R4, R3, UR4, R4 ;  /* 0x0000000403047c25 */ /* 0x004fc8000f8e0004 */
[----:B------:R-:W-:Y:S01]  /*24150*/  IMAD R3, R3, UR5, RZ ;  /* 0x0000000503037c24 */ /* 0x000fe2000f8e02ff */
[----:B------:R-:W-:Y:S01]  /*24160*/  ULDC.64 UR4, c[0x0][0x650] ;  /* 0x0001940000047ab9 */ /* 0x000fe20000000a00 */
[----:B----4-:R-:W-:Y:S01]  /*24170*/  IMAD.MOV.U32 R21, RZ, RZ, R4 ;  /* 0x000000ffff157224 */ /* 0x010fe200078e0004 */
[----:B------:R-:W-:Y:S01]  /*24180*/  ISETP.GE.U32.AND P0, PT, R4, UR4, PT ;  /* 0x0000000404007c0c */ /* 0x000fe2000bf06070 */
[----:B------:R-:W-:Y:S01]  /*24190*/  IMAD.IADD R23, R5, 0x1, R3 ;  /* 0x0000000105177824 */ /* 0x000fe200078e0203 */
[----:B------:R-:W-:Y:S02]  /*241a0*/  UMOV UR4, 0xffffffff ;  /* 0xffffffff00047882 */ /* 0x000fe40000000000 */
[----:B------:R-:W-:Y:S02]  /*241b0*/  MOV R3, UR4 ;  /* 0x0000000400037c02 */ /* 0x000fe40008000f00 */
[----:B------:R0:W-:Y:S01]  /*241c0*/  STL [R1+0x294], R23 ;  /* 0x0002941701007387 */ /* 0x0001e20000100800 */
[----:B------:R-:W-:Y:S01]  /*241d0*/  ISETP.GE.U32.AND.EX P0, PT, R23, UR5, PT, P0 ;  /* 0x0000000517007c0c */ /* 0x000fe2000bf06100 */
[----:B------:R-:W-:-:S02]  /*241e0*/  UMOV UR5, 0xffffffff ;  /* 0xffffffff00057882 */ /* 0x000fc40000000000 */
[----:B------:R0:W-:Y:S01]  /*241f0*/  STL [R1+0x298], R21 ;  /* 0x0002981501007387 */ /* 0x0001e20000100800 */
[----:B------:R-:W-:-:S03]  /*24200*/  IMAD.U32 R18, RZ, RZ, UR5 ;  /* 0x00000005ff127e24 */ /* 0x000fc6000f8e00ff */
[----:B------:R0:W-:Y:S06]  /*24210*/  STL [R1+0x288], R3 ;  /* 0x0002880301007387 */ /* 0x0001ec0000100800 */
[----:B------:R-:W-:Y:S05]  /*24220*/  @P0 BRA `(.L_x_741) ;  /* 0x0000000400840947 */ /* 0x000fea0003800000 */
[----:B-----5:R-:W1:Y:S01]  /*24230*/  S2R R17, SR_CTAID.X ;  /* 0x0000000000117919 */ /* 0x020e620000002500 */
[----:B------:R-:W2:Y:S01]  /*24240*/  LDC.64 R10, c[0x0][0x628] ;  /* 0x00018a00ff0a7b82 */ /* 0x000ea20000000a00 */
[----:B------:R-:W-:Y:S01]  /*24250*/  ULDC UR4, c[0x0][0x150] ;  /* 0x0000540000047ab9 */ /* 0x000fe20000000800 */
[----:B------:R-:W-:Y:S01]  /*24260*/  IMAD.MOV.U32 R8, RZ, RZ, R21 ;  /* 0x000000ffff087224 */ /* 0x000fe200078e0015 */
[----:B------:R-:W4:Y:S01]  /*24270*/  S2R R19, SR_CTAID.Y ;  /* 0x0000000000137919 */ /* 0x000f220000002600 */
[----:B------:R-:W-:-:S04]  /*24280*/  MOV R9, R23 ;  /* 0x0000001700097202 */ /* 0x000fc80000000f00 */
[----:B------:R-:W0:Y:S08]  /*24290*/  LDC R20, c[0x0][0x144] ;  /* 0x00005100ff147b82 */ /* 0x000e300000000800 */
[----:B------:R-:W0:Y:S08]  /*242a0*/  LDC R12, c[0x0][0x630] ;  /* 0x00018c00ff0c7b82 */ /* 0x000e300000000800 */
[----:B------:R-:W0:Y:S01]  /*242b0*/  LDC.64 R14, c[0x0][0x620] ;  /* 0x00018800ff0e7b82 */ /* 0x000e220000000a00 */
[----:B--2---:R-:W-:-:S04]  /*242c0*/  ISETP.NE.U32.AND P0, PT, R10, RZ, PT ;  /* 0x000000ff0a00720c */ /* 0x004fc80003f05070 */
[----:B------:R-:W-:Y:S02]  /*242d0*/  ISETP.NE.AND.EX P0, PT, R11, RZ, PT, P0 ;  /* 0x000000ff0b00720c */ /* 0x000fe40003f05300 */
[----:B-1----:R-:W-:-:S05]  /*242e0*/  I2FP.F32.U32 R0, R17 ;  /* 0x0000001100007245 */ /* 0x002fca0000201000 */
[----:B------:R-:W-:-:S04]  /*242f0*/  FMUL R0, R0, UR4 ;  /* 0x0000000400007c20 */ /* 0x000fc80008400000 */
[----:B------:R1:W2:Y:S02]  /*24300*/  F2I.U32.TRUNC.NTZ R18, R0 ;  /* 0x0000000000127305 */ /* 0x0002a4000020f000 */
[----:B----4-:R-:W-:Y:S05]  /*24310*/  @!P0 BRA `(.L_x_742) ;  /* 0x0000000000288947 */ /* 0x010fea0003800000 */
[----:B-1----:R-:W0:Y:S02]  /*24320*/  LDC R0, c[0x0][0x634] ;  /* 0x00018d00ff007b82 */ /* 0x002e240000000800 */
[----:B0-----:R-:W-:-:S05]  /*24330*/  IADD3 R3, P0, R21, R0, RZ ;  /* 0x0000000015037210 */ /* 0x001fca0007f1e0ff */
[----:B------:R-:W-:-:S04]  /*24340*/  IMAD.X R13, RZ, RZ, R23, P0 ;  /* 0x000000ffff0d7224 */ /* 0x000fc800000e0617 */
[----:B------:R-:W-:-:S04]  /*24350*/  IMAD.WIDE.U32 R4, R13, R10, RZ ;  /* 0x0000000a0d047225 */ /* 0x000fc800078e00ff */
[----:B------:R-:W-:-:S04]  /*24360*/  IMAD.WIDE.U32 R6, P0, R3, R11, R4 ;  /* 0x0000000b03067225 */ /* 0x000fc80007800004 */
[----:B------:R-:W-:Y:S01]  /*24370*/  IMAD.WIDE.U32 R4, R3, R10, RZ ;  /* 0x0000000a03047225 */ /* 0x000fe200078e00ff */
[----:B------:R-:W-:-:S03]  /*24380*/  MOV R8, R7 ;  /* 0x0000000700087202 */ /* 0x000fc60000000f00 */
[----:B------:R-:W-:Y:S01]  /*24390*/  IMAD.X R9, RZ, RZ, RZ, P0 ;  /* 0x000000ffff097224 */ /* 0x000fe200000e06ff */
[----:B------:R-:W-:-:S05]  /*243a0*/  IADD3 RZ, P0, R5, R6, RZ ;  /* 0x0000000605ff7210 */ /* 0x000fca0007f1e0ff */
[----:B------:R-:W-:-:S08]  /*243b0*/  IMAD.WIDE.U32.X R8, R13, R11, R8, P0 ;  /* 0x0000000b0d087225 */ /* 0x000fd000000e0408 */
.L_x_742:
[-CC-:B0-----:R-:W-:Y:S01]  /*243c0*/  SHF.R.U64 R27, R8, R12.reuse, R9.reuse ;  /* 0x0000000c081b7219 */ /* 0x181fe20000001209 */
[----:B------:R-:W0:Y:S01]  /*243d0*/  LDC.64 R24, c[0x0][0x640] ;  /* 0x00019000ff187b82 */ /* 0x000e220000000a00 */
[----:B-1----:R-:W-:Y:S01]  /*243e0*/  SHF.R.U32.HI R0, RZ, R12, R9 ;  /* 0x0000000cff007219 */ /* 0x002fe20000011609 */
[----:B--2---:R-:W-:Y:S01]  /*243f0*/  IMAD.MOV R18, RZ, RZ, -R18 ;  /* 0x000000ffff127224 */ /* 0x004fe200078e0a12 */
[----:B------:R-:W-:Y:S01]  /*24400*/  IADD3 R3, P0, RZ, -R27, RZ ;  /* 0x8000001bff037210 */ /* 0x000fe20007f1e0ff */
[----:B------:R-:W-:Y:S01]  /*24410*/  ULDC UR4, c[0x0][0x154] ;  /* 0x0000550000047ab9 */ /* 0x000fe20000000800 */
[----:B------:R-:W-:Y:S01]  /*24420*/  MOV R4, R21 ;  /* 0x0000001500047202 */ /* 0x000fe20000000f00 */
[----:B------:R-:W-:Y:S02]  /*24430*/  IMAD R17, R20, R18, R17 ;  /* 0x0000001214117224 */ /* 0x000fe400078e0211 */
[----:B------:R-:W1:Y:S01]  /*24440*/  LDC R6, c[0x0][0x618] ;  /* 0x00018600ff067b82 */ /* 0x000e620000000800 */
[----:B------:R-:W-:-:S02]  /*24450*/  IMAD.X R5, RZ, RZ, ~R0, P0 ;  /* 0x000000ffff057224 */ /* 0x000fc400000e0e00 */
[----:B------:R-:W-:Y:S02]  /*24460*/  IMAD.MOV.U32 R7, RZ, RZ, 0x1 ;  /* 0x00000001ff077424 */ /* 0x000fe400078e00ff */
[-C--:B------:R-:W-:Y:S02]  /*24470*/  IMAD R0, R5, R14.reuse, RZ ;  /* 0x0000000e05007224 */ /* 0x080fe400078e02ff */
[----:B------:R-:W-:Y:S01]  /*24480*/  IMAD.MOV.U32 R5, RZ, RZ, R23 ;  /* 0x000000ffff057224 */ /* 0x000fe200078e0017 */
[----:B------:R-:W2:Y:S01]  /*24490*/  LDC R8, c[0x0][0x608] ;  /* 0x00018200ff087b82 */ /* 0x000ea20000000800 */
[----:B------:R-:W-:-:S04]  /*244a0*/  IMAD.WIDE.U32 R4, R3, R14, R4 ;  /* 0x0000000e03047225 */ /* 0x000fc800078e0004 */
[----:B------:R-:W-:-:S03]  /*244b0*/  IMAD R3, R3, R15, R0 ;  /* 0x0000000f03037224 */ /* 0x000fc600078e0200 */
[----:B------:R-:W4:Y:S01]  /*244c0*/  LDC R22, c[0x0][0x658] ;  /* 0x00019600ff167b82 */ /* 0x000f220000000800 */
[----:B------:R-:W-:Y:S01]  /*244d0*/  I2FP.F32.U32 R0, R19 ;  /* 0x0000001300007245 */ /* 0x000fe20000201000 */
[----:B------:R-:W-:Y:S01]  /*244e0*/  IMAD.IADD R3, R5, 0x1, R3 ;  /* 0x0000000105037824 */ /* 0x000fe200078e0203 */
[----:B0-----:R-:W-:-:S03]  /*244f0*/  ISETP.NE.U32.AND P0, PT, R24, RZ, PT ;  /* 0x000000ff1800720c */ /* 0x001fc60003f05070 */
[----:B------:R-:W-:Y:S01]  /*24500*/  FMUL R0, R0, UR4 ;  /* 0x0000000400007c20 */ /* 0x000fe20008400000 */
[----:B------:R-:W-:Y:S01]  /*24510*/  MOV R5, 0xffffffff ;  /* 0xffffffff00057802 */ /* 0x000fe20000000f00 */
[----:B------:R-:W0:Y:S01]  /*24520*/  LDC R18, c[0x0][0x148] ;  /* 0x00005200ff127b82 */ /* 0x000e220000000800 */
[-CC-:B-1----:R-:W-:Y:S01]  /*24530*/  SHF.R.U64 R12, R4, R6.reuse, R3.reuse ;  /* 0x00000006040c7219 */ /* 0x182fe20000001203 */
[----:B------:R1:W0:Y:S01]  /*24540*/  F2I.U32.TRUNC.NTZ R13, R0 ;  /* 0x00000000000d7305 */ /* 0x000222000020f000 */
[----:B------:R-:W-:Y:S02]  /*24550*/  ISETP.NE.AND.EX P0, PT, R25, RZ, PT, P0 ;  /* 0x000000ff1900720c */ /* 0x000fe40003f05300 */
[----:B------:R-:W-:-:S03]  /*24560*/  SHF.R.U32.HI R3, RZ, R6, R3 ;  /* 0x00000006ff037219 */ /* 0x000fc60000011603 */
[----:B------:R-:W0:Y:S01]  /*24570*/  LDC R15, c[0x0][0x600] ;  /* 0x00018000ff0f7b82 */ /* 0x000e220000000800 */
[-CC-:B--2---:R-:W-:Y:S02]  /*24580*/  SHF.R.U64 R10, R12, R8.reuse, R3.reuse ;  /* 0x000000080c0a7219 */ /* 0x184fe40000001203 */
[----:B------:R-:W-:-:S05]  /*24590*/  SHF.R.U32.HI R3, RZ, R8, R3 ;  /* 0x00000008ff037219 */ /* 0x000fca0000011603 */
[----:B------:R-:W2:Y:S01]  /*245a0*/  LDC R20, c[0x0][0x648] ;  /* 0x00019200ff147b82 */ /* 0x000ea20000000800 */
[-C--:B----4-:R-:W-:Y:S02]  /*245b0*/  SHF.L.U32 R4, R5, R22.reuse, RZ ;  /* 0x0000001605047219 */ /* 0x090fe400000006ff */
[-CC-:B------:R-:W-:Y:S02]  /*245c0*/  SHF.R.U64 R14, R10, R22.reuse, R3.reuse ;  /* 0x000000160a0e7219 */ /* 0x180fe40000001203 */
[----:B------:R-:W-:Y:S02]  /*245d0*/  SHF.R.U32.HI R5, RZ, R22, R3 ;  /* 0x00000016ff057219 */ /* 0x000fe40000011603 */
[----:B------:R-:W-:Y:S01]  /*245e0*/  LOP3.LUT R21, RZ, R4, RZ, 0x33, !PT ;  /* 0x00000004ff157212 */ /* 0x000fe200078e33ff */
[----:B------:R-:W4:Y:S01]  /*245f0*/  LDC R23, c[0x0][0x638] ;  /* 0x00018e00ff177b82 */ /* 0x000f220000000800 */
[----:B------:R-:W-:Y:S01]  /*24600*/  SHF.L.U32 R22, R7, R22, RZ ;  /* 0x0000001607167219 */ /* 0x000fe200000006ff */
[----:B------:R-:W-:-:S06]  /*24610*/  IMAD.MOV.U32 R4, RZ, RZ, R14 ;  /* 0x000000ffff047224 */ /* 0x000fcc00078e000e */
[----:B------:R-:W0:Y:S01]  /*24620*/  LDC R26, c[0x0][0x610] ;  /* 0x00018400ff1a7b82 */ /* 0x000e220000000800 */
[----:B-1----:R-:W-:Y:S05]  /*24630*/  @!P0 BRA `(.L_x_743) ;  /* 0x0000000000288947 */ /* 0x002fea0003800000 */
        /* <DEDUP_REMOVED lines=10> */
.L_x_743:
[----:B------:R-:W1:Y:S01]  /*246e0*/  LDC R3, c[0x0][0x65c] ;  /* 0x00019700ff037b82 */ /* 0x000e620000000800 */
[----:B--2---:R-:W-:Y:S01]  /*246f0*/  SHF.R.U64 R0, R4, R20, R5 ;  /* 0x0000001404007219 */ /* 0x004fe20000001205 */
[----:B0-----:R-:W-:Y:S01]  /*24700*/  VIADD R7, R15, 0xffffffff ;  /* 0xffffffff0f077836 */ /* 0x001fe20000000000 */
[----:B------:R-:W-:Y:S02]  /*24710*/  IADD3 R13, -R13, RZ, RZ ;  /* 0x000000ff0d0d7210 */ /* 0x000fe40007ffe1ff */
[----:B------:R-:W-:Y:S02]  /*24720*/  LOP3.LUT R5, R10, R21, RZ, 0xc0, !PT ;  /* 0x000000150a057212 */ /* 0x000fe400078ec0ff */
[----:B------:R-:W-:Y:S02]  /*24730*/  R2UR UR5, R27 ;  /* 0x000000001b0572ca */ /* 0x000fe400000e0000 */
[----:B------:R-:W-:Y:S02]  /*24740*/  LOP3.LUT R12, R12, R7, RZ, 0xc0, !PT ;  /* 0x000000070c0c7212 */ /* 0x000fe400078ec0ff */
[----:B-1----:R-:W-:Y:S01]  /*24750*/  ISETP.NE.AND P0, PT, R3, 0x1, PT ;  /* 0x000000010300780c */ /* 0x002fe20003f05270 */
[----:B------:R-:W-:-:S02]  /*24760*/  IMAD.MOV R3, RZ, RZ, -R0 ;  /* 0x000000ffff037224 */ /* 0x000fc400078e0a00 */
[----:B------:R-:W-:Y:S02]  /*24770*/  IMAD R0, R22, R0, R5 ;  /* 0x0000000016007224 */ /* 0x000fe400078e0205 */
[----:B----4-:R-:W-:-:S04]  /*24780*/  IMAD R3, R3, R23, R14 ;  /* 0x0000001703037224 */ /* 0x010fc800078e020e */
[----:B------:R-:W-:-:S04]  /*24790*/  IMAD R3, R3, R15, R12 ;  /* 0x0000000f03037224 */ /* 0x000fc800078e020c */
[----:B------:R-:W-:-:S04]  /*247a0*/  @P0 IMAD R17, R18, R13, R19 ;  /* 0x0000000d12110224 */ /* 0x000fc800078e0213 */
[----:B------:R-:W-:-:S05]  /*247b0*/  IMAD R0, R0, R26, R17 ;  /* 0x0000001a00007224 */ /* 0x000fca00078e0211 */
[----:B------:R-:W-:Y:S02]  /*247c0*/  SEL R4, R3, R0, !P0 ;  /* 0x0000000003047207 */ /* 0x000fe40004000000 */
[----:B------:R-:W-:Y:S02]  /*247d0*/  SEL R0, R0, R3, !P0 ;  /* 0x0000000300007207 */ /* 0x000fe40004000000 */
[----:B------:R-:W-:Y:S02]  /*247e0*/  MOV R3, UR5 ;  /* 0x0000000500037c02 */ /* 0x000fe40008000f00 */
[----:B------:R-:W-:Y:S02]  /*247f0*/  R2UR UR4, R4 ;  /* 0x00000000040472ca */ /* 0x000fe400000e0000 */
[----:B------:R-:W-:Y:S01]  /*24800*/  R2UR UR6, R0 ;  /* 0x00000000000672ca */ /* 0x000fe200000e0000 */
[----:B------:R1:W-:Y:S01]  /*24810*/  STL [R1+0x288], R3 ;  /* 0x0002880301007387 */ /* 0x0003e20000100800 */
[----:B------:R-:W-:-:S09]  /*24820*/  IMAD.MOV.U32 R0, RZ, RZ, 0x1 ;  /* 0x00000001ff007424 */ /* 0x000fd200078e00ff */
[----:B-1----:R-:W-:-:S07]  /*24830*/  IMAD.U32 R18, RZ, RZ, UR4 ;  /* 0x00000004ff127e24 */ /* 0x002fce000f8e00ff */
.L_x_741:
[----:B------:R-:W-:Y:S02]  /*24840*/  LOP3.LUT P0, RZ, R0, 0xff, RZ, 0xc0, !PT ;  /* 0x000000ff00ff7812 */ /* 0x000fe4000780c0ff */
[----:B------:R-:W-:-:S11]  /*24850*/  MOV R19, UR6 ;  /* 0x0000000600137c02 */ /* 0x000fd60008000f00 */
[----:B------:R-:W-:Y:S05]  /*24860*/  @P0 BRA `(.L_x_744) ;  /* 0xfffffdc800300947 */ /* 0x000fea000383ffff */
[----:B------:R-:W-:Y:S05]  /*24870*/  EXIT ;  /* 0x000000000000794d */ /* 0x000fea0003800000 */
.L_x_3:
[----:B---3--:R-:W2:Y:S01]  /*24880*/  LDL R17, [R1+0x298] ;  /* 0x0002980001117983 */ /* 0x008ea20000100800 */
[----:B------:R-:W-:-:S03]  /*24890*/  ULDC.64 UR4, c[0x0][0x650] ;  /* 0x0001940000047ab9 */ /* 0x000fc60000000a00 */
[----:B------:R-:W3:Y:S01]  /*248a0*/  LDL R18, [R1+0x294] ;  /* 0x0002940001127983 */ /* 0x000ee20000100800 */
[----:B------:R-:W-:Y:S01]  /*248b0*/  PRMT R6, RZ, 0x7610, R6 ;  /* 0x00007610ff067816 */ /* 0x000fe20000000006 */
[----:B------:R-:W-:Y:S01]  /*248c0*/  IMAD.MOV.U32 R2, RZ, RZ, -0x1 ;  /* 0xffffffffff027424 */ /* 0x000fe200078e00ff */
[----:B------:R-:W-:Y:S01]  /*248d0*/  MOV R10, 0xffffffff ;  /* 0xffffffff000a7802 */ /* 0x000fe20000000f00 */
[----:B------:R-:W-:Y:S01]  /*248e0*/  IMAD.MOV.U32 R3, RZ, RZ, -0x1 ;  /* 0xffffffffff037424 */ /* 0x000fe200078e00ff */
[----:B--2---:R-:W-:-:S04]  /*248f0*/  ISETP.GE.U32.AND P0, PT, R17, UR4, PT ;  /* 0x0000000411007c0c */ /* 0x004fc8000bf06070 */
[----:B---3--:R-:W-:-:S13]  /*24900*/  ISETP.GE.U32.AND.EX P0, PT, R18, UR5, PT, P0 ;  /* 0x0000000512007c0c */ /* 0x008fda000bf06100 */
[----:B------:R-:W-:Y:S05]  /*24910*/  @P0 BRA `(.L_x_745) ;  /* 0x0000000400640947 */ /* 0x000fea0003800000 */
        /* <DEDUP_REMOVED lines=18> */
.L_x_746:
[--C-:B------:R-:W-:Y:S01]  /*24a40*/  SHF.R.U64 R10, R8, R12, R9.reuse ;  /* 0x0000000c080a7219 */ /* 0x100fe20000001209 */
[----:B------:R-:W-:Y:S01]  /*24a50*/  IMAD.MOV.U32 R3, RZ, RZ, R18 ;  /* 0x000000ffff037224 */ /* 0x000fe200078e0012 */
[----:B------:R-:W-:Y:S01]  /*24a60*/  I2FP.F32.U32 R6, R4 ;  /* 0x0000000400067245 */ /* 0x000fe20000201000 */
[----:B------:R-:W0:Y:S01]  /*24a70*/  LDC R16, c[0x0][0x618] ;  /* 0x00018600ff107b82 */ /* 0x000e220000000800 */
[----:B------:R-:W-:Y:S01]  /*24a80*/  SHF.R.U32.HI R2, RZ, R12, R9 ;  /* 0x0000000cff027219 */ /* 0x000fe20000011609 */
[----:B------:R-:W-:Y:S01]  /*24a90*/  ULDC UR4, c[0x0][0x150] ;  /* 0x0000540000047ab9 */ /* 0x000fe20000000800 */
[----:B------:R-:W-:Y:S01]  /*24aa0*/  IADD3 R5, P0, RZ, -R10, RZ ;  /* 0x8000000aff057210 */ /* 0x000fe20007f1e0ff */
[----:B------:R-:W-:Y:S01]  /*24ab0*/  FMUL R9, R6, UR4 ;  /* 0x0000000406097c20 */ /* 0x000fe20008400000 */
[----:B------:R-:W-:Y:S02]  /*24ac0*/  ULDC UR4, c[0x0][0x154] ;  /* 0x0000550000047ab9 */ /* 0x000fe40000000800 */
[----:B------:R-:W-:Y:S01]  /*24ad0*/  IADD3.X R7, RZ, ~R2, RZ, P0, !PT ;  /* 0x80000002ff077210 */ /* 0x000fe200007fe4ff */
[----:B------:R-:W1:Y:S01]  /*24ae0*/  LDC.64 R18, c[0x0][0x640] ;  /* 0x00019000ff127b82 */ /* 0x000e620000000a00 */
[----:B------:R-:W-:Y:S01]  /*24af0*/  IMAD.MOV.U32 R2, RZ, RZ, R17 ;  /* 0x000000ffff027224 */ /* 0x000fe200078e0011 */
[----:B------:R-:W2:Y:S02]  /*24b00*/  F2I.U32.TRUNC.NTZ R9, R9 ;  /* 0x0000000900097305 */ /* 0x000ea4000020f000 */
[----:B------:R-:W-:-:S02]  /*24b10*/  IMAD R6, R7, R14, RZ ;  /* 0x0000000e07067224 */ /* 0x000fc400078e02ff */
[C---:B------:R-:W-:Y:S02]  /*24b20*/  IMAD.WIDE.U32 R2, R5.reuse, R14, R2 ;  /* 0x0000000e05027225 */ /* 0x040fe400078e0002 */
[----:B------:R-:W3:Y:S02]  /*24b30*/  LDC R11, c[0x0][0x144] ;  /* 0x00005100ff0b7b82 */ /* 0x000ee40000000800 */
[----:B------:R-:W-:Y:S02]  /*24b40*/  IMAD R5, R5, R15, R6 ;  /* 0x0000000f05057224 */ /* 0x000fe400078e0206 */
[----:B------:R-:W-:-:S03]  /*24b50*/  IMAD.MOV.U32 R6, RZ, RZ, -0x1 ;  /* 0xffffffffff067424 */ /* 0x000fc600078e00ff */
[----:B------:R-:W-:Y:S01]  /*24b60*/  IADD3 R3, R3, R5, RZ ;  /* 0x0000000503037210 */ /* 0x000fe20007ffe0ff */
[----:B------:R-:W4:Y:S01]  /*24b70*/  LDC R12, c[0x0][0x608] ;  /* 0x00018200ff0c7b82 */ /* 0x000f220000000800 */
[----:B------:R-:W-:Y:S02]  /*24b80*/  I2FP.F32.U32 R5, R0 ;  /* 0x0000000000057245 */ /* 0x000fe40000201000 */
[-C--:B0-----:R-:W-:Y:S01]  /*24b90*/  SHF.R.U64 R8, R2, R16.reuse, R3 ;  /* 0x0000001002087219 */ /* 0x081fe20000001203 */
[----:B--2---:R-:W-:Y:S01]  /*24ba0*/  IMAD.MOV R2, RZ, RZ, -R9 ;  /* 0x000000ffff027224 */ /* 0x004fe200078e0a09 */
[----:B------:R-:W-:Y:S01]  /*24bb0*/  SHF.R.U32.HI R3, RZ, R16, R3 ;  /* 0x00000010ff037219 */ /* 0x000fe20000011603 */
[----:B------:R-:W-:Y:S02]  /*24bc0*/  FMUL R5, R5, UR4 ;  /* 0x0000000405057c20 */ /* 0x000fe40008400000 */
[----:B------:R-:W0:Y:S01]  /*24bd0*/  LDC R7, c[0x0][0x658] ;  /* 0x00019600ff077b82 */ /* 0x000e220000000800 */
[----:B-1----:R-:W-:-:S04]  /*24be0*/  ISETP.NE.U32.AND P0, PT, R18, RZ, PT ;  /* 0x000000ff1200720c */ /* 0x002fc80003f05070 */
[----:B------:R-:W-:-:S03]  /*24bf0*/  ISETP.NE.AND.EX P0, PT, R19, RZ, PT, P0 ;  /* 0x000000ff1300720c */ /* 0x000fc60003f05300 */
[----:B------:R-:W1:Y:S01]  /*24c00*/  LDC R15, c[0x0][0x148] ;  /* 0x00005200ff0f7b82 */ /* 0x000e620000000800 */
[----:B---3--:R-:W-:Y:S01]  /*24c10*/  IMAD R17, R11, R2, R4 ;  /* 0x000000020b117224 */ /* 0x008fe200078e0204 */
[----:B------:R-:W-:-:S06]  /*24c20*/  MOV R4, 0x1 ;  /* 0x0000000100047802 */ /* 0x000fcc0000000f00 */
[----:B------:R-:W2:Y:S01]  /*24c30*/  LDC R14, c[0x0][0x600] ;  /* 0x00018000ff0e7b82 */ /* 0x000ea20000000800 */
[-CC-:B----4-:R-:W-:Y:S02]  /*24c40*/  SHF.R.U64 R11, R8, R12.reuse, R3.reuse ;  /* 0x0000000c080b7219 */ /* 0x190fe40000001203 */
[----:B------:R-:W-:Y:S02]  /*24c50*/  SHF.R.U32.HI R2, RZ, R12, R3 ;  /* 0x0000000cff027219 */ /* 0x000fe40000011603 */
[----:B------:R3:W4:Y:S03]  /*24c60*/  F2I.U32.TRUNC.NTZ R12, R5 ;  /* 0x00000005000c7305 */ /* 0x000726000020f000 */
[----:B------:R-:W1:Y:S01]  /*24c70*/  LDC R20, c[0x0][0x648] ;  /* 0x00019200ff147b82 */ /* 0x000e620000000800 */
[-C--:B0-----:R-:W-:Y:S02]  /*24c80*/  SHF.R.U64 R13, R11, R7.reuse, R2 ;  /* 0x000000070b0d7219 */ /* 0x081fe40000001202 */
[----:B------:R-:W-:-:S02]  /*24c90*/  SHF.L.U32 R6, R6, R7, RZ ;  /* 0x0000000706067219 */ /* 0x000fc400000006ff */
[-C--:B------:R-:W-:Y:S01]  /*24ca0*/  SHF.R.U32.HI R3, RZ, R7.reuse, R2 ;  /* 0x00000007ff037219 */ /* 0x080fe20000011602 */
[----:B------:R-:W-:Y:S01]  /*24cb0*/  IMAD.MOV.U32 R2, RZ, RZ, R13 ;  /* 0x000000ffff027224 */ /* 0x000fe200078e000d */
[----:B------:R-:W-:Y:S01]  /*24cc0*/  SHF.L.U32 R16, R4, R7, RZ ;  /* 0x0000000704107219 */ /* 0x000fe200000006ff */
[----:B------:R-:W0:Y:S01]  /*24cd0*/  LDC R21, c[0x0][0x638] ;  /* 0x00018e00ff157b82 */ /* 0x000e220000000800 */
[----:B------:R-:W-:-:S07]  /*24ce0*/  LOP3.LUT R22, RZ, R6, RZ, 0x33, !PT ;  /* 0x00000006ff167212 */ /* 0x000fce00078e33ff */
[----:B------:R-:W0:Y:S01]  /*24cf0*/  LDC R23, c[0x0][0x610] ;  /* 0x00018400ff177b82 */ /* 0x000e220000000800 */
[----:B---34-:R-:W-:Y:S05]  /*24d00*/  @!P0 BRA `(.L_x_747) ;  /* 0x0000000000288947 */ /* 0x018fea0003800000 */
[----:B------:R-:W3:Y:S02]  /*24d10*/  LDC R2, c[0x0][0x64c] ;  /* 0x00019300ff027b82 */ /* 0x000ee40000000800 */
[----:B---3--:R-:W-:-:S05]  /*24d20*/  IADD3 R7, P0, R13, R2, RZ ;  /* 0x000000020d077210 */ /* 0x008fca0007f1e0ff */
[----:B------:R-:W-:-:S04]  /*24d30*/  IMAD.X R9, RZ, RZ, R3, P0 ;  /* 0x000000ffff097224 */ /* 0x000fc800000e0603 */
[----:B------:R-:W-:-:S04]  /*24d40*/  IMAD.WIDE.U32 R2, R9, R18, RZ ;  /* 0x0000001209027225 */ /* 0x000fc800078e00ff */
[----:B------:R-:W-:-:S04]  /*24d50*/  IMAD.WIDE.U32 R4, P0, R7, R19, R2 ;  /* 0x0000001307047225 */ /* 0x000fc80007800002 */
[----:B------:R-:W-:Y:S01]  /*24d60*/  IMAD.WIDE.U32 R2, R7, R18, RZ ;  /* 0x0000001207027225 */ /* 0x000fe200078e00ff */
[----:B------:R-:W-:-:S03]  /*24d70*/  IADD3.X R7, RZ, RZ, RZ, P0, !PT ;  /* 0x000000ffff077210 */ /* 0x000fc600007fe4ff */
[----:B------:R-:W-:Y:S01]  /*24d80*/  IMAD.MOV.U32 R6, RZ, RZ, R5 ;  /* 0x000000ffff067224 */ /* 0x000fe200078e0005 */
[----:B------:R-:W-:-:S05]  /*24d90*/  IADD3 RZ, P0, R3, R4, RZ ;  /* 0x0000000403ff7210 */ /* 0x000fca0007f1e0ff */
[----:B------:R-:W-:-:S08]  /*24da0*/  IMAD.WIDE.U32.X R2, R9, R19, R6, P0 ;  /* 0x0000001309027225 */ /* 0x000fd000000e0406 */
.L_x_747:
[----:B------:R-:W3:Y:S01]  /*24db0*/  LDC R4, c[0x0][0x65c] ;  /* 0x00019700ff047b82 */ /* 0x000ee20000000800 */
[----:B-1----:R-:W-:Y:S01]  /*24dc0*/  SHF.R.U64 R3, R2, R20, R3 ;  /* 0x0000001402037219 */ /* 0x002fe20000001203 */
[----:B------:R-:W-:Y:S01]  /*24dd0*/  IMAD.MOV R12, RZ, RZ, -R12 ;  /* 0x000000ffff0c7224 */ /* 0x000fe200078e0a0c */
[----:B------:R-:W-:Y:S01]  /*24de0*/  LOP3.LUT R2, R11, R22, RZ, 0xc0, !PT ;  /* 0x000000160b027212 */ /* 0x000fe200078ec0ff */
[----:B------:R-:W-:Y:S01]  /*24df0*/  IMAD.MOV.U32 R6, RZ, RZ, 0x1 ;  /* 0x00000001ff067424 */ /* 0x000fe200078e00ff */
[----:B--2---:R-:W-:-:S03]  /*24e00*/  IADD3 R5, R14, -0x1, RZ ;  /* 0xffffffff0e057810 */ /* 0x004fc60007ffe0ff */
[----:B------:R-:W-:Y:S01]  /*24e10*/  IMAD R2, R16, R3, R2 ;  /* 0x0000000310027224 */ /* 0x000fe200078e0202 */
[----:B------:R-:W-:Y:S02]  /*24e20*/  LOP3.LUT R5, R8, R5, RZ, 0xc0, !PT ;  /* 0x0000000508057212 */ /* 0x000fe400078ec0ff */
[----:B---3--:R-:W-:Y:S01]  /*24e30*/  ISETP.NE.AND P0, PT, R4, 0x1, PT ;  /* 0x000000010400780c */ /* 0x008fe20003f05270 */
[----:B------:R-:W-:-:S12]  /*24e40*/  IMAD.MOV R4, RZ, RZ, -R3 ;  /* 0x000000ffff047224 */ /* 0x000fd800078e0a03 */
[----:B------:R-:W-:Y:S02]  /*24e50*/  @P0 IMAD R17, R15, R12, R0 ;  /* 0x0000000c0f110224 */ /* 0x000fe400078e0200 */
[----:B0-----:R-:W-:Y:S02]  /*24e60*/  IMAD R0, R4, R21, R13 ;  /* 0x0000001504007224 */ /* 0x001fe400078e020d */
[----:B------:R-:W-:Y:S02]  /*24e70*/  IMAD R2, R2, R23, R17 ;  /* 0x0000001702027224 */ /* 0x000fe400078e0211 */
[----:B------:R-:W-:-:S05]  /*24e80*/  IMAD R5, R0, R14, R5 ;  /* 0x0000000e00057224 */ /* 0x000fca00078e0205 */
[----:B------:R-:W-:Y:S02]  /*24e90*/  SEL R3, R5, R2, !P0 ;  /* 0x0000000205037207 */ /* 0x000fe40004000000 */
[----:B------:R-:W-:-:S07]  /*24ea0*/  SEL R2, R2, R5, !P0 ;  /* 0x0000000502027207 */ /* 0x000fce0004000000 */
.L_x_745:
[----:B------:R-:W-:-:S08]  /*24eb0*/  NOP ;  /* 0x0000000000007918 */ /* 0x000fd00000000000 */
[----:B------:R-:W0:-:S00]  /*24ec0*/  USETMAXREG.DEALLOC.CTAPOOL 0x18 ;  /* 0x00000018000079c8 */ /* 0x000e0000080e0500 */
[----:B------:R-:W-:-:S13]  /*24ed0*/  ISETP.NE.AND P0, PT, RZ, UR8, PT ;  /* 0x00000008ff007c0c */ /* 0x000fda000bf05270 */
[----:B------:R-:W-:Y:S05]  /*24ee0*/  @P0 EXIT ;  /* 0x000000000000094d */ /* 0x000fea0003800000 */
[----:B0-----:R-:W-:Y:S01]  /*24ef0*/  LOP3.LUT P0, RZ, R6, 0xff, RZ, 0xc0, !PT ;  /* 0x000000ff06ff7812 */ /* 0x001fe2000780c0ff */
[----:B------:R-:W-:Y:S01]  /*24f00*/  IMAD.MOV.U32 R6, RZ, RZ, RZ ;  /* 0x000000ffff067224 */ /* 0x000fe200078e00ff */
[----:B------:R-:W-:-:S11]  /*24f10*/  MOV R0, 0x1 ;  /* 0x0000000100007802 */ /* 0x000fd60000000f00 */
[----:B------:R-:W-:Y:S05]  /*24f20*/  @!P0 BRA `(.L_x_748) ;  /* 0x0000000c005c8947 */ /* 0x000fea0003800000 */
[----:B------:R-:W2:Y:S01]  /*24f30*/  LDL R5, [R1+0x284] ;  /* 0x0002840001057983 */ /* 0x000ea20000100800 */
[----:B------:R-:W0:Y:S01]  /*24f40*/  LDC R0, c[0x0][0x28c] ;  /* 0x0000a300ff007b82 */ /* 0x000e220000000800 */
[----:B------:R-:W-:Y:S01]  /*24f50*/  ULDC UR5, c[0x0][0x658] ;  /* 0x0001960000057ab9 */ /* 0x000fe20000000800 */
[----:B------:R-:W-:Y:S01]  /*24f60*/  UMOV UR7, 0xffffffff ;  /* 0xffffffff00077882 */ /* 0x000fe20000000000 */
[----:B------:R-:W1:Y:S01]  /*24f70*/  S2R R4, SR_TID.X ;  /* 0x0000000000047919 */ /* 0x000e620000002100 */
[----:B------:R-:W-:Y:S01]  /*24f80*/  ULDC UR6, c[0x0][0xc] ;  /* 0x0000030000067ab9 */ /* 0x000fe20000000800 */
[----:B------:R-:W-:Y:S01]  /*24f90*/  UMOV UR9, 0x1 ;  /* 0x0000000100097882 */ /* 0x000fe20000000000 */
[----:B------:R-:W-:Y:S01]  /*24fa0*/  BSSY B0, `(.L_x_748) ;  /* 0x00000cf000007945 */ /* 0x000fe20003800000 */
[----:B------:R-:W-:Y:S01]  /*24fb0*/  USHF.L.U32 UR18, UR9, UR5, URZ ;  /* 0x0000000509127299 */ /* 0x000fe2000800063f */
[----:B------:R-:W-:Y:S01]  /*24fc0*/  MOV R9, 0x1 ;  /* 0x0000000100097802 */ /* 0x000fe20000000f00 */
[----:B------:R-:W-:Y:S01]  /*24fd0*/  IMAD.MOV.U32 R6, RZ, RZ, RZ ;  /* 0x000000ffff067224 */ /* 0x000fe200078e00ff */
[----:B------:R-:W-:Y:S01]  /*24fe0*/  ULDC UR4, c[0x0][0x600] ;  /* 0x0001800000047ab9 */ /* 0x000fe20000000800 */
[----:B------:R-:W-:Y:S01]  /*24ff0*/  ULDC.64 UR22, c[0x0][0x198] ;  /* 0x0000660000167ab9 */ /* 0x000fe20000000a00 */
[----:B------:R-:W-:Y:S01]  /*25000*/  UIADD3 UR4, UR4, -0x1, URZ ;  /* 0xffffffff04047890 */ /* 0x000fe2000fffe03f */
[----:B0-----:R-:W-:Y:S01]  /*25010*/  VIADD R0, R0, 0x1f ;  /* 0x0000001f00007836 */ /* 0x001fe20000000000 */
[----:B-1----:R-:W-:-:S02]  /*25020*/  LOP3.LUT P2, RZ, R4, 0x7f, RZ, 0xc0, !PT ;  /* 0x0000007f04ff7812 */ /* 0x002fc4000784c0ff */
[----:B------:R-:W-:-:S04]  /*25030*/  LOP3.LUT P0, RZ, R4, 0x1f, RZ, 0xc0, !PT ;  /* 0x0000001f04ff7812 */ /* 0x000fc8000780c0ff */
[----:B------:R-:W-:Y:S02]  /*25040*/  PLOP3.LUT P0, PT, P0, P2, PT, 0x8a, 0x0 ;  /* 0x000000000000781c */ /* 0x000fe40000705172 */
[----:B--2---:R-:W-:Y:S02]  /*25050*/  R2UR UR8, R5 ;  /* 0x00000000050872ca */ /* 0x004fe400000e0000 */
[----:B------:R-:W-:-:S04]  /*25060*/  SHF.R.S32.HI R5, RZ, 0x1f, R0 ;  /* 0x0000001fff057819 */ /* 0x000fc80000011400 */
[----:B------:R-:W-:Y:S01]  /*25070*/  LEA.HI R5, R5, R0, RZ, 0x5 ;  /* 0x0000000005057211 */ /* 0x000fe200078f28ff */
[----:B------:R-:W-:-:S03]  /*25080*/  IMAD.MOV.U32 R0, RZ, RZ, 0x1 ;  /* 0x00000001ff007424 */ /* 0x000fc600078e00ff */
[----:B------:R-:W-:-:S03]  /*25090*/  SHF.R.S32.HI R7, RZ, 0x5, R5 ;  /* 0x00000005ff077819 */ /* 0x000fc60000011405 */
[----:B------:R-:W-:Y:S01]  /*250a0*/  ULOP3.LUT UR24, UR8, 0x2, URZ, 0xfc, !UPT ;  /* 0x0000000208187892 */ /* 0x000fe2000f8efc3f */
[----:B------:R-:W-:Y:S01]  /*250b0*/  IADD3 R16, R7, 0x1, RZ ;  /* 0x0000000107107810 */ /* 0x000fe20007ffe0ff */
[----:B------:R-:W-:-:S03]  /*250c0*/  USHF.L.U32 UR8, UR7, UR5, URZ ;  /* 0x0000000507087299 */ /* 0x000fc6000800063f */
[----:B------:R-:W-:Y:S01]  /*250d0*/  ULDC UR7, c[0x0][0x10] ;  /* 0x0000040000077ab9 */ /* 0x000fe20000000800 */
[----:B------:R-:W-:Y:S01]  /*250e0*/  ULDC UR5, c[0x0][0x14] ;  /* 0x0000050000057ab9 */ /* 0x000fe20000000800 */
[----:B------:R-:W-:Y:S02]  /*250f0*/  UIMAD.WIDE.U32 UR6, UR6, UR7, URZ ;  /* 0x00000007060672a5 */ /* 0x000fe4000f8e003f */
[----:B------:R-:W-:Y:S02]  /*25100*/  ULOP3.LUT UR17, URZ, UR8, URZ, 0x33, !UPT ;  /* 0x000000083f117292 */ /* 0x000fe4000f8e333f */
[----:B------:R-:W-:Y:S02]  /*25110*/  UIMAD.WIDE.U32 UR20, UR6, UR5, URZ ;  /* 0x00000005061472a5 */ /* 0x000fe4000f8e003f */
[----:B------:R-:W-:-:S04]  /*25120*/  UIMAD UR13, UR7, UR5, URZ ;  /* 0x00000005070d72a4 */ /* 0x000fc8000f8e023f */
[----:B------:R-:W-:-:S12]  /*25130*/  UIADD3 UR13, UR21, UR13, URZ ;  /* 0x0000000d150d7290 */ /* 0x000fd8000fffe03f */
.L_x_760:
[----:B------:R-:W-:-:S03]  /*25140*/  UMOV UR5, 0xffffffff ;  /* 0xffffffff00057882 */ /* 0x000fc60000000000 */
[----:B------:R-:W-:Y:S05]  /*25150*/  BRA.DIV UR5, `(.L_x_749) ;  /* 0x0000000e05ec7947 */ /* 0x000fea000b800000 */
[----:B------:R-:W-:-:S13]  /*25160*/  ELECT P6, URZ, PT ;  /* 0x00000000003f782f */ /* 0x000fda00038c0000 */
.L_x_772:
[----:B------:R-:W0:Y:S01]  /*25170*/  LDC R4, c[0x0][0x28c] ;  /* 0x0000a300ff047b82 */ /* 0x000e220000000800 */
[----:B------:R-:W-:Y:S01]  /*25180*/  BSSY B1, `(.L_x_750) ;  /* 0x0000038000017945 */ /* 0x000fe20003800000 */
[----:B0-----:R-:W-:-:S13]  /*25190*/  ISETP.LT.OR P6, PT, R4, 0x1, !P6 ;  /* 0x000000010400780c */ /* 0x001fda00077c1670 */
[----:B------:R-:W-:Y:S05]  /*251a0*/  @P6 BRA `(.L_x_751) ;  /* 0x0000000000d46947 */ /* 0x000fea0003800000 */
[----:B------:R-:W-:Y:S01]  /*251b0*/  IMAD R3, R3, 0xf0, RZ ;  /* 0x000000f003037824 */ /* 0x000fe200078e02ff */
[----:B------:R-:W-:Y:S01]  /*251c0*/  MOV R5, R0 ;  /* 0x0000000000057202 */ /* 0x000fe20000000f00 */
[----:B------:R-:W-:Y:S02]  /*251d0*/  IMAD R2, R2, 0x180, RZ ;  /* 0x0000018002027824 */ /* 0x000fe400078e02ff */
[----:B------:R-:W-:Y:S02]  /*251e0*/  IMAD.MOV.U32 R13, RZ, RZ, RZ ;  /* 0x000000ffff0d7224 */ /* 0x000fe400078e00ff */
[----:B------:R-:W-:Y:S02]  /*251f0*/  IMAD.MOV.U32 R4, RZ, RZ, R16 ;  /* 0x000000ffff047224 */ /* 0x000fe400078e0010 */
[----:B------:R-:W-:-:S07]  /*25200*/  IMAD.MOV.U32 R8, RZ, RZ, R6 ;  /* 0x000000ffff087224 */ /* 0x000fce00078e0006 */
.L_x_755:
[----:B------:R-:W0:Y:S01]  /*25210*/  S2R R12, SR_CgaCtaId ;  /* 0x00000000000c7919 */ /* 0x000e220000008800 */
[----:B------:R-:W-:Y:S01]  /*25220*/  MOV R11, 0x400 ;  /* 0x00000400000b7802 */ /* 0x000fe20000000f00 */
[----:B------:R-:W1:Y:S03]  /*25230*/  @!P2 LDC R14, c[0x0][0x500] ;  /* 0x00014000ff0eab82 */ /* 0x000e660000000800 */
[----:B0-----:R-:W-:Y:S02]  /*25240*/  LEA R15, R12, R11, 0x18 ;  /* 0x0000000b0c0f7211 */ /* 0x001fe400078ec0ff */
[----:B------:R-:W-:-:S03]  /*25250*/  SHF.L.U32 R12, R5, 0x1f, RZ ;  /* 0x0000001f050c7819 */ /* 0x000fc600000006ff */
[----:B------:R-:W-:-:S04]  /*25260*/  IMAD R11, R8, 0x8, R15 ;  /* 0x00000008080b7824 */ /* 0x000fc800078e020f */
[----:B------:R-:W0:Y:S02]  /*25270*/  SYNCS.PHASECHK.TRANS64.TRYWAIT P1, [R11+URZ+0x28], R12 ;  /* 0x0000280c0b0075a7 */ /* 0x000e24000802017f */
[----:B01----:R-:W-:Y:S05]  /*25280*/  @!P1 BRA `(.L_x_752) ;  /* 0x0000000c00c09947 */ /* 0x003fea0003800000 */
.L_x_773:
[----:B------:R-:W-:Y:S01]  /*25290*/  UPRMT UR5, UR24, 0x9910, URZ ;  /* 0x0000991018057896 */ /* 0x000fe2000800003f */
[----:B------:R1:W-:Y:S03]  /*252a0*/  @!P2 SYNCS.ARRIVE.TRANS64 RZ, [R11+URZ], R14 ;  /* 0x0000000e0bffa9a7 */ /* 0x0003e6000800003f */
[----:B------:R-:W-:-:S06]  /*252b0*/  UISETP.NE.AND UP0, UPT, UR5, 0x2, UPT ;  /* 0x000000020500788c */ /* 0x000fcc000bf05270 */
[----:B------:R-:W-:-:S13]  /*252c0*/  PLOP3.LUT P1, PT, PT, PT, UP0, 0x80, 0x0 ;  /* 0x000000000000781c */ /* 0x000fda0003f2f008 */
[----:B-1----:R-:W-:Y:S05]  /*252d0*/  @P1 BRA `(.L_x_753) ;  /* 0x0000000000041947 */ /* 0x002fea0003800000 */
[----:B------:R-:W-:Y:S01]  /*252e0*/  BPT.TRAP 0x1 ;  /* 0x000000040000795c */ /* 0x000fe20000300000 */
.L_x_753:
[----:B------:R-:W-:Y:S05]  /*252f0*/  @P0 BRA `(.L_x_754) ;  /* 0x0000000000040947 */ /* 0x000fea0003800000 */
[----:B------:R-:W-:Y:S01]  /*25300*/  BPT.TRAP 0x1 ;  /* 0x000000040000795c */ /* 0x000fe20000300000 */
.L_x_754:
[C-C-:B0-----:R-:W-:Y:S01]  /*25310*/  IMAD R12, R8.reuse, 0x6000, R15.reuse ;  /* 0x00006000080c7824 */ /* 0x141fe200078e020f */
[----:B------:R-:W-:Y:S01]  /*25320*/  R2UR UR9, R11 ;  /* 0x000000000b0972ca */ /* 0x000fe200000e0000 */
[----:B------:R-:W-:Y:S01]  /*25330*/  IMAD R15, R8, 0x3c00, R15 ;  /* 0x00003c00080f7824 */ /* 0x000fe200078e020f */
[----:B------:R-:W-:Y:S01]  /*25340*/  UIADD3 UR6, UP0, UR22, 0xf0, URZ ;  /* 0x000000f016067890 */ /* 0x000fe2000ff1e03f */
[----:B------:R-:W-:Y:S01]  /*25350*/  VIADD R4, R4, 0xffffffff ;  /* 0xffffffff04047836 */ /* 0x000fe20000000000 */
[----:B------:R-:W-:Y:S01]  /*25360*/  R2UR UR5, R12 ;  /* 0x000000000c0572ca */ /* 0x000fe200000e0000 */
[----:B------:R-:W-:Y:S01]  /*25370*/  UIADD3 UR26, UP1, UR22, 0x1f0, URZ ;  /* 0x000001f0161a7890 */ /* 0x000fe2000ff3e03f */
[----:B------:R-:W-:Y:S01]  /*25380*/  R2UR UR8, R15 ;  /* 0x000000000f0872ca */ /* 0x000fe200000e0000 */
[----:B------:R-:W-:Y:S01]  /*25390*/  UIADD3.X UR7, URZ, UR23, URZ, UP0, !UPT ;  /* 0x000000173f077290 */ /* 0x000fe200087fe43f */
[----:B------:R-:W-:Y:S01]  /*253a0*/  R2UR UR11, R2 ;  /* 0x00000000020b72ca */ /* 0x000fe200000e0000 */
[----:B------:R-:W-:Y:S01]  /*253b0*/  UIADD3.X UR27, URZ, UR23, URZ, UP1, !UPT ;  /* 0x000000173f1b7290 */ /* 0x000fe20008ffe43f */
[----:B------:R-:W-:Y:S01]  /*253c0*/  R2UR UR10, R13 ;  /* 0x000000000d0a72ca */ /* 0x000fe200000e0000 */
[----:B------:R-:W-:Y:S01]  /*253d0*/  UMOV UR14, 0x0 ;  /* 0x00000000000e7882 */ /* 0x000fe20000000000 */
[----:B------:R-:W-:Y:S01]  /*253e0*/  R2UR UR12, R10 ;  /* 0x000000000a0c72ca */ /* 0x000fe200000e0000 */
[----:B------:R-:W-:Y:S01]  /*253f0*/  UMOV UR15, 0x10000000 ;  /* 0x10000000000f7882 */ /* 0x000fe20000000000 */
[----:B------:R-:W-:Y:S01]  /*25400*/  R2UR UR19, R3 ;  /* 0x00000000031372ca */ /* 0x000fe200000e0000 */
[----:B------:R-:W-:Y:S01]  /*25410*/  VIADD R13, R13, 0x20 ;  /* 0x000000200d0d7836 */ /* 0x000fe20000000000 */
[----:B------:R-:W-:Y:S01]  /*25420*/  ISETP.GT.AND P3, PT, R4, 0x1, PT ;  /* 0x000000010400780c */ /* 0x000fe20003f64270 */
[----:B------:R-:W-:Y:S01]  /*25430*/  UIADD3 UR5, UR5, 0x100, URZ ;  /* 0x0000010005057890 */ /* 0x000fe2000fffe03f */
[----:B------:R-:W-:Y:S01]  /*25440*/  IADD3 R8, R8, 0x1, RZ ;  /* 0x0000000108087810 */ /* 0x000fe20007ffe0ff */
[----:B------:R-:W-:-:S03]  /*25450*/  UIADD3 UR16, UR8, 0x1e100, URZ ;  /* 0x0001e10008107890 */ /* 0x000fc6000fffe03f */
[C---:B------:R-:W-:Y:S02]  /*25460*/  ISETP.NE.AND P1, PT, R8.reuse, 0x5, PT ;  /* 0x000000050800780c */ /* 0x040fe40003f25270 */
[----:B------:R-:W-:Y:S02]  /*25470*/  UMOV UR8, UR5 ;  /* 0x0000000500087c82 */ /* 0x000fe40008000000 */
[----:B------:R0:W-:Y:S01]  /*25480*/  UTMALDG.3D [UR8], [UR6], desc[UR14] ;  /* 0x00000e08060075b4 */ /* 0x0001e20008011000 */
[----:B------:R-:W-:Y:S02]  /*25490*/  SEL R12, RZ, 0x1, P1 ;  /* 0x00000001ff0c7807 */ /* 0x000fe40000800000 */
[----:B------:R-:W-:Y:S02]  /*254a0*/  SEL R8, R8, RZ, P1 ;  /* 0x000000ff08087207 */ /* 0x000fe40000800000 */
[----:B------:R-:W-:Y:S01]  /*254b0*/  LOP3.LUT R5, R5, R12, RZ, 0x3c, !PT ;  /* 0x0000000c05057212 */ /* 0x000fe200078e3cff */
[----:B0-----:R-:W-:Y:S01]  /*254c0*/  UMOV UR8, UR16 ;  /* 0x0000001000087c82 */ /* 0x001fe20008000000 */
[----:B------:R-:W-:-:S02]  /*254d0*/  UMOV UR11, UR19 ;  /* 0x00000013000b7c82 */ /* 0x000fc40008000000 */
[----:B------:R0:W-:Y:S02]  /*254e0*/  UTMALDG.3D [UR8], [UR26], desc[UR14] ;  /* 0x00000e081a0075b4 */ /* 0x0001e40008011000 */
[----:B0-----:R-:W-:Y:S05]  /*254f0*/  @P3 BRA `(.L_x_755) ;  /* 0xfffffffc00443947 */ /* 0x001fea000383ffff */
.L_x_751:
[----:B------:R-:W-:Y:S05]  /*25500*/  BSYNC B1 ;  /* 0x0000000000017941 */ /* 0x000fea0003800000 */
.L_x_750:
[----:B------:R-:W2:Y:S01]  /*25510*/  LDL.LU R14, [R1+0x294] ;  /* 0x00029400010e7983 */ /* 0x000ea20000300800 */
[----:B------:R-:W-:Y:S01]  /*25520*/  LOP3.LUT P1, RZ, R9, 0xff, RZ, 0xc0, !PT ;  /* 0x000000ff09ff7812 */ /* 0x000fe2000782c0ff */
[----:B------:R-:W-:Y:S02]  /*25530*/  ULDC.64 UR6, c[0x0][0x650] ;  /* 0x0001940000067ab9 */ /* 0x000fe40000000a00 */
[----:B------:R-:W3:Y:S01]  /*25540*/  LDL.LU R12, [R1+0x298] ;  /* 0x00029800010c7983 */ /* 0x000ee20000300800 */
[C---:B------:R-:W-:Y:S01]  /*25550*/  IADD3 R6, R7.reuse, R6, RZ ;  /* 0x0000000607067210 */ /* 0x040fe20007ffe0ff */
[----:B------:R-:W-:Y:S01]  /*25560*/  BSSY B1, `(.L_x_756) ;  /* 0x0000070000017945 */ /* 0x000fe20003800000 */
[----:B------:R-:W-:Y:S02]  /*25570*/  ISETP.GE.U32.AND P3, PT, R7, 0x5, PT ;  /* 0x000000050700780c */ /* 0x000fe40003f66070 */
[----:B------:R-:W-:Y:S02]  /*25580*/  MOV R10, 0xffffffff ;  /* 0xffffffff000a7802 */ /* 0x000fe40000000f00 */
[----:B------:R-:W-:-:S02]  /*25590*/  PRMT R4, RZ, 0x7610, R4 ;  /* 0x00007610ff047816 */ /* 0x000fc40000000004 */
[----:B------:R-:W-:Y:S01]  /*255a0*/  PRMT R9, RZ, 0x7610, R9 ;  /* 0x00007610ff097816 */ /* 0x000fe20000000009 */
[----:B------:R-:W0:Y:S01]  /*255b0*/  @P1 S2R R3, SR_CgaCtaId ;  /* 0x0000000000031919 */ /* 0x000e220000008800 */
[----:B------:R-:W-:-:S04]  /*255c0*/  @P1 MOV R2, 0x400 ;  /* 0x0000040000021802 */ /* 0x000fc80000000f00 */
[----:B0-----:R-:W-:-:S04]  /*255d0*/  @P1 LEA R2, R3, R2, 0x18 ;  /* 0x0000000203021211 */ /* 0x001fc800078ec0ff */
[----:B------:R0:W-:Y:S01]  /*255e0*/  @P1 SYNCS.ARRIVE.TRANS64.A1T0 RZ, [R2+URZ+0x68], RZ ;  /* 0x000068ff02ff19a7 */ /* 0x0001e2000810003f */
[----:B------:R-:W-:-:S04]  /*255f0*/  ISETP.GT.U32.AND P1, PT, R6, 0x4, PT ;  /* 0x000000040600780c */ /* 0x000fc80003f24070 */
[----:B------:R-:W-:Y:S01]  /*25600*/  ISETP.LT.U32.AND P1, PT, R7, 0x5, P1 ;  /* 0x000000050700780c */ /* 0x000fe20000f21070 */
[----:B0-----:R-:W-:-:S04]  /*25610*/  IMAD.WIDE.U32 R2, R6, -0x33333333, RZ ;  /* 0xcccccccd06027825 */ /* 0x001fc800078e00ff */
[----:B------:R-:W-:Y:S01]  /*25620*/  IMAD.MOV.U32 R2, RZ, RZ, -0x1 ;  /* 0xffffffffff027424 */ /* 0x000fe200078e00ff */
[----:B------:R-:W-:Y:S02]  /*25630*/  SHF.R.U32.HI R5, RZ, 0x2, R3 ;  /* 0x00000002ff057819 */ /* 0x000fe40000011603 */
[----:B------:R-:W-:-:S03]  /*25640*/  SEL R3, RZ, 0x1, !P1 ;  /* 0x00000001ff037807 */ /* 0x000fc60004800000 */
[----:B------:R-:W-:Y:S01]  /*25650*/  IMAD R6, R5, -0x5, R6 ;  /* 0xfffffffb05067824 */ /* 0x000fe200078e0206 */
[----:B------:R-:W-:Y:S01]  /*25660*/  LOP3.LUT R0, R0, R3, RZ, 0x3c, !PT ;  /* 0x0000000300007212 */ /* 0x000fe200078e3cff */
[----:B------:R-:W-:-:S03]  /*25670*/  IMAD.MOV.U32 R3, RZ, RZ, -0x1 ;  /* 0xffffffffff037424 */ /* 0x000fc600078e00ff */
[----:B------:R-:W-:Y:S02]  /*25680*/  @P3 LOP3.LUT R0, R0, 0x1, R5, 0x78, !PT ;  /* 0x0000000100003812 */ /* 0x000fe400078e7805 */
[----:B---3--:R-:W-:-:S04]  /*25690*/  IADD3 R12, P1, R12, UR20, RZ ;  /* 0x000000140c0c7c10 */ /* 0x008fc8000ff3e0ff */
[----:B--2---:R-:W-:Y:S01]  /*256a0*/  IADD3.X R14, R14, UR13, RZ, P1, !PT ;  /* 0x0000000d0e0e7c10 */ /* 0x004fe20008ffe4ff */
[----:B------:R0:W-:Y:S01]  /*256b0*/  STL [R1+0x298], R12 ;  /* 0x0002980c01007387 */ /* 0x0001e20000100800 */
[----:B------:R-:W-:-:S03]  /*256c0*/  ISETP.GE.U32.AND P1, PT, R12, UR6, PT ;  /* 0x000000060c007c0c */ /* 0x000fc6000bf26070 */
[----:B------:R0:W-:Y:S01]  /*256d0*/  STL [R1+0x294], R14 ;  /* 0x0002940e01007387 */ /* 0x0001e20000100800 */
[----:B------:R-:W-:-:S13]  /*256e0*/  ISETP.GE.U32.AND.EX P1, PT, R14, UR7, PT, P1 ;  /* 0x000000070e007c0c */ /* 0x000fda000bf26110 */
[----:B0-----:R-:W-:Y:S05]  /*256f0*/  @P1 BRA `(.L_x_757) ;  /* 0x0000000400581947 */ /* 0x001fea0003800000 */
[----:B------:R-:W0:Y:S01]  /*25700*/  S2R R8, SR_CTAID.X ;  /* 0x0000000000087919 */ /* 0x000e220000002500 */
[----:B------:R-:W1:Y:S01]  /*25710*/  LDC R15, c[0x0][0x65c] ;  /* 0x00019700ff0f7b82 */ /* 0x000e620000000800 */
[----:B------:R-:W-:Y:S01]  /*25720*/  ULDC UR5, c[0x0][0x150] ;  /* 0x0000540000057ab9 */ /* 0x000fe20000000800 */
[----:B------:R-:W-:Y:S01]  /*25730*/  ULDC.64 UR6, c[0x0][0x628] ;  /* 0x00018a0000067ab9 */ /* 0x000fe20000000a00 */
[----:B------:R-:W2:Y:S01]  /*25740*/  S2R R2, SR_CTAID.Y ;  /* 0x0000000000027919 */ /* 0x000ea20000002600 */
[----:B------:R-:W-:Y:S01]  /*25750*/  ISETP.NE.U32.AND P1, PT, RZ, UR6, PT ;  /* 0x00000006ff007c0c */ /* 0x000fe2000bf25070 */
[----:B------:R-:W-:-:S03]  /*25760*/  ULDC UR8, c[0x0][0x630] ;  /* 0x00018c0000087ab9 */ /* 0x000fc60000000800 */
[----:B------:R-:W3:Y:S01]  /*25770*/  LDC R5, c[0x0][0x144] ;  /* 0x00005100ff057b82 */ /* 0x000ee20000000800 */
[----:B------:R-:W-:-:S07]  /*25780*/  ISETP.NE.AND.EX P1, PT, RZ, UR7, PT, P1 ;  /* 0x00000007ff007c0c */ /* 0x000fce000bf25310 */
[----:B------:R-:W4:Y:S01]  /*25790*/  LDC R11, c[0x0][0x148] ;  /* 0x00005200ff0b7b82 */ /* 0x000f220000000800 */
[----:B-1----:R-:W-:Y:S02]  /*257a0*/  ISETP.NE.AND P4, PT, R15, 0x1, PT ;  /* 0x000000010f00780c */ /* 0x002fe40003f85270 */
[----:B0-----:R-:W-:Y:S02]  /*257b0*/  I2FP.F32.U32 R3, R8 ;  /* 0x0000000800037245 */ /* 0x001fe40000201000 */
[----:B--2---:R-:W-:-:S03]  /*257c0*/  I2FP.F32.U32 R4, R2 ;  /* 0x0000000200047245 */ /* 0x004fc60000201000 */
[----:B------:R-:W-:Y:S01]  /*257d0*/  FMUL R3, R3, UR5 ;  /* 0x0000000503037c20 */ /* 0x000fe20008400000 */
[----:B------:R-:W-:Y:S02]  /*257e0*/  ULDC UR5, c[0x0][0x154] ;  /* 0x0000550000057ab9 */ /* 0x000fe40000000800 */
[----:B------:R-:W-:-:S03]  /*257f0*/  FMUL R10, R4, UR5 ;  /* 0x00000005040a7c20 */ /* 0x000fc60008400000 */
[----:B------:R-:W0:Y:S08]  /*25800*/  F2I.U32.TRUNC.NTZ R3, R3 ;  /* 0x0000000300037305 */ /* 0x000e30000020f000 */
[----:B------:R-:W1:Y:S01]  /*25810*/  F2I.U32.TRUNC.NTZ R10, R10 ;  /* 0x0000000a000a7305 */ /* 0x000e62000020f000 */
[----:B0-----:R-:W-:Y:S02]  /*25820*/  IMAD.MOV R4, RZ, RZ, -R3 ;  /* 0x000000ffff047224 */ /* 0x001fe400078e0a03 */
[----:B------:R-:W-:-:S02]  /*25830*/  IMAD.MOV.U32 R3, RZ, RZ, R14 ;  /* 0x000000ffff037224 */ /* 0x000fc400078e000e */
[----:B---3--:R-:W-:Y:S02]  /*25840*/  IMAD R8, R5, R4, R8 ;  /* 0x0000000405087224 */ /* 0x008fe400078e0208 */
[----:B-1----:R-:W-:-:S04]  /*25850*/  IMAD.MOV R4, RZ, RZ, -R10 ;  /* 0x000000ffff047224 */ /* 0x002fc800078e0a0a */
[----:B----4-:R-:W-:Y:S01]  /*25860*/  @P4 IMAD R8, R11, R4, R2 ;  /* 0x000000040b084224 */ /* 0x010fe200078e0202 */
[----:B------:R-:W-:Y:S01]  /*25870*/  MOV R2, R12 ;  /* 0x0000000c00027202 */ /* 0x000fe20000000f00 */
[----:B------:R-:W-:Y:S06]  /*25880*/  @!P1 BRA `(.L_x_758) ;  /* 0x0000000000289947 */ /* 0x000fec0003800000 */
[----:B------:R-:W-:Y:S02]  /*25890*/  ULDC UR5, c[0x0][0x634] ;  /* 0x00018d0000057ab9 */ /* 0x000fe40000000800 */
[----:B------:R-:W-:-:S05]  /*258a0*/  IADD3 R3, P1, R12, UR5, RZ ;  /* 0x000000050c037c10 */ /* 0x000fca000ff3e0ff */
[----:B------:R-:W-:-:S04]  /*258b0*/  IMAD.X R11, RZ, RZ, R14, P1 ;  /* 0x000000ffff0b7224 */ /* 0x000fc800008e060e */
[----:B------:R-:W-:-:S04]  /*258c0*/  IMAD.WIDE.U32 R4, R11, UR6, RZ ;  /* 0x000000060b047c25 */ /* 0x000fc8000f8e00ff */
[----:B------:R-:W-:-:S04]  /*258d0*/  IMAD.WIDE.U32 R4, P1, R3, UR7, R4 ;  /* 0x0000000703047c25 */ /* 0x000fc8000f820004 */
[----:B------:R-:W-:-:S04]  /*258e0*/  IMAD.WIDE.U32 R2, R3, UR6, RZ ;  /* 0x0000000603027c25 */ /* 0x000fc8000f8e00ff */
[----:B------:R-:W-:Y:S01]  /*258f0*/  IMAD.MOV.U32 R2, RZ, RZ, R5 ;  /* 0x000000ffff027224 */ /* 0x000fe200078e0005 */
[----:B------:R-:W-:Y:S02]  /*25900*/  IADD3 RZ, P3, R3, R4, RZ ;  /* 0x0000000403ff7210 */ /* 0x000fe40007f7e0ff */
[----:B------:R-:W-:-:S03]  /*25910*/  IADD3.X R3, RZ, RZ, RZ, P1, !PT ;  /* 0x000000ffff037210 */ /* 0x000fc60000ffe4ff */
[----:B------:R-:W-:-:S08]  /*25920*/  IMAD.WIDE.U32.X R2, R11, UR7, R2, P3 ;  /* 0x000000070b027c25 */ /* 0x000fd000098e0402 */
.L_x_758:
[--C-:B------:R-:W-:Y:S01]  /*25930*/  SHF.R.U64 R10, R2, UR8, R3.reuse ;  /* 0x00000008020a7c19 */ /* 0x100fe20008001203 */
[----:B------:R-:W-:Y:S01]  /*25940*/  ULDC.64 UR6, c[0x0][0x620] ;  /* 0x0001880000067ab9 */ /* 0x000fe20000000a00 */
[----:B------:R-:W-:Y:S01]  /*25950*/  SHF.R.U32.HI R2, RZ, UR8, R3 ;  /* 0x00000008ff027c19 */ /* 0x000fe20008011603 */
[----:B------:R-:W-:Y:S01]  /*25960*/  IMAD.MOV.U32 R3, RZ, RZ, R14 ;  /* 0x000000ffff037224 */ /* 0x000fe200078e000e */
[----:B------:R-:W-:Y:S01]  /*25970*/  IADD3 R11, P1, RZ, -R10, RZ ;  /* 0x8000000aff0b7210 */ /* 0x000fe20007f3e0ff */
[----:B------:R-:W-:-:S04]  /*25980*/  ULDC UR5, c[0x0][0x618] ;  /* 0x0001860000057ab9 */ /* 0x000fc80000000800 */
[----:B------:R-:W-:-:S04]  /*25990*/  IMAD.X R2, RZ, RZ, ~R2, P1 ;  /* 0x000000ffff027224 */ /* 0x000fc800008e0e02 */
[----:B------:R-:W-:-:S04]  /*259a0*/  IMAD R2, R2, UR6, RZ ;  /* 0x0000000602027c24 */ /* 0x000fc8000f8e02ff */
[----:B------:R-:W-:Y:S01]  /*259b0*/  IMAD R5, R11, UR7, R2 ;  /* 0x000000070b057c24 */ /* 0x000fe2000f8e0202 */
[----:B------:R-:W-:-:S05]  /*259c0*/  MOV R2, R12 ;  /* 0x0000000c00027202 */ /* 0x000fca0000000f00 */
[----:B------:R-:W-:Y:S01]  /*259d0*/  IMAD.WIDE.U32 R2, R11, UR6, R2 ;  /* 0x000000060b027c25 */ /* 0x000fe2000f8e0002 */
[----:B------:R-:W-:Y:S02]  /*259e0*/  ULDC.64 UR6, c[0x0][0x640] ;  /* 0x0001900000067ab9 */ /* 0x000fe40000000a00 */
[----:B------:R-:W-:Y:S01]  /*259f0*/  ISETP.NE.U32.AND P1, PT, RZ, UR6, PT ;  /* 0x00000006ff007c0c */ /* 0x000fe2000bf25070 */
[----:B------:R-:W-:-:S03]  /*25a00*/  IMAD.IADD R3, R3, 0x1, R5 ;  /* 0x0000000103037824 */ /* 0x000fc600078e0205 */
[----:B------:R-:W-:Y:S02]  /*25a10*/  ISETP.NE.AND.EX P1, PT, RZ, UR7, PT, P1 ;  /* 0x00000007ff007c0c */ /* 0x000fe4000bf25310 */
[--C-:B------:R-:W-:Y:S02]  /*25a20*/  SHF.R.U64 R11, R2, UR5, R3.reuse ;  /* 0x00000005020b7c19 */ /* 0x100fe40008001203 */
[----:B------:R-:W-:Y:S01]  /*25a30*/  SHF.R.U32.HI R2, RZ, UR5, R3 ;  /* 0x00000005ff027c19 */ /* 0x000fe20008011603 */
[----:B------:R-:W-:-:S03]  /*25a40*/  ULDC UR5, c[0x0][0x608] ;  /* 0x0001820000057ab9 */ /* 0x000fc60000000800 */
[--C-:B------:R-:W-:Y:S02]  /*25a50*/  SHF.R.U32.HI R3, RZ, UR5, R2.reuse ;  /* 0x00000005ff037c19 */ /* 0x100fe40008011602 */
[----:B------:R-:W-:Y:S01]  /*25a60*/  SHF.R.U64 R12, R11, UR5, R2 ;  /* 0x000000050b0c7c19 */ /* 0x000fe20008001202 */
[----:B------:R-:W-:Y:S02]  /*25a70*/  ULDC UR5, c[0x0][0x658] ;  /* 0x0001960000057ab9 */ /* 0x000fe40000000800 */
[--C-:B------:R-:W-:Y:S02]  /*25a80*/  SHF.R.U32.HI R14, RZ, UR5, R3.reuse ;  /* 0x00000005ff0e7c19 */ /* 0x100fe40008011603 */
[----:B------:R-:W-:-:S03]  /*25a90*/  SHF.R.U64 R13, R12, UR5, R3 ;  /* 0x000000050c0d7c19 */ /* 0x000fc60008001203 */
[----:B------:R-:W-:Y:S01]  /*25aa0*/  IMAD.MOV.U32 R3, RZ, RZ, R14 ;  /* 0x000000ffff037224 */ /* 0x000fe200078e000e */
        /* <DEDUP_REMOVED lines=12> */
.L_x_759:
[----:B------:R-:W-:Y:S01]  /*25b70*/  ULDC UR5, c[0x0][0x648] ;  /* 0x0001920000057ab9 */ /* 0x000fe20000000800 */
[----:B------:R-:W-:Y:S02]  /*25b80*/  LOP3.LUT R12, R12, UR17, RZ, 0xc0, !PT ;  /* 0x000000110c0c7c12 */ /* 0x000fe4000f8ec0ff */
[----:B------:R-:W-:Y:S01]  /*25b90*/  SHF.R.U64 R3, R2, UR5, R3 ;  /* 0x0000000502037c19 */ /* 0x000fe20008001203 */
[----:B------:R-:W-:Y:S01]  /*25ba0*/  ULDC UR5, c[0x0][0x638] ;  /* 0x00018e0000057ab9 */ /* 0x000fe20000000800 */
[----:B------:R-:W-:-:S03]  /*25bb0*/  MOV R4, 0x1 ;  /* 0x0000000100047802 */ /* 0x000fc60000000f00 */
[----:B------:R-:W-:Y:S02]  /*25bc0*/  IMAD.MOV R2, RZ, RZ, -R3 ;  /* 0x000000ffff027224 */ /* 0x000fe400078e0a03 */
[----:B------:R-:W-:Y:S02]  /*25bd0*/  IMAD R5, R3, UR18, R12 ;  /* 0x0000001203057c24 */ /* 0x000fe4000f8e020c */
[----:B------:R-:W-:Y:S01]  /*25be0*/  IMAD R13, R2, UR5, R13 ;  /* 0x00000005020d7c24 */ /* 0x000fe2000f8e020d */
[----:B------:R-:W-:Y:S01]  /*25bf0*/  ULDC UR5, c[0x0][0x610] ;  /* 0x0001840000057ab9 */ /* 0x000fe20000000800 */
[----:B------:R-:W-:Y:S01]  /*25c00*/  LOP3.LUT R2, R11, UR4, RZ, 0xc0, !PT ;  /* 0x000000040b027c12 */ /* 0x000fe2000f8ec0ff */
[----:B------:R-:W-:Y:S01]  /*25c10*/  IMAD R8, R5, UR5, R8 ;  /* 0x0000000505087c24 */ /* 0x000fe2000f8e0208 */
[----:B------:R-:W-:-:S03]  /*25c20*/  ULDC UR5, c[0x0][0x600] ;  /* 0x0001800000057ab9 */ /* 0x000fc60000000800 */
[----:B------:R-:W-:-:S05]  /*25c30*/  IMAD R13, R13, UR5, R2 ;  /* 0x000000050d0d7c24 */ /* 0x000fca000f8e0202 */
[----:B------:R-:W-:Y:S02]  /*25c40*/  SEL R3, R13, R8, !P4 ;  /* 0x000000080d037207 */ /* 0x000fe40006000000 */
[----:B------:R-:W-:-:S07]  /*25c50*/  SEL R2, R8, R13, !P4 ;  /* 0x0000000d08027207 */ /* 0x000fce0006000000 */
.L_x_757:
[----:B------:R-:W-:Y:S05]  /*25c60*/  BSYNC B1 ;  /* 0x0000000000017941 */ /* 0x000fea0003800000 */
.L_x_756:
[----:B------:R-:W-:-:S13]  /*25c70*/  LOP3.LUT P1, RZ, R4, 0xff, RZ, 0xc0, !PT ;  /* 0x000000ff04ff7812 */ /* 0x000fda000782c0ff */
[----:B------:R-:W-:Y:S05]  /*25c80*/  @P1 BRA `(.L_x_760) ;  /* 0xfffffff4002c1947 */ /* 0x000fea000383ffff */
[----:B------:R-:W-:Y:S05]  /*25c90*/  BSYNC B0 ;  /* 0x0000000000007941 */ /* 0x000fea0003800000 */
.L_x_748:
[----:B------:R-:W-:-:S03]  /*25ca0*/  UMOV UR5, 0xffffffff ;  /* 0xffffffff00057882 */ /* 0x000fc60000000000 */
[----:B------:R-:W-:Y:S05]  /*25cb0*/  BRA.DIV UR5, `(.L_x_761) ;  /* 0x0000000605487947 */ /* 0x000fea000b800000 */
[----:B------:R-:W-:-:S13]  /*25cc0*/  ELECT P6, URZ, PT ;  /* 0x00000000003f782f */ /* 0x000fda00038c0000 */
.L_x_776:
[----:B------:R-:W-:Y:S04]  /*25cd0*/  BSSY B0, `(.L_x_762) ;  /* 0x0000037000007945 */ /* 0x000fe80003800000 */
[----:B------:R-:W-:Y:S05]  /*25ce0*/  @!P6 BRA `(.L_x_763) ;  /* 0x0000000000d4e947 */ /* 0x000fea0003800000 */
[----:B------:R-:W2:Y:S02]  /*25cf0*/  LDL R2, [R1+0x284] ;  /* 0x0002840001027983 */ /* 0x000ea40000100800 */
[----:B--2---:R-:W-:-:S13]  /*25d00*/  R2UR UR5, R2 ;  /* 0x00000000020572ca */ /* 0x004fda00000e0000 */
[----:B------:R-:W-:-:S04]  /*25d10*/  ULOP3.LUT UR5, UR5, 0x2, URZ, 0xfc, !UPT ;  /* 0x0000000205057892 */ /* 0x000fc8000f8efc3f */
[----:B------:R-:W-:-:S06]  /*25d20*/  UISETP.NE.AND UP0, UPT, UR5, 0x3, UPT ;  /* 0x000000030500788c */ /* 0x000fcc000bf05270 */
[----:B------:R-:W-:-:S13]  /*25d30*/  PLOP3.LUT P0, PT, PT, PT, UP0, 0x80, 0x0 ;  /* 0x000000000000781c */ /* 0x000fda0003f0f008 */
[----:B------:R-:W-:Y:S05]  /*25d40*/  @!P0 BRA `(.L_x_764) ;  /* 0x0000000000048947 */ /* 0x000fea0003800000 */
[----:B------:R-:W-:Y:S01]  /*25d50*/  BPT.TRAP 0x1 ;  /* 0x000000040000795c */ /* 0x000fe20000300000 */
.L_x_764:
[----:B------:R-:W0:Y:S01]  /*25d60*/  S2R R3, SR_CgaCtaId ;  /* 0x0000000000037919 */ /* 0x000e220000008800 */
[----:B------:R-:W-:-:S04]  /*25d70*/  MOV R2, 0x400 ;  /* 0x0000040000027802 */ /* 0x000fc80000000f00 */
[----:B0-----:R-:W-:Y:S02]  /*25d80*/  LEA R3, R3, R2, 0x18 ;  /* 0x0000000203037211 */ /* 0x001fe400078ec0ff */
[----:B------:R-:W-:-:S03]  /*25d90*/  SHF.L.U32 R2, R0, 0x1f, RZ ;  /* 0x0000001f00027819 */ /* 0x000fc600000006ff */
[----:B------:R-:W-:-:S04]  /*25da0*/  VIADD R3, R3, 0x28 ;  /* 0x0000002803037836 */ /* 0x000fc80000000000 */
[----:B------:R-:W-:-:S04]  /*25db0*/  IMAD R5, R6, 0x8, R3 ;  /* 0x0000000806057824 */ /* 0x000fc800078e0203 */
[----:B------:R-:W0:Y:S02]  /*25dc0*/  SYNCS.PHASECHK.TRANS64.TRYWAIT P0, [R5+URZ], R2 ;  /* 0x00000002050075a7 */ /* 0x000e24000800017f */
[----:B0-----:R-:W-:Y:S05]  /*25dd0*/  @!P0 BRA `(.L_x_765) ;  /* 0x0000000400208947 */ /* 0x001fea0003800000 */
.L_x_777:
[----:B------:R-:W-:-:S04]  /*25de0*/  IADD3 R6, R6, 0x1, RZ ;  /* 0x0000000106067810 */ /* 0x000fc80007ffe0ff */
[----:B------:R-:W-:-:S04]  /*25df0*/  ISETP.NE.AND P0, PT, R6, 0x5, PT ;  /* 0x000000050600780c */ /* 0x000fc80003f05270 */
[----:B0-----:R-:W-:Y:S02]  /*25e00*/  SEL R5, RZ, 0x1, P0 ;  /* 0x00000001ff057807 */ /* 0x001fe40000000000 */
[----:B------:R-:W-:Y:S02]  /*25e10*/  SEL R6, R6, RZ, P0 ;  /* 0x000000ff06067207 */ /* 0x000fe40000000000 */
[----:B------:R-:W-:-:S03]  /*25e20*/  LOP3.LUT R5, R0, R5, RZ, 0x3c, !PT ;  /* 0x0000000500057212 */ /* 0x000fc600078e3cff */
[----:B------:R-:W-:Y:S01]  /*25e30*/  IMAD R7, R6, 0x8, R3 ;  /* 0x0000000806077824 */ /* 0x000fe200078e0203 */
[----:B------:R-:W-:-:S04]  /*25e40*/  SHF.L.U32 R0, R5, 0x1f, RZ ;  /* 0x0000001f05007819 */ /* 0x000fc800000006ff */
[----:B------:R-:W0:Y:S02]  /*25e50*/  SYNCS.PHASECHK.TRANS64.TRYWAIT P0, [R7+URZ], R0 ;  /* 0x00000000070075a7 */ /* 0x000e24000800017f */
[----:B0-----:R-:W-:Y:S05]  /*25e60*/  @!P0 BRA `(.L_x_766) ;  /* 0x0000000400108947 */ /* 0x001fea0003800000 */
.L_x_778:
[----:B0-----:R-:W-:-:S05]  /*25e70*/  VIADD R0, R6, 0x1 ;  /* 0x0000000106007836 */ /* 0x001fca0000000000 */
[----:B------:R-:W-:-:S04]  /*25e80*/  ISETP.NE.AND P0, PT, R0, 0x5, PT ;  /* 0x000000050000780c */ /* 0x000fc80003f05270 */
[----:B------:R-:W-:Y:S02]  /*25e90*/  SEL R2, RZ, 0x1, P0 ;  /* 0x00000001ff027807 */ /* 0x000fe40000000000 */
[----:B------:R-:W-:Y:S02]  /*25ea0*/  SEL R4, R0, RZ, P0 ;  /* 0x000000ff00047207 */ /* 0x000fe40000000000 */
[----:B------:R-:W-:Y:S02]  /*25eb0*/  LOP3.LUT R5, R5, R2, RZ, 0x3c, !PT ;  /* 0x0000000205057212 */ /* 0x000fe400078e3cff */
[----:B------:R-:W-:Y:S02]  /*25ec0*/  LEA R7, R4, R3, 0x3 ;  /* 0x0000000304077211 */ /* 0x000fe400078e18ff */
[----:B------:R-:W-:-:S04]  /*25ed0*/  SHF.L.U32 R0, R5, 0x1f, RZ ;  /* 0x0000001f05007819 */ /* 0x000fc800000006ff */
[----:B------:R-:W0:Y:S02]  /*25ee0*/  SYNCS.PHASECHK.TRANS64.TRYWAIT P0, [R7+URZ], R0 ;  /* 0x00000000070075a7 */ /* 0x000e24000800017f */
[----:B0-----:R-:W-:Y:S05]  /*25ef0*/  @!P0 BRA `(.L_x_767) ;  /* 0x0000000400008947 */ /* 0x001fea0003800000 */
.L_x_779:
[----:B0-----:R-:W-:-:S05]  /*25f00*/  VIADD R0, R4, 0x1 ;  /* 0x0000000104007836 */ /* 0x001fca0000000000 */
[----:B------:R-:W-:-:S04]  /*25f10*/  ISETP.NE.AND P0, PT, R0, 0x5, PT ;  /* 0x000000050000780c */ /* 0x000fc80003f05270 */
[----:B------:R-:W-:Y:S02]  /*25f20*/  SEL R2, RZ, 0x1, P0 ;  /* 0x00000001ff027807 */ /* 0x000fe40000000000 */
[----:B------:R-:W-:Y:S02]  /*25f30*/  SEL R4, R0, RZ, P0 ;  /* 0x000000ff00047207 */ /* 0x000fe40000000000 */
[----:B------:R-:W-:-:S03]  /*25f40*/  LOP3.LUT R5, R5, R2, RZ, 0x3c, !PT ;  /* 0x0000000205057212 */ /* 0x000fc600078e3cff */
[----:B------:R-:W-:Y:S01]  /*25f50*/  IMAD R7, R4, 0x8, R3 ;  /* 0x0000000804077824 */ /* 0x000fe200078e0203 */
[----:B------:R-:W-:-:S04]  /*25f60*/  SHF.L.U32 R0, R5, 0x1f, RZ ;  /* 0x0000001f05007819 */ /* 0x000fc800000006ff */
[----:B------:R-:W0:Y:S02]  /*25f70*/  SYNCS.PHASECHK.TRANS64.TRYWAIT P0, [R7+URZ], R0 ;  /* 0x00000000070075a7 */ /* 0x000e24000800017f */
[----:B0-----:R-:W-:Y:S05]  /*25f80*/  @!P0 BRA `(.L_x_768) ;  /* 0x0000000000f08947 */ /* 0x001fea0003800000 */
.L_x_780:
[----:B0-----:R-:W-:-:S04]  /*25f90*/  IADD3 R0, R4, 0x1, RZ ;  /* 0x0000000104007810 */ /* 0x001fc80007ffe0ff */
[----:B------:R-:W-:-:S04]  /*25fa0*/  ISETP.NE.AND P0, PT, R0, 0x5, PT ;  /* 0x000000050000780c */ /* 0x000fc80003f05270 */
[----:B------:R-:W-:Y:S02]  /*25fb0*/  SEL R2, RZ, 0x1, P0 ;  /* 0x00000001ff027807 */ /* 0x000fe40000000000 */
[----:B------:R-:W-:Y:S02]  /*25fc0*/  SEL R0, R0, RZ, P0 ;  /* 0x000000ff00007207 */ /* 0x000fe40000000000 */
[----:B------:R-:W-:-:S03]  /*25fd0*/  LOP3.LUT R2, R5, R2, RZ, 0x3c, !PT ;  /* 0x0000000205027212 */ /* 0x000fc600078e3cff */
[----:B------:R-:W-:Y:S01]  /*25fe0*/  IMAD R3, R0, 0x8, R3 ;  /* 0x0000000800037824 */ /* 0x000fe200078e0203 */
[----:B------:R-:W-:-:S07]  /*25ff0*/  SHF.L.U32 R0, R2, 0x1f, RZ ;  /* 0x0000001f02007819 */ /* 0x000fce00000006ff */
.L_x_769:
[----:B0-----:R0:W1:Y:S02]  /*26000*/  SYNCS.PHASECHK.TRANS64.TRYWAIT P0, [R3+URZ], R0 ;  /* 0x00000000030075a7 */ /* 0x001064000800017f */
[----:B-1----:R-:W-:Y:S05]  /*26010*/  @!P0 NANOSLEEP.SYNCS 0x989680 ;  /* 0x009896800000895d */ /* 0x002fea0003900000 */
[----:B------:R-:W1:Y:S02]  /*26020*/  @!P0 SYNCS.PHASECHK.TRANS64 P0, [R3+URZ], R0 ;  /* 0x00000000030085a7 */ /* 0x000e64000800007f */
[----:B-1----:R-:W-:Y:S05]  /*26030*/  @!P0 BRA `(.L_x_769) ;  /* 0xfffffffc00f08947 */ /* 0x002fea000383ffff */
.L_x_763:
[----:B------:R-:W-:Y:S05]  /*26040*/  BSYNC B0 ;  /* 0x0000000000007941 */ /* 0x000fea0003800000 */
.L_x_762:
[----:B------:R-:W-:Y:S05]  /*26050*/  EXIT ;  /* 0x000000000000794d */ /* 0x000fea0003800000 */
.L_x_17:
[----:B-1----:R1:W2:Y:S02]  /*26060*/  SYNCS.PHASECHK.TRANS64.TRYWAIT P1, [R3+URZ], R0 ;  /* 0x00000000030075a7 */ /* 0x0022a4000802017f */
[----:B--2---:R-:W-:Y:S05]  /*26070*/  @!P1 NANOSLEEP.SYNCS 0x989680 ;  /* 0x009896800000995d */ /* 0x004fea0003900000 */
[----:B------:R-:W2:Y:S02]  /*26080*/  @!P1 SYNCS.PHASECHK.TRANS64 P1, [R3+URZ], R0 ;  /* 0x00000000030095a7 */ /* 0x000ea4000802007f */
[----:B--2---:R-:W-:Y:S05]  /*26090*/  @!P1 BRA `(.L_x_17) ;  /* 0xfffffffc00f09947 */ /* 0x004fea000383ffff */
[----:B------:R-:W-:Y:S05]  /*260a0*/  BRA `(.L_x_16) ;  /* 0xfffffdb400047947 */ /* 0x000fea000383ffff */
.L_x_22:
[----:B-1----:R-:W-:-:S04]  /*260b0*/  IMAD.U32 R7, RZ, RZ, UR4 ;  /* 0x00000004ff077e24 */ /* 0x002fc8000f8e00ff */
[----:B------:R1:W2:Y:S03]  /*260c0*/  SYNCS.PHASECHK.TRANS64.TRYWAIT P1, [R7+URZ], R6 ;  /* 0x00000006070075a7 */ /* 0x0002a6000802017f */
[----:B--2---:R-:W-:Y:S05]  /*260d0*/  @!P1 NANOSLEEP.SYNCS 0x989680 ;  /* 0x009896800000995d */ /* 0x004fea0003900000 */
[----:B------:R-:W2:Y:S02]  /*260e0*/  @!P1 SYNCS.PHASECHK.TRANS64 P1, [R7+URZ], R6 ;  /* 0x00000006070095a7 */ /* 0x000ea4000802007f */
[----:B--2---:R-:W-:Y:S05]  /*260f0*/  @!P1 BRA `(.L_x_22) ;  /* 0xfffffffc00ec9947 */ /* 0x004fea000383ffff */
[----:B------:R-:W-:Y:S05]  /*26100*/  BRA `(.L_x_21) ;  /* 0xfffffdf800507947 */ /* 0x000fea000383ffff */
.L_x_749:
[----:B------:R-:W-:Y:S01]  /*26110*/  BSSY B1, `(.L_x_770) ;  /* 0x0000006000017945 */ /* 0x000fe20003800000 */
[----:B------:R-:W-:-:S07]  /*26120*/  MOV R15, 0xffffffff ;  /* 0xffffffff000f7802 */ /* 0x000fce0000000f00 */
[----:B------:R-:W-:Y:S05]  /*26130*/  WARPSYNC.COLLECTIVE R15, `(.L_x_771) ;  /* 0x000000000f0c7348 */ /* 0x000fea0003c00000 */
[----:B------:R-:W-:Y:S02]  /*26140*/  ELECT P6, UR62, PT ;  /* 0x00000000003e782f */ /* 0x000fe400038c0000 */
[----:B------:R-:W-:Y:S01]  /*26150*/  MOV R14, UR62 ;  /* 0x0000003e000e7c02 */ /* 0x000fe20008000f00 */
[----:B------:R-:W-:Y:S10]  /*26160*/  ENDCOLLECTIVE ;  /* 0x000000000000791b */ /* 0x000ff40003800000 */
.L_x_771:
[----:B------:R-:W-:Y:S05]  /*26170*/  BSYNC B1 ;  /* 0x0000000000017941 */ /* 0x000fea0003800000 */
.L_x_770:
[----:B------:R-:W-:Y:S05]  /*26180*/  BRA `(.L_x_772) ;  /* 0xffffffec00f87947 */ /* 0x000fea000383ffff */
.L_x_752:
[----:B0-----:R0:W1:Y:S02]  /*26190*/  SYNCS.PHASECHK.TRANS64.TRYWAIT P1, [R11+URZ+0x28], R12 ;  /* 0x0000280c0b0075a7 */ /* 0x001064000802017f */
[----:B-1----:R-:W-:Y:S05]  /*261a0*/  @!P1 NANOSLEEP.SYNCS 0x989680 ;  /* 0x009896800000995d */ /* 0x002fea0003900000 */
[----:B------:R-:W1:Y:S02]  /*261b0*/  @!P1 SYNCS.PHASECHK.TRANS64 P1, [R11+URZ+0x28], R12 ;  /* 0x0000280c0b0095a7 */ /* 0x000e64000802007f */
[----:B-1----:R-:W-:Y:S05]  /*261c0*/  @!P1 BRA `(.L_x_752) ;  /* 0xfffffffc00f09947 */ /* 0x002fea000383ffff */
[----:B------:R-:W-:Y:S05]  /*261d0*/  BRA `(.L_x_773) ;  /* 0xfffffff0002c7947 */ /* 0x000fea000383ffff */
.L_x_761:
[----:B------:R-:W-:Y:S01]  /*261e0*/  BSSY B0, `(.L_x_774) ;  /* 0x0000006000007945 */ /* 0x000fe20003800000 */
[----:B------:R-:W-:-:S07]  /*261f0*/  IMAD.MOV.U32 R15, RZ, RZ, -0x1 ;  /* 0xffffffffff0f7424 */ /* 0x000fce00078e00ff */
[----:B------:R-:W-:Y:S05]  /*26200*/  WARPSYNC.COLLECTIVE R15, `(.L_x_775) ;  /* 0x000000000f0c7348 */ /* 0x000fea0003c00000 */
[----:B------:R-:W-:Y:S02]  /*26210*/  ELECT P6, UR62, PT ;  /* 0x00000000003e782f */ /* 0x000fe400038c0000 */
[----:B------:R-:W-:Y:S01]  /*26220*/  MOV R14, UR62 ;  /* 0x0000003e000e7c02 */ /* 0x000fe20008000f00 */
[----:B------:R-:W-:Y:S10]  /*26230*/  ENDCOLLECTIVE ;  /* 0x000000000000791b */ /* 0x000ff40003800000 */
.L_x_775:
[----:B------:R-:W-:Y:S05]  /*26240*/  BSYNC B0 ;  /* 0x0000000000007941 */ /* 0x000fea0003800000 */
.L_x_774:
[----:B------:R-:W-:Y:S05]  /*26250*/  BRA `(.L_x_776) ;  /* 0xfffffff8009c7947 */ /* 0x000fea000383ffff */
.L_x_765:
[----:B0-----:R0:W1:Y:S02]  /*26260*/  SYNCS.PHASECHK.TRANS64.TRYWAIT P0, [R5+URZ], R2 ;  /* 0x00000002050075a7 */ /* 0x001064000800017f */
[----:B-1----:R-:W-:Y:S05]  /*26270*/  @!P0 NANOSLEEP.SYNCS 0x989680 ;  /* 0x009896800000895d */ /* 0x002fea0003900000 */
[----:B------:R-:W1:Y:S02]  /*26280*/  @!P0 SYNCS.PHASECHK.TRANS64 P0, [R5+URZ], R2 ;  /* 0x00000002050085a7 */ /* 0x000e64000800007f */
[----:B-1----:R-:W-:Y:S05]  /*26290*/  @!P0 BRA `(.L_x_765) ;  /* 0xfffffffc00f08947 */ /* 0x002fea000383ffff */
[----:B------:R-:W-:Y:S05]  /*262a0*/  BRA `(.L_x_777) ;  /* 0xfffffff800cc7947 */ /* 0x000fea000383ffff */
.L_x_766:
[----:B0-----:R0:W1:Y:S02]  /*262b0*/  SYNCS.PHASECHK.TRANS64.TRYWAIT P0, [R7+URZ], R0 ;  /* 0x00000000070075a7 */ /* 0x001064000800017f */
[----:B-1----:R-:W-:Y:S05]  /*262c0*/  @!P0 NANOSLEEP.SYNCS 0x989680 ;  /* 0x009896800000895d */ /* 0x002fea0003900000 */
[----:B------:R-:W1:Y:S02]  /*262d0*/  @!P0 SYNCS.PHASECHK.TRANS64 P0, [R7+URZ], R0 ;  /* 0x00000000070085a7 */ /* 0x000e64000800007f */
[----:B-1----:R-:W-:Y:S05]  /*262e0*/  @!P0 BRA `(.L_x_766) ;  /* 0xfffffffc00f08947 */ /* 0x002fea000383ffff */
[----:B------:R-:W-:Y:S05]  /*262f0*/  BRA `(.L_x_778) ;  /* 0xfffffff800dc7947 */ /* 0x000fea000383ffff */
.L_x_767:
[----:B0-----:R0:W1:Y:S02]  /*26300*/  SYNCS.PHASECHK.TRANS64.TRYWAIT P0, [R7+URZ], R0 ;  /* 0x00000000070075a7 */ /* 0x001064000800017f */
[----:B-1----:R-:W-:Y:S05]  /*26310*/  @!P0 NANOSLEEP.SYNCS 0x989680 ;  /* 0x009896800000895d */ /* 0x002fea0003900000 */
[----:B------:R-:W1:Y:S02]  /*26320*/  @!P0 SYNCS.PHASECHK.TRANS64 P0, [R7+URZ], R0 ;  /* 0x00000000070085a7 */ /* 0x000e64000800007f */
[----:B-1----:R-:W-:Y:S05]  /*26330*/  @!P0 BRA `(.L_x_767) ;  /* 0xfffffffc00f08947 */ /* 0x002fea000383ffff */
[----:B------:R-:W-:Y:S05]  /*26340*/  BRA `(.L_x_779) ;  /* 0xfffffff800ec7947 */ /* 0x000fea000383ffff */
.L_x_768:
[----:B0-----:R0:W1:Y:S02]  /*26350*/  SYNCS.PHASECHK.TRANS64.TRYWAIT P0, [R7+URZ], R0 ;  /* 0x00000000070075a7 */ /* 0x001064000800017f */
[----:B-1----:R-:W-:Y:S05]  /*26360*/  @!P0 NANOSLEEP.SYNCS 0x989680 ;  /* 0x009896800000895d */ /* 0x002fea0003900000 */
[----:B------:R-:W1:Y:S02]  /*26370*/  @!P0 SYNCS.PHASECHK.TRANS64 P0, [R7+URZ], R0 ;  /* 0x00000000070085a7 */ /* 0x000e64000800007f */
[----:B-1----:R-:W-:Y:S05]  /*26380*/  @!P0 BRA `(.L_x_768) ;  /* 0xfffffffc00f08947 */ /* 0x002fea000383ffff */
[----:B------:R-:W-:Y:S05]  /*26390*/  BRA `(.L_x_780) ;  /* 0xfffffff800fc7947 */ /* 0x000fea000383ffff */
.L_x_781:
[----:B------:R-:W-:-:S00]  /*263a0*/  BRA `(.L_x_781) ;  /* 0xfffffffc00fc7947 */ /* 0x000fc0000383ffff */
[----:B------:R-:W-:-:S00]  /*263b0*/  NOP ;  /* 0x0000000000007918 */ /* 0x000fc00000000000 */
        /* <DEDUP_REMOVED lines=12> */
.L_x_782:


//--------------------- .nv.global.init           --------------------------
	.section	.nv.global.init,"aw",@progbits
.nv.global.init:
	.type		$str$22,@object
	.size		$str$22,($str$23 - $str$22)
$str$22:
        /*0000*/ 	.byte	0x6b, 0x5f, 0x74, 0x69, 0x6c, 0x65, 0x5f, 0x63, 0x6f, 0x75, 0x6e, 0x74, 0x20, 0x3e, 0x3d, 0x20
        /*0010*/ 	.byte	0x31, 0x00
	.type		$str$23,@object
	.size		$str$23,(__unnamed_1 - $str$23)
$str$23:
        /*0012*/ 	.byte	0x2f, 0x74, 0x6d, 0x70, 0x2f, 0x63, 0x75, 0x74, 0x6c, 0x61, 0x73, 0x73, 0x5f, 0x73, 0x77, 0x65
        /*0022*/ 	.byte	0x65, 0x70, 0x5f, 0x73, 0x72, 0x63, 0x2f, 0x69, 0x6e, 0x63, 0x6c, 0x75, 0x64, 0x65, 0x2f, 0x63
        /*0032*/ 	.byte	0x75, 0x74, 0x6c, 0x61, 0x73, 0x73, 0x2f, 0x67, 0x65, 0x6d, 0x6d, 0x2f, 0x63, 0x6f, 0x6c, 0x6c
        /*0042*/ 	.byte	0x65, 0x63, 0x74, 0x69, 0x76, 0x65, 0x2f, 0x73, 0x6d, 0x39, 0x30, 0x5f, 0x6d, 0x6d, 0x61, 0x5f
        /*0052*/ 	.byte	0x74, 0x6d, 0x61, 0x5f, 0x67, 0x6d, 0x6d, 0x61, 0x5f, 0x73, 0x73, 0x5f, 0x77, 0x61, 0x72, 0x70
        /*0062*/ 	.byte	0x73, 0x70, 0x65, 0x63, 0x69, 0x61, 0x6c, 0x69, 0x7a, 0x65, 0x64, 0x2e, 0x68, 0x70, 0x70, 0x00
	.type		__unnamed_1,@object
	.size		__unnamed_1,(.L_0 - __unnamed_1)
__unnamed_1:
        /* <DEDUP_REMOVED lines=181> */
.L_0:


//--------------------- .nv.shared._ZN7cutlass13device_kernelINS_4gemm6kernel13GemmUniversalIN4cute5tupleIJiiiiEEENS1_10collective13CollectiveMmaINS1_34MainloopSm90TmaGmmaWarpSpecializedILi5ENS5_IJNS4_1CILi1EEESB_SB_EEENS1_35KernelTmaWarpSpecializedCooperativeEEENS5_IJNSA_ILi384EEENSA_ILi240EEENSA_ILi32EEEEEENS_6half_tENS5_IJlSB_lEEESJ_SK_NS4_8TiledMMAINS4_8MMA_AtomIJNS4_4SM904GMMA25MMA_64x16x16_F32F16F16_SSILNSO_5MajorE0ELSQ_0ELNSO_7ScaleInE1ELSR_1EEEEEENS4_6LayoutINS5_IJNSA_ILi2EEESB_SB_EEENS5_IJSB_NSA_ILi0EEESX_EEEEENS5_IJNS4_10UnderscoreES10_S10_EEEEENS4_13SM90_TMA_LOADENS4_14ComposedLayoutINS4_7SwizzleILi2ELi4ELi3EEENS4_18smem_ptr_flag_bitsILi16EEENSU_INS5_IJNSA_ILi8EEESH_EEENS5_IJSH_SB_EEEEEEEvNS4_8identityES13_S1D_vS1E_EENS_8epilogue10collective6detail29Sm90TmaWarpSpecializedAdapterINS1H_15DefaultEpilogueISJ_SK_SK_NS1G_6thread17LinearCombinationISJ_Li1EffLNS1L_9ScaleType4KindE0ELNS_15FloatRoundStyleE2ESJ_EENS1_15EpilogueDefaultEEEEEvvEEEEvNT_6ParamsE --------------------------
	.section	.nv.shared._ZN7cutlass13device_kernelINS_4gemm6kernel13GemmUniversalIN4cute5tupleIJiiiiEEENS1_10collective13CollectiveMmaINS1_34MainloopSm90TmaGmmaWarpSpecializedILi5ENS5_IJNS4_1CILi1EEESB_SB_EEENS1_35KernelTmaWarpSpecializedCooperativeEEENS5_IJNSA_ILi384EEENSA_ILi240EEENSA_ILi32EEEEEENS_6half_tENS5_IJlSB_lEEESJ_SK_NS4_8TiledMMAINS4_8MMA_AtomIJNS4_4SM904GMMA25MMA_64x16x16_F32F16F16_SSILNSO_5MajorE0ELSQ_0ELNSO_7ScaleInE1ELSR_1EEEEEENS4_6LayoutINS5_IJNSA_ILi2EEESB_SB_EEENS5_IJSB_NSA_ILi0EEESX_EEEEENS5_IJNS4_10UnderscoreES10_S10_EEEEENS4_13SM90_TMA_LOADENS4_14ComposedLayoutINS4_7SwizzleILi2ELi4ELi3EEENS4_18smem_ptr_flag_bitsILi16EEENSU_INS5_IJNSA_ILi8EEESH_EEENS5_IJSH_SB_EEEEEEEvNS4_8identityES13_S1D_vS1E_EENS_8epilogue10collective6detail29Sm90TmaWarpSpecializedAdapterINS1H_15DefaultEpilogueISJ_SK_SK_NS1G_6thread17LinearCombinationISJ_Li1EffLNS1L_9ScaleType4KindE0ELNS_15FloatRoundStyleE2ESJ_EENS1_15EpilogueDefaultEEEEEvvEEEEvNT_6ParamsE,"aw",@nobits
	.sectionflags	@""
	.align	16
	.zero		1024


//--------------------- .nv.shared.reserved.0     --------------------------
	.section	.nv.shared.reserved.0,"aw",@nobits
	.weak		__nv_reservedSMEM_offset_0_alias
	.size		__nv_reservedSMEM_offset_0_alias, 0, 0
	.other		__nv_reservedSMEM_offset_0_alias,@"STO_CUDA_RESERVED_SHARED STV_DEFAULT"
__nv_reservedSMEM_offset_0_alias:
	.zero		0


//--------------------- .nv.global                --------------------------
	.section	.nv.global,"aw",@nobits
.nv.global:
	.type		_ZN39_INTERNAL_440a9f7d_4_k_cu_288f311a_42254cute1_E,@object
	.size		_ZN39_INTERNAL_440a9f7d_4_k_cu_288f311a_42254cute1_E,(_ZN39_INTERNAL_440a9f7d_4_k_cu_288f311a_42254cuda3std3__45__cpo6cbeginE - _ZN39_INTERNAL_440a9f7d_4_k_cu_288f311a_42254cute1_E)
_ZN39_INTERNAL_440a9f7d_4_k_cu_288f311a_42254cute1_E:
	.zero		1
	.type		_ZN39_INTERNAL_440a9f7d_4_k_cu_288f311a_42254cuda3std3__45__cpo6cbeginE,@object
	.size		_ZN39_INTERNAL_440a9f7d_4_k_cu_288f311a_42254cuda3std3__45__cpo6cbeginE,(_ZN39_INTERNAL_440a9f7d_4_k_cu_288f311a_42254cuda3std3__48in_placeE - _ZN39_INTERNAL_440a9f7d_4_k_cu_288f311a_42254cuda3std3__45__cpo6cbeginE)
_ZN39_INTERNAL_440a9f7d_4_k_cu_288f311a_42254cuda3std3__45__cpo6cbeginE:
	.zero		1
	.type		_ZN39_INTERNAL_440a9f7d_4_k_cu_288f311a_42254cuda3std3__48in_placeE,@object
	.size		_ZN39_INTERNAL_440a9f7d_4_k_cu_288f311a_42254cuda3std3__48in_placeE,(_ZN39_INTERNAL_440a9f7d_4_k_cu_288f311a_42254cuda3std6ranges3__45__cpo9iter_moveE - _ZN39_INTERNAL_440a9f7d_4_k_cu_288f311a_42254cuda3std3__48in_placeE)
_ZN39_INTERNAL_440a9f7d_4_k_cu_288f311a_42254cuda3std3__48in_placeE:
	.zero		1
	.type		_ZN39_INTERNAL_440a9f7d_4_k_cu_288f311a_42254cuda3std6ranges3__45__cpo9iter_moveE,@object
	.size		_ZN39_INTERNAL_440a9f7d_4_k_cu_288f311a_42254cuda3std6ranges3__45__cpo9iter_moveE,(_ZN39_INTERNAL_440a9f7d_4_k_cu_288f311a_42254cuda3std3__45__cpo5beginE - _ZN39_INTERNAL_440a9f7d_4_k_cu_288f311a_42254cuda3std6ranges3__45__cpo9iter_moveE)
_ZN39_INTERNAL_440a9f7d_4_k_cu_288f311a_42254cuda3std6ranges3__45__cpo9iter_moveE:
	.zero		1
	.type		_ZN39_INTERNAL_440a9f7d_4_k_cu_288f311a_42254cuda3std3__45__cpo5beginE,@object
	.size		_ZN39_INTERNAL_440a9f7d_4_k_cu_288f311a_42254cuda3std3__45__cpo5beginE,(_ZN39_INTERNAL_440a9f7d_4_k_cu_288f311a_42254cuda3std3__441_GLOBAL__N__440a9f7d_4_k_cu_288f311a_42256ignoreE - _ZN39_INTERNAL_440a9f7d_4_k_cu_288f311a_42254cuda3std3__45__cpo5beginE)
_ZN39_INTERNAL_440a9f7d_4_k_cu_288f311a_42254cuda3std3__45__cpo5beginE:
	.zero		1
	.type		_ZN39_INTERNAL_440a9f7d_4_k_cu_288f311a_42254cuda3std3__441_GLOBAL__N__440a9f7d_4_k_cu_288f311a_42256ignoreE,@object
	.size		_ZN39_INTERNAL_440a9f7d_4_k_cu_288f311a_42254cuda3std3__441_GLOBAL__N__440a9f7d_4_k_cu_288f311a_42256ignoreE,(_ZN39_INTERNAL_440a9f7d_4_k_cu_288f311a_42254cute7productE - _ZN39_INTERNAL_440a9f7d_4_k_cu_288f311a_42254cuda3std3__441_GLOBAL__N__440a9f7d_4_k_cu_288f311a_42256ignoreE)
_ZN39_INTERNAL_440a9f7d_4_k_cu_288f311a_42254cuda3std3__441_GLOBAL__N__440a9f7d_4_k_cu_288f311a_42256ignoreE:
	.zero		1
	.type		_ZN39_INTERNAL_440a9f7d_4_k_cu_288f311a_42254cute7productE,@object
	.size		_ZN39_INTERNAL_440a9f7d_4_k_cu_288f311a_42254cute7productE,(_ZN39_INTERNAL_440a9f7d_4_k_cu_288f311a_42254cuda3std3__45__cpo3endE - _ZN39_INTERNAL_440a9f7d_4_k_cu_288f311a_42254cute7productE)
_ZN39_INTERNAL_440a9f7d_4_k_cu_288f311a_42254cute7productE:
	.zero		1
	.type		_ZN39_INTERNAL_440a9f7d_4_k_cu_288f311a_42254cuda3std3__45__cpo3endE,@object
	.size		_ZN39_INTERNAL_440a9f7d_4_k_cu_288f311a_42254cuda3std3__45__cpo3endE,(_ZN39_INTERNAL_440a9f7d_4_k_cu_288f311a_42254cuda3std3__419piecewise_constructE - _ZN39_INTERNAL_440a9f7d_4_k_cu_288f311a_42254cuda3std3__45__cpo3endE)
_ZN39_INTERNAL_440a9f7d_4_k_cu_288f311a_42254cuda3std3__45__cpo3endE:
	.zero		1
	.type		_ZN39_INTERNAL_440a9f7d_4_k_cu_288f311a_42254cuda3std3__419piecewise_constructE,@object
	.size		_ZN39_INTERNAL_440a9f7d_4_k_cu_288f311a_42254cuda3std3__419piecewise_constructE,(_ZN39_INTERNAL_440a9f7d_4_k_cu_288f311a_42254cuda3std3__45__cpo4cendE - _ZN39_INTERNAL_440a9f7d_4_k_cu_288f311a_42254cuda3std3__419piecewise_constructE)
_ZN39_INTERNAL_440a9f7d_4_k_cu_288f311a_42254cuda3std3__419piecewise_constructE:
	.zero		1
	.type		_ZN39_INTERNAL_440a9f7d_4_k_cu_288f311a_42254cuda3std3__45__cpo4cendE,@object
	.size		_ZN39_INTERNAL_440a9f7d_4_k_cu_288f311a_42254cuda3std3__45__cpo4cendE,(_ZN39_INTERNAL_440a9f7d_4_k_cu_288f311a_42254cuda3std6ranges3__45__cpo4swapE - _ZN39_INTERNAL_440a9f7d_4_k_cu_288f311a_42254cuda3std3__45__cpo4cendE)
_ZN39_INTERNAL_440a9f7d_4_k_cu_288f311a_42254cuda3std3__45__cpo4cendE:
	.zero		1
	.type		_ZN39_INTERNAL_440a9f7d_4_k_cu_288f311a_42254cuda3std6ranges3__45__cpo4swapE,@object
	.size		_ZN39_INTERNAL_440a9f7d_4_k_cu_288f311a_42254cuda3std6ranges3__45__cpo4swapE,(.L_8 - _ZN39_INTERNAL_440a9f7d_4_k_cu_288f311a_42254cuda3std6ranges3__45__cpo4swapE)
_ZN39_INTERNAL_440a9f7d_4_k_cu_288f311a_42254cuda3std6ranges3__45__cpo4swapE:
	.zero		1
.L_8:


//--------------------- .nv.constant0._ZN7cutlass13device_kernelINS_4gemm6kernel13GemmUniversalIN4cute5tupleIJiiiiEEENS1_10collective13CollectiveMmaINS1_34MainloopSm90TmaGmmaWarpSpecializedILi5ENS5_IJNS4_1CILi1EEESB_SB_EEENS1_35KernelTmaWarpSpecializedCooperativeEEENS5_IJNSA_ILi384EEENSA_ILi240EEENSA_ILi32EEEEEENS_6half_tENS5_IJlSB_lEEESJ_SK_NS4_8TiledMMAINS4_8MMA_AtomIJNS4_4SM904GMMA25MMA_64x16x16_F32F16F16_SSILNSO_5MajorE0ELSQ_0ELNSO_7ScaleInE1ELSR_1EEEEEENS4_6LayoutINS5_IJNSA_ILi2EEESB_SB_EEENS5_IJSB_NSA_ILi0EEESX_EEEEENS5_IJNS4_10UnderscoreES10_S10_EEEEENS4_13SM90_TMA_LOADENS4_14ComposedLayoutINS4_7SwizzleILi2ELi4ELi3EEENS4_18smem_ptr_flag_bitsILi16EEENSU_INS5_IJNSA_ILi8EEESH_EEENS5_IJSH_SB_EEEEEEEvNS4_8identityES13_S1D_vS1E_EENS_8epilogue10collective6detail29Sm90TmaWarpSpecializedAdapterINS1H_15DefaultEpilogueISJ_SK_SK_NS1G_6thread17LinearCombinationISJ_Li1EffLNS1L_9ScaleType4KindE0ELNS_15FloatRoundStyleE2ESJ_EENS1_15EpilogueDefaultEEEEEvvEEEEvNT_6ParamsE --------------------------
	.section	.nv.constant0._ZN7cutlass13device_kernelINS_4gemm6kernel13GemmUniversalIN4cute5tupleIJiiiiEEENS1_10collective13CollectiveMmaINS1_34MainloopSm90TmaGmmaWarpSpecializedILi5ENS5_IJNS4_1CILi1EEESB_SB_EEENS1_35KernelTmaWarpSpecializedCooperativeEEENS5_IJNSA_ILi384EEENSA_ILi240EEENSA_ILi32EEEEEENS_6half_tENS5_IJlSB_lEEESJ_SK_NS4_8TiledMMAINS4_8MMA_AtomIJNS4_4SM904GMMA25MMA_64x16x16_F32F16F16_SSILNSO_5MajorE0ELSQ_0ELNSO_7ScaleInE1ELSR_1EEEEEENS4_6LayoutINS5_IJNSA_ILi2EEESB_SB_EEENS5_IJSB_NSA_ILi0EEESX_EEEEENS5_IJNS4_10UnderscoreES10_S10_EEEEENS4_13SM90_TMA_LOADENS4_14ComposedLayoutINS4_7SwizzleILi2ELi4ELi3EEENS4_18smem_ptr_flag_bitsILi16EEENSU_INS5_IJNSA_ILi8EEESH_EEENS5_IJSH_SB_EEEEEEEvNS4_8identityES13_S1D_vS1E_EENS_8epilogue10collective6detail29Sm90TmaWarpSpecializedAdapterINS1H_15DefaultEpilogueISJ_SK_SK_NS1G_6thread17LinearCombinationISJ_Li1EffLNS1L_9ScaleType4KindE0ELNS_15FloatRoundStyleE2ESJ_EENS1_15EpilogueDefaultEEEEEvvEEEEvNT_6ParamsE,"a",@progbits
	.sectionflags	@""
	.align	4
.nv.constant0._ZN7cutlass13device_kernelINS_4gemm6kernel13GemmUniversalIN4cute5tupleIJiiiiEEENS1_10collective13CollectiveMmaINS1_34MainloopSm90TmaGmmaWarpSpecializedILi5ENS5_IJNS4_1CILi1EEESB_SB_EEENS1_35KernelTmaWarpSpecializedCooperativeEEENS5_IJNSA_ILi384EEENSA_ILi240EEENSA_ILi32EEEEEENS_6half_tENS5_IJlSB_lEEESJ_SK_NS4_8TiledMMAINS4_8MMA_AtomIJNS4_4SM904GMMA25MMA_64x16x16_F32F16F16_SSILNSO_5MajorE0ELSQ_0ELNSO_7ScaleInE1ELSR_1EEEEEENS4_6LayoutINS5_IJNSA_ILi2EEESB_SB_EEENS5_IJSB_NSA_ILi0EEESX_EEEEENS5_IJNS4_10UnderscoreES10_S10_EEEEENS4_13SM90_TMA_LOADENS4_14ComposedLayoutINS4_7SwizzleILi2ELi4ELi3EEENS4_18smem_ptr_flag_bitsILi16EEENSU_INS5_IJNSA_ILi8EEESH_EEENS5_IJSH_SB_EEEEEEEvNS4_8identityES13_S1D_vS1E_EENS_8epilogue10collective6detail29Sm90TmaWarpSpecializedAdapterINS1H_15DefaultEpilogueISJ_SK_SK_NS1G_6thread17LinearCombinationISJ_Li1EffLNS1L_9ScaleType4KindE0ELNS_15FloatRoundStyleE2ESJ_EENS1_15EpilogueDefaultEEEEEvvEEEEvNT_6ParamsE:
	.zero		1664


//--------------------- SYMBOLS --------------------------

	.type		.nv.reservedSmem.offset0,@object
	.size		.nv.reservedSmem.offset0,0x4
	.type		__assertfail,@function
